def matmul_kernel(
    a_ptr,
    b_ptr,
    c_ptr,
    M,
    N,
    K,
    stride_am,
    stride_ak,
    stride_bk,
    stride_bn,
    stride_cm,
    stride_cn,
    BLOCK_M: tl.constexpr,
    BLOCK_N: tl.constexpr,
    BLOCK_K: tl.constexpr,
    GROUP_M: tl.constexpr,
):
    pid = tl.program_id(axis=0)
    num_pid_m = tl.cdiv(M, BLOCK_M)
    num_pid_n = tl.cdiv(N, BLOCK_N)
    num_pid_in_group = GROUP_M * num_pid_n
    group_id = pid // num_pid_in_group
    first_pid_m = group_id * GROUP_M
    group_size_m = min(num_pid_m - first_pid_m, GROUP_M)
    pid_m = first_pid_m + ((pid % num_pid_in_group) % group_size_m)
    pid_n = (pid % num_pid_in_group) // group_size_m

    offs_am = (pid_m * BLOCK_M + tl.arange(0, BLOCK_M)) % M
    offs_bn = (pid_n * BLOCK_N + tl.arange(0, BLOCK_N)) % N
    offs_k = tl.arange(0, BLOCK_K)
    a_ptrs = a_ptr + offs_am[:, None] * stride_am + offs_k[None, :] * stride_ak
    b_ptrs = b_ptr + offs_k[:, None] * stride_bk + offs_bn[None, :] * stride_bn

    acc = tl.zeros((BLOCK_M, BLOCK_N), dtype=tl.float32)
    for kk in range(0, tl.cdiv(K, BLOCK_K)):
        a = tl.load(a_ptrs, mask=offs_k[None, :] < K - kk * BLOCK_K, other=0.0)
        b = tl.load(b_ptrs, mask=offs_k[:, None] < K - kk * BLOCK_K, other=0.0)
        acc = tl.dot(a, b, acc)
        a_ptrs += BLOCK_K * stride_ak
        b_ptrs += BLOCK_K * stride_bk

    c = acc.to(c_ptr.dtype.element_ty)
    offs_cm = pid_m * BLOCK_M + tl.arange(0, BLOCK_M)
    offs_cn = pid_n * BLOCK_N + tl.arange(0, BLOCK_N)
    c_ptrs = c_ptr + offs_cm[:, None] * stride_cm + offs_cn[None, :] * stride_cn
    mask = (offs_cm[:, None] < M) & (offs_cn[None, :] < N)
    tl.store(c_ptrs, c, mask=mask)

# config = {"BLOCK_K": 128, "BLOCK_M": 128, "BLOCK_N": 64, "GROUP_M": 8, "arch": "sm_100", "dtype": "fp8e5m2", "num_ctas": 1, "num_stages": 5, "num_warps": 4}
# arch = sm_100


// ===== COMPILED SASS (sm_100a) =====

	.target	sm_100a

	.elftype	@"ET_EXEC"


//--------------------- .note.nv.tkinfo           --------------------------
	.section	.note.nv.tkinfo,"",@"SHT_NOTE"
	.sectionflags	@"SHF_NOTE_NV_TKINFO"
	.tkinfo
        /*0018*/ 	.word	0x00000081
        /*0030*/ 	.string	""
        /*0030*/ 	.string	"ptxas-blackwell"
        /*0030*/ 	.string	"Cuda compilation tools, release 12.9, V12.9.86"
        /*0030*/ 	.string	"Build cuda_12.9.r12.9/compiler.36037853_0"
        /*0030*/ 	.string	"-v  -suppress-debug-info  -lineinfo  -arch sm_100a "



//--------------------- .note.nv.cuver            --------------------------
	.section	.note.nv.cuver,"",@"SHT_NOTE"
	.sectionflags	@"SHF_NOTE_NV_CUVER"
        /*0018*/ 	.short	0x0001
        /*001a*/ 	.short	0x0064
        /*001c*/ 	.short	0x0001
        /*001e*/ 	.short	0x0000
        /*0020*/ 	.short	0x0001
        /*0022*/ 	.short	0x0000


//--------------------- .nv.info                  --------------------------
	.section	.nv.info,"",@"SHT_CUDA_INFO"
	.align	4


	//----- nvinfo : EIATTR_REGCOUNT
	.align		4
        /*0000*/ 	.byte	0x04, 0x2f
        /*0002*/ 	.short	(.L_4 - .L_3)
	.align		4
.L_3:
        /*0004*/ 	.word	index@(matmul_kernel)
        /*0008*/ 	.word	0x00000060


	//----- nvinfo : EIATTR_FRAME_SIZE
	.align		4
.L_4:
        /*000c*/ 	.byte	0x04, 0x11
        /*000e*/ 	.short	(.L_6 - .L_5)
	.align		4
.L_5:
        /*0010*/ 	.word	index@($__internal_2_$__cuda_sm10x_tcgen05_guardrail_trap_unallocated_columns_being_dealloced)
        /*0014*/ 	.word	0x000009e0


	//----- nvinfo : EIATTR_FRAME_SIZE
	.align		4
.L_6:
        /*0018*/ 	.byte	0x04, 0x11
        /*001a*/ 	.short	(.L_8 - .L_7)
	.align		4
.L_7:
        /*001c*/ 	.word	index@($__internal_1_$__cuda_sm10x_tcgen05_guardrail_trap_phase_invalid_during_alloc)
        /*0020*/ 	.word	0x000009e0


	//----- nvinfo : EIATTR_FRAME_SIZE
	.align		4
.L_8:
        /*0024*/ 	.byte	0x04, 0x11
        /*0026*/ 	.short	(.L_10 - .L_9)
	.align		4
.L_9:
        /*0028*/ 	.word	index@($__internal_0_$__cuda_sm10x_tcgen05_guardrail_trap_col_being_dealloced_not_returned_by_alloc)
        /*002c*/ 	.word	0x000009e0


	//----- nvinfo : EIATTR_FRAME_SIZE
	.align		4
.L_10:
        /*0030*/ 	.byte	0x04, 0x11
        /*0032*/ 	.short	(.L_12 - .L_11)
	.align		4
.L_11:
        /*0034*/ 	.word	index@(matmul_kernel)
        /*0038*/ 	.word	0x000009e0


	//----- nvinfo : EIATTR_MIN_STACK_SIZE
	.align		4
.L_12:
        /*003c*/ 	.byte	0x04, 0x12
        /*003e*/ 	.short	(.L_14 - .L_13)
	.align		4
.L_13:
        /*0040*/ 	.word	index@(matmul_kernel)
        /*0044*/ 	.word	0x000009e0
.L_14:


//--------------------- .nv.info.matmul_kernel    --------------------------
	.section	.nv.info.matmul_kernel,"",@"SHT_CUDA_INFO"
	.sectionflags	@""
	.align	4


	//----- nvinfo : EIATTR_CUDA_API_VERSION
	.align		4
        /*0000*/ 	.byte	0x04, 0x37
        /*0002*/ 	.short	(.L_16 - .L_15)
.L_15:
        /*0004*/ 	.word	0x00000081


	//----- nvinfo : EIATTR_KPARAM_INFO
	.align		4
.L_16:
        /*0008*/ 	.byte	0x04, 0x17
        /*000a*/ 	.short	(.L_18 - .L_17)
.L_17:
        /*000c*/ 	.word	0x00000000
        /*0010*/ 	.short	0x000d
        /*0012*/ 	.short	0x0048
        /*0014*/ 	.byte	0x00, 0xf4, 0x21, 0x00


	//----- nvinfo : EIATTR_KPARAM_INFO
	.align		4
.L_18:
        /*0018*/ 	.byte	0x04, 0x17
        /*001a*/ 	.short	(.L_20 - .L_19)
.L_19:
        /*001c*/ 	.word	0x00000000
        /*0020*/ 	.short	0x000c
        /*0022*/ 	.short	0x0040
        /*0024*/ 	.byte	0x00, 0xf4, 0x21, 0x00


	//----- nvinfo : EIATTR_KPARAM_INFO
	.align		4
.L_20:
        /*0028*/ 	.byte	0x04, 0x17
        /*002a*/ 	.short	(.L_22 - .L_21)
.L_21:
        /*002c*/ 	.word	0x00000000
        /*0030*/ 	.short	0x000b
        /*0032*/ 	.short	0x0038
        /*0034*/ 	.byte	0x00, 0xf0, 0x11, 0x00


	//----- nvinfo : EIATTR_KPARAM_INFO
	.align		4
.L_22:
        /*0038*/ 	.byte	0x04, 0x17
        /*003a*/ 	.short	(.L_24 - .L_23)
.L_23:
        /*003c*/ 	.word	0x00000000
        /*0040*/ 	.short	0x000a
        /*0042*/ 	.short	0x0034
        /*0044*/ 	.byte	0x00, 0xf0, 0x11, 0x00


	//----- nvinfo : EIATTR_KPARAM_INFO
	.align		4
.L_24:
        /*0048*/ 	.byte	0x04, 0x17
        /*004a*/ 	.short	(.L_26 - .L_25)
.L_25:
        /*004c*/ 	.word	0x00000000
        /*0050*/ 	.short	0x0009
        /*0052*/ 	.short	0x0030
        /*0054*/ 	.byte	0x00, 0xf0, 0x11, 0x00


	//----- nvinfo : EIATTR_KPARAM_INFO
	.align		4
.L_26:
        /*0058*/ 	.byte	0x04, 0x17
        /*005a*/ 	.short	(.L_28 - .L_27)
.L_27:
        /*005c*/ 	.word	0x00000000
        /*0060*/ 	.short	0x0008
        /*0062*/ 	.short	0x002c
        /*0064*/ 	.byte	0x00, 0xf0, 0x11, 0x00


	//----- nvinfo : EIATTR_KPARAM_INFO
	.align		4
.L_28:
        /*0068*/ 	.byte	0x04, 0x17
        /*006a*/ 	.short	(.L_30 - .L_29)
.L_29:
        /*006c*/ 	.word	0x00000000
        /*0070*/ 	.short	0x0007
        /*0072*/ 	.short	0x0028
        /*0074*/ 	.byte	0x00, 0xf0, 0x11, 0x00


	//----- nvinfo : EIATTR_KPARAM_INFO
	.align		4
.L_30:
        /*0078*/ 	.byte	0x04, 0x17
        /*007a*/ 	.short	(.L_32 - .L_31)
.L_31:
        /*007c*/ 	.word	0x00000000
        /*0080*/ 	.short	0x0006
        /*0082*/ 	.short	0x0024
        /*0084*/ 	.byte	0x00, 0xf0, 0x11, 0x00


	//----- nvinfo : EIATTR_KPARAM_INFO
	.align		4
.L_32:
        /*0088*/ 	.byte	0x04, 0x17
        /*008a*/ 	.short	(.L_34 - .L_33)
.L_33:
        /*008c*/ 	.word	0x00000000
        /*0090*/ 	.short	0x0005
        /*0092*/ 	.short	0x0020
        /*0094*/ 	.byte	0x00, 0xf0, 0x11, 0x00


	//----- nvinfo : EIATTR_KPARAM_INFO
	.align		4
.L_34:
        /*0098*/ 	.byte	0x04, 0x17
        /*009a*/ 	.short	(.L_36 - .L_35)
.L_35:
        /*009c*/ 	.word	0x00000000
        /*00a0*/ 	.short	0x0004
        /*00a2*/ 	.short	0x001c
        /*00a4*/ 	.byte	0x00, 0xf0, 0x11, 0x00


	//----- nvinfo : EIATTR_KPARAM_INFO
	.align		4
.L_36:
        /*00a8*/ 	.byte	0x04, 0x17
        /*00aa*/ 	.short	(.L_38 - .L_37)
.L_37:
        /*00ac*/ 	.word	0x00000000
        /*00b0*/ 	.short	0x0003
        /*00b2*/ 	.short	0x0018
        /*00b4*/ 	.byte	0x00, 0xf0, 0x11, 0x00


	//----- nvinfo : EIATTR_KPARAM_INFO
	.align		4
.L_38:
        /*00b8*/ 	.byte	0x04, 0x17
        /*00ba*/ 	.short	(.L_40 - .L_39)
.L_39:
        /*00bc*/ 	.word	0x00000000
        /*00c0*/ 	.short	0x0002
        /*00c2*/ 	.short	0x0010
        /*00c4*/ 	.byte	0x00, 0xf4, 0x21, 0x00


	//----- nvinfo : EIATTR_KPARAM_INFO
	.align		4
.L_40:
        /*00c8*/ 	.byte	0x04, 0x17
        /*00ca*/ 	.short	(.L_42 - .L_41)
.L_41:
        /*00cc*/ 	.word	0x00000000
        /*00d0*/ 	.short	0x0001
        /*00d2*/ 	.short	0x0008
        /*00d4*/ 	.byte	0x00, 0xf4, 0x21, 0x00


	//----- nvinfo : EIATTR_KPARAM_INFO
	.align		4
.L_42:
        /*00d8*/ 	.byte	0x04, 0x17
        /*00da*/ 	.short	(.L_44 - .L_43)
.L_43:
        /*00dc*/ 	.word	0x00000000
        /*00e0*/ 	.short	0x0000
        /*00e2*/ 	.short	0x0000
        /*00e4*/ 	.byte	0x00, 0xf4, 0x21, 0x00


	//----- nvinfo : EIATTR_AT_ENTRY_FRAGMENTS
	.align		4
.L_44:
        /*00e8*/ 	.byte	0x04, 0x4f
        /*00ea*/ 	.short	(.L_46 - .L_45)


	//   ....[0]....
.L_45:
        /*00ec*/ 	.word	0x00000004


	//----- nvinfo : EIATTR_RESERVED_SMEM_USED
	.align		4
.L_46:
        /*00f0*/ 	.byte	0x01, 0x41
	.zero		2


	//----- nvinfo : EIATTR_SPARSE_MMA_MASK
	.align		4
        /*00f4*/ 	.byte	0x03, 0x50
        /*00f6*/ 	.short	0x0000


	//----- nvinfo : EIATTR_TCGEN05_1CTA_USED
	.align		4
        /*00f8*/ 	.byte	0x01, 0x51
	.zero		2


	//----- nvinfo : EIATTR_MAXREG_COUNT
	.align		4
        /*00fc*/ 	.byte	0x03, 0x1b
        /*00fe*/ 	.short	0x00ff


	//----- nvinfo : EIATTR_NUM_BARRIERS
	.align		4
        /*0100*/ 	.byte	0x02, 0x4c
        /*0102*/ 	.byte	0x01
	.zero		1


	//----- nvinfo : EIATTR_ANNOTATIONS
	.align		4
        /*0104*/ 	.byte	0x04, 0x55
        /*0106*/ 	.short	(.L_48 - .L_47)


	//   ....[0]....
.L_47:
        /*0108*/ 	.word	0x00000001
        /*010c*/ 	.byte	0x20, 0x09, 0x00, 0x00, 0x01, 0x00, 0x00, 0x00, 0xe0, 0x09, 0x00, 0x00, 0x01, 0x00, 0x00, 0x00
        /* <DEDUP_REMOVED lines=1028> */
        /*415c*/ 	.byte	0xc0, 0xb6, 0x01, 0x00, 0x01, 0x00, 0x00, 0x00, 0xe0, 0xb6, 0x01, 0x00


	//----- nvinfo : EIATTR_INT_WARP_WIDE_INSTR_OFFSETS
	.align		4
.L_48:
        /*4168*/ 	.byte	0x04, 0x31
        /*416a*/ 	.short	(.L_50 - .L_49)


	//   ....[0]....
.L_49:
        /*416c*/ 	.word	0x00001d70


	//   ....[1]....
        /*4170*/ 	.word	0x00001da0


	//   ....[2]....
        /*4174*/ 	.word	0x0000a820


	//   ....[3]....
        /*4178*/ 	.word	0x0001bc30


	//   ....[4]....
        /*417c*/ 	.word	0x0001bc80


	//----- nvinfo : EIATTR_COOP_GROUP_MASK_REGIDS
	.align		4
.L_50:
        /*4180*/ 	.byte	0x04, 0x29
        /*4182*/ 	.short	(.L_52 - .L_51)


	//   ....[0]....
.L_51:
        /*4184*/ 	.word	0xffffffff


	//   ....[1]....
        /*4188*/ 	.word	0xffffffff


	//   ....[2]....
        /*418c*/ 	.word	0xffffffff


	//   ....[3]....
        /*4190*/ 	.word	0xffffffff


	//----- nvinfo : EIATTR_COOP_GROUP_INSTR_OFFSETS
	.align		4
.L_52:
        /*4194*/ 	.byte	0x04, 0x28
        /*4196*/ 	.short	(.L_54 - .L_53)


	//   ....[0]....
.L_53:
        /*4198*/ 	.word	0x00000070


	//   ....[1]....
        /*419c*/ 	.word	0x00000330


	//   ....[2]....
        /*41a0*/ 	.word	0x0001bac0


	//   ....[3]....
        /*41a4*/ 	.word	0x0001bd30


	//----- nvinfo : EIATTR_VRC_CTA_INIT_COUNT
	.align		4
.L_54:
        /*41a8*/ 	.byte	0x02, 0x4a
        /*41aa*/ 	.byte	0x80
	.zero		1


	//----- nvinfo : EIATTR_MBARRIER_INSTR_OFFSETS
	.align		4
        /*41ac*/ 	.byte	0x04, 0x39
        /*41ae*/ 	.short	(.L_56 - .L_55)


	//   ....[0]....
.L_55:
        /*41b0*/ 	.word	0x00001f60
        /*41b4*/ 	.word	0x000000ff
        /*41b8*/ 	.word	0x00000000
        /*41bc*/ 	.short	0x0100
        /*41be*/ 	.byte	0x06
	.zero		1


	//   ....[1]....
        /*41c0*/ 	.word	0x0000a8a0
        /*41c4*/ 	.word	0x000000ff
        /*41c8*/ 	.word	0x0000c008
        /*41cc*/ 	.short	0x0100
        /*41ce*/ 	.byte	0x09
	.zero		1


	//   ....[2]....
        /*41d0*/ 	.word	0x0000f9c0
        /*41d4*/ 	.word	0x000000ff
        /*41d8*/ 	.word	0x00000000
        /*41dc*/ 	.short	0x010a
        /*41de*/ 	.byte	0x06
	.zero		1


	//   ....[3]....
        /*41e0*/ 	.word	0x00019b70
        /*41e4*/ 	.word	0x000000ff
        /*41e8*/ 	.word	0x00000000
        /*41ec*/ 	.short	0x010a
        /*41ee*/ 	.byte	0x06
	.zero		1


	//   ....[4]....
        /*41f0*/ 	.word	0x00019bf0
        /*41f4*/ 	.word	0x000000ff
        /*41f8*/ 	.word	0x0000c000
        /*41fc*/ 	.short	0x0108
        /*41fe*/ 	.byte	0x09
	.zero		1


	//   ....[5]....
        /*4200*/ 	.word	0x00019c40
        /*4204*/ 	.word	0x000000ff
        /*4208*/ 	.word	0x0000c008
        /*420c*/ 	.short	0x0108
        /*420e*/ 	.byte	0x09
	.zero		1


	//   ....[6]....
        /*4210*/ 	.word	0x0001bd50
        /*4214*/ 	.word	0x000000ff
        /*4218*/ 	.word	0x00000000
        /*421c*/ 	.short	0x010a
        /*421e*/ 	.byte	0x06
	.zero		1


	//   ....[7]....
        /*4220*/ 	.word	0x0001bd80
        /*4224*/ 	.word	0x000000ff
        /*4228*/ 	.word	0x00000000
        /*422c*/ 	.short	0x010a
        /*422e*/ 	.byte	0x06
	.zero		1


	//----- nvinfo : EIATTR_NUM_MBARRIERS
	.align		4
.L_56:
        /*4230*/ 	.byte	0x03, 0x38
        /*4232*/ 	.short	0x0002


	//----- nvinfo : EIATTR_EXIT_INSTR_OFFSETS
	.align		4
        /*4234*/ 	.byte	0x04, 0x1c
        /*4236*/ 	.short	(.L_58 - .L_57)


	//   ....[0]....
.L_57:
        /*4238*/ 	.word	0x0001bd40


	//----- nvinfo : EIATTR_REQNTID
	.align		4
.L_58:
        /*423c*/ 	.byte	0x04, 0x10
        /*423e*/ 	.short	(.L_60 - .L_59)
.L_59:
        /*4240*/ 	.word	0x00000080
        /*4244*/ 	.word	0x00000001
        /*4248*/ 	.word	0x00000001


	//----- nvinfo : EIATTR_CRS_STACK_SIZE
	.align		4
.L_60:
        /*424c*/ 	.byte	0x04, 0x1e
        /*424e*/ 	.short	(.L_62 - .L_61)
.L_61:
        /*4250*/ 	.word	0x00000000


	//----- nvinfo : EIATTR_CBANK_PARAM_SIZE
	.align		4
.L_62:
        /*4254*/ 	.byte	0x03, 0x19
        /*4256*/ 	.short	0x0050


	//----- nvinfo : EIATTR_PARAM_CBANK
	.align		4
        /*4258*/ 	.byte	0x04, 0x0a
        /*425a*/ 	.short	(.L_64 - .L_63)
	.align		4
.L_63:
        /*425c*/ 	.word	index@(.nv.constant0.matmul_kernel)
        /*4260*/ 	.short	0x0380
        /*4262*/ 	.short	0x0050


	//----- nvinfo : EIATTR_SW_WAR
	.align		4
.L_64:
        /*4264*/ 	.byte	0x04, 0x36
        /*4266*/ 	.short	(.L_66 - .L_65)
.L_65:
        /*4268*/ 	.word	0x00000008
.L_66:


//--------------------- .nv.compat                --------------------------
	.section	.nv.compat,"",@"SHT_CUDA_COMPAT_INFO"
	.align	4
        /*0000*/ 	.byte	0x02, 0x02, 0x02, 0x00, 0x02, 0x05, 0x05, 0x00, 0x02, 0x03, 0x00, 0x00, 0x02, 0x06, 0x01, 0x00


//--------------------- .nv.callgraph             --------------------------
	.section	.nv.callgraph,"",@"SHT_CUDA_CALLGRAPH"
	.align	4
	.sectionentsize	8
	.align		4
        /*0000*/ 	.word	0x00000000
	.align		4
        /*0004*/ 	.word	0xffffffff
	.align		4
        /*0008*/ 	.word	0x00000000
	.align		4
        /*000c*/ 	.word	0xfffffffe
	.align		4
        /*0010*/ 	.word	0x00000000
	.align		4
        /*0014*/ 	.word	0xfffffffd
	.align		4
        /*0018*/ 	.word	0x00000000
	.align		4
        /*001c*/ 	.word	0xfffffffc


//--------------------- .text.matmul_kernel       --------------------------
	.section	.text.matmul_kernel,"ax",@progbits
	.align	128
        .global         matmul_kernel
        .type           matmul_kernel,@function
        .size           matmul_kernel,(.L_x_20 - matmul_kernel)
        .other          matmul_kernel,@"STO_CUDA_ENTRY STV_DEFAULT"
matmul_kernel:
.text.matmul_kernel:
[----:B------:R-:W0:Y:S01]  /*0000*/  LDC R1, c[0x0][0x37c] ;  /* 0x0000df00ff017b82 */ /* 0x000e220000000800 */
[----:B------:R-:W1:Y:S01]  /*0010*/  S2R R5, SR_TID.X ;  /* 0x0000000000057919 */ /* 0x000e620000002100 */
[----:B0-----:R-:W-:Y:S01]  /*0020*/  VIADD R1, R1, 0xfffff620 ;  /* 0xfffff62001017836 */ /* 0x001fe20000000000 */
[----:B-1----:R-:W-:-:S13]  /*0030*/  ISETP.GE.U32.AND P0, PT, R5, 0x20, PT ;  /* 0x000000200500780c */ /* 0x002fda0003f06070 */
[----:B------:R-:W-:Y:S02]  /*0040*/  VOTEU.ANY UP0, P0 ;  /* 0x0000000000ff7886 */ /* 0x000fe40000000100 */
[----:B------:R-:W-:Y:S05]  /*0050*/  BRA.U UP0, `(.L_x_0) ;  /* 0x0000000100b87547 */ /* 0x000fea000b800000 */
[----:B------:R-:W0:Y:S01]  /*0060*/  S2UR UR6, SR_CgaCtaId ;  /* 0x00000000000679c3 */ /* 0x000e220000008800 */
[----:B------:R-:W-:Y:S01]  /*0070*/  NOP ;  /* 0x0000000000007918 */ /* 0x000fe20000000000 */
[----:B------:R-:W-:Y:S02]  /*0080*/  UMOV UR4, 0x40 ;  /* 0x0000004000047882 */ /* 0x000fe40000000000 */
[----:B0-----:R-:W-:-:S09]  /*0090*/  ULEA UR4, UR6, UR4, 0x18 ;  /* 0x0000000406047291 */ /* 0x001fd2000f8ec0ff */
[----:B------:R-:W0:Y:S01]  /*00a0*/  LDS.U8 R0, [UR4] ;  /* 0x00000004ff007984 */ /* 0x000e220008000000 */
[----:B------:R-:W-:Y:S02]  /*00b0*/  UMOV UR4, 0x400 ;  /* 0x0000040000047882 */ /* 0x000fe40000000000 */
[----:B------:R-:W-:Y:S01]  /*00c0*/  ULEA UR4, UR6, UR4, 0x18 ;  /* 0x0000000406047291 */ /* 0x000fe2000f8ec0ff */
[----:B0-----:R-:W-:-:S13]  /*00d0*/  ISETP.NE.AND P0, PT, R0, RZ, PT ;  /* 0x000000ff0000720c */ /* 0x001fda0003f05270 */
[----:B------:R-:W-:Y:S05]  /*00e0*/  @P0 BRA `(.L_x_1) ;  /* 0x00000000007c0947 */ /* 0x000fea0003800000 */
[----:B------:R-:W-:-:S13]  /*00f0*/  ELECT P0, URZ, PT ;  /* 0x0000000000ff782f */ /* 0x000fda0003800000 */
[----:B------:R-:W-:Y:S05]  /*0100*/  @!P0 BRA `(.L_x_2) ;  /* 0x0000000000848947 */ /* 0x000fea0003800000 */
[----:B------:R-:W-:Y:S01]  /*0110*/  UMOV UR5, 0x2 ;  /* 0x0000000200057882 */ /* 0x000fe20000000000 */
[----:B------:R-:W-:Y:S02]  /*0120*/  IMAD.MOV.U32 R4, RZ, RZ, 0x1 ;  /* 0x00000001ff047424 */ /* 0x000fe400078e00ff */
[----:B------:R-:W-:Y:S02]  /*0130*/  IMAD.MOV.U32 R7, RZ, RZ, 0x3 ;  /* 0x00000003ff077424 */ /* 0x000fe400078e00ff */
[----:B------:R-:W-:Y:S04]  /*0140*/  DEPBAR.LE SB0, 0x36 ;  /* 0x00008d800000791a */ /* 0x000fe80000000000 */
[----:B------:R-:W0:Y:S02]  /*0150*/  UTCATOMSWS.FIND_AND_SET.ALIGN UP1, UR5, UR5 ;  /* 0x00000005000575e3 */ /* 0x000e240008020800 */
[----:B0-----:R-:W-:-:S04]  /*0160*/  PLOP3.LUT P0, PT, PT, PT, UP1, 0x80, 0x8 ;  /* 0x000000000008781c */ /* 0x001fc80003f0f018 */
[----:B------:R-:W-:-:S04]  /*0170*/  SEL R0, RZ, 0xffffffff, !P0 ;  /* 0xffffffffff007807 */ /* 0x000fc80004000000 */
[----:B------:R-:W-:Y:S01]  /*0180*/  ISETP.NE.AND P0, PT, R0, RZ, PT ;  /* 0x000000ff0000720c */ /* 0x000fe20003f05270 */
[----:B------:R-:W-:-:S12]  /*0190*/  IMAD.U32 R0, RZ, RZ, UR5 ;  /* 0x00000005ff007e24 */ /* 0x000fd8000f8e00ff */
[----:B------:R-:W-:Y:S05]  /*01a0*/  @P0 BRA `(.L_x_3) ;  /* 0x0000000000240947 */ /* 0x000fea0003800000 */
.L_x_4:
[----:B------:R-:W-:Y:S05]  /*01b0*/  NANOSLEEP 0x64 ;  /* 0x000000640000795d */ /* 0x000fea0003800000 */
[----:B------:R-:W-:-:S05]  /*01c0*/  UMOV UR5, 0x2 ;  /* 0x0000000200057882 */ /* 0x000fca0000000000 */
[----:B------:R-:W-:Y:S04]  /*01d0*/  DEPBAR.LE SB0, 0x36 ;  /* 0x00008d800000791a */ /* 0x000fe80000000000 */
[----:B------:R-:W0:Y:S02]  /*01e0*/  UTCATOMSWS.FIND_AND_SET.ALIGN UP1, UR5, UR5 ;  /* 0x00000005000575e3 */ /* 0x000e240008020800 */
[----:B0-----:R-:W-:-:S04]  /*01f0*/  PLOP3.LUT P0, PT, PT, PT, UP1, 0x80, 0x8 ;  /* 0x000000000008781c */ /* 0x001fc80003f0f018 */
[----:B------:R-:W-:-:S04]  /*0200*/  SEL R0, RZ, 0xffffffff, !P0 ;  /* 0xffffffffff007807 */ /* 0x000fc80004000000 */
[----:B------:R-:W-:Y:S01]  /*0210*/  ISETP.NE.AND P0, PT, R0, RZ, PT ;  /* 0x000000ff0000720c */ /* 0x000fe20003f05270 */
[----:B------:R-:W-:-:S12]  /*0220*/  IMAD.U32 R0, RZ, RZ, UR5 ;  /* 0x00000005ff007e24 */ /* 0x000fd8000f8e00ff */
[----:B------:R-:W-:Y:S05]  /*0230*/  @!P0 BRA `(.L_x_4) ;  /* 0xfffffffc00dc8947 */ /* 0x000fea000383ffff */
.L_x_3:
[C---:B------:R-:W-:Y:S01]  /*0240*/  VIADD R3, R0.reuse, 0x10 ;  /* 0x0000001000037836 */ /* 0x040fe20000000000 */
[----:B------:R-:W-:Y:S01]  /*0250*/  UMOV UR5, 0x50 ;  /* 0x0000005000057882 */ /* 0x000fe20000000000 */
[----:B------:R-:W-:Y:S01]  /*0260*/  SHF.L.U32 R2, R7, R0, RZ ;  /* 0x0000000007027219 */ /* 0x000fe200000006ff */
[----:B------:R-:W-:Y:S01]  /*0270*/  ULEA UR5, UR6, UR5, 0x18 ;  /* 0x0000000506057291 */ /* 0x000fe2000f8ec0ff */
[----:B------:R-:W-:Y:S01]  /*0280*/  IMAD.SHL.U32 R0, R0, 0x20, RZ ;  /* 0x0000002000007824 */ /* 0x000fe200078e00ff */
[----:B------:R-:W-:-:S04]  /*0290*/  SHF.L.U32 R3, R4, R3, RZ ;  /* 0x0000000304037219 */ /* 0x000fc800000006ff */
[----:B------:R-:W-:-:S05]  /*02a0*/  LOP3.LUT R2, R3, R2, RZ, 0xfc, !PT ;  /* 0x0000000203027212 */ /* 0x000fca00078efcff */
[----:B------:R0:W-:Y:S04]  /*02b0*/  ATOMS.OR RZ, [UR5], R2 ;  /* 0x00000002ffff798c */ /* 0x0001e8000b000005 */
[----:B------:R0:W-:Y:S01]  /*02c0*/  STS [UR4], R0 ;  /* 0x00000000ff007988 */ /* 0x0001e20008000804 */
[----:B------:R-:W-:Y:S05]  /*02d0*/  BRA `(.L_x_2) ;  /* 0x0000000000107947 */ /* 0x000fea0003800000 */
.L_x_1:
[----:B------:R-:W-:Y:S01]  /*02e0*/  IMAD.MOV.U32 R0, RZ, RZ, -0x1 ;  /* 0xffffffffff007424 */ /* 0x000fe200078e00ff */
[----:B------:R-:W-:-:S04]  /*02f0*/  MOV R2, 0x320 ;  /* 0x0000032000027802 */ /* 0x000fc80000000f00 */
[----:B------:R0:W-:Y:S03]  /*0300*/  STS [UR4], R0 ;  /* 0x00000000ff007988 */ /* 0x0001e60008000804 */
[----:B0-----:R-:W-:Y:S05]  /*0310*/  CALL.REL.NOINC `($__internal_1_$__cuda_sm10x_tcgen05_guardrail_trap_phase_invalid_during_alloc) ;  /* 0x000001b800b07944 */ /* 0x001fea0003c00000 */
.L_x_2:
[----:B------:R-:W-:Y:S05]  /*0320*/  WARPSYNC.ALL ;  /* 0x0000000000007948 */ /* 0x000fea0003800000 */
[----:B------:R-:W-:Y:S01]  /*0330*/  NOP ;  /* 0x0000000000007918 */ /* 0x000fe20000000000 */
.L_x_0:
[----:B0-----:R-:W0:Y:S01]  /*0340*/  LDC.64 R2, c[0x0][0x398] ;  /* 0x0000e600ff027b82 */ /* 0x001e220000000a00 */
[----:B------:R-:W1:Y:S01]  /*0350*/  S2R R9, SR_CTAID.X ;  /* 0x0000000000097919 */ /* 0x000e620000002500 */
[----:B------:R-:W-:Y:S01]  /*0360*/  UMOV UR9, 0x400 ;  /* 0x0000040000097882 */ /* 0x000fe20000000000 */
[----:B------:R-:W2:Y:S01]  /*0370*/  LDCU UR16, c[0x0][0x3a4] ;  /* 0x00007480ff1077ac */ /* 0x000ea20008000800 */
[----:B------:R-:W3:Y:S04]  /*0380*/  LDCU.64 UR18, c[0x0][0x358] ;  /* 0x00006b00ff1277ac */ /* 0x000ee80008000a00 */
[----:B------:R-:W4:Y:S01]  /*0390*/  S2UR UR5, SR_CgaCtaId ;  /* 0x00000000000579c3 */ /* 0x000f220000008800 */
[----:B------:R-:W0:Y:S01]  /*03a0*/  LDCU.128 UR12, c[0x0][0x380] ;  /* 0x00007000ff0c77ac */ /* 0x000e220008000c00 */
[----:B------:R-:W-:Y:S01]  /*03b0*/  UMOV UR7, 0x1 ;  /* 0x0000000100077882 */ /* 0x000fe20000000000 */
[----:B0-----:R-:W-:Y:S01]  /*03c0*/  VIADD R0, R3, 0x3f ;  /* 0x0000003f03007836 */ /* 0x001fe20000000000 */
[----:B------:R-:W-:-:S04]  /*03d0*/  IABS R14, R3 ;  /* 0x00000003000e7213 */ /* 0x000fc80000000000 */
[----:B------:R-:W-:Y:S01]  /*03e0*/  SHF.R.S32.HI R7, RZ, 0x1f, R0 ;  /* 0x0000001fff077819 */ /* 0x000fe20000011400 */
[----:B----4-:R-:W-:-:S03]  /*03f0*/  ULEA UR9, UR5, UR9, 0x18 ;  /* 0x0000000905097291 */ /* 0x010fc6000f8ec0ff */
[----:B------:R-:W-:Y:S02]  /*0400*/  LEA.HI R7, R7, R0, RZ, 0x6 ;  /* 0x0000000007077211 */ /* 0x000fe400078f30ff */
[----:B-1----:R-:W-:Y:S02]  /*0410*/  IABS R10, R9 ;  /* 0x00000009000a7213 */ /* 0x002fe40000000000 */
[----:B------:R-:W-:-:S05]  /*0420*/  SHF.R.S32.HI R7, RZ, 0x6, R7 ;  /* 0x00000006ff077819 */ /* 0x000fca0000011407 */
[----:B------:R-:W-:-:S05]  /*0430*/  IMAD.SHL.U32 R4, R7, 0x8, RZ ;  /* 0x0000000807047824 */ /* 0x000fca00078e00ff */
[-C--:B------:R-:W-:Y:S02]  /*0440*/  IABS R11, R4.reuse ;  /* 0x00000004000b7213 */ /* 0x080fe40000000000 */
[----:B------:R-:W-:Y:S02]  /*0450*/  IABS R12, R4 ;  /* 0x00000004000c7213 */ /* 0x000fe40000000000 */
[----:B------:R-:W0:Y:S08]  /*0460*/  I2F.RP R0, R11 ;  /* 0x0000000b00007306 */ /* 0x000e300000209400 */
[----:B0-----:R-:W0:Y:S02]  /*0470*/  MUFU.RCP R0, R0 ;  /* 0x0000000000007308 */ /* 0x001e240000001000 */
[----:B0-----:R-:W-:-:S02]  /*0480*/  VIADD R6, R0, 0xffffffe ;  /* 0x0ffffffe00067836 */ /* 0x001fc40000000000 */
[----:B------:R-:W-:-:S04]  /*0490*/  IMAD.MOV R0, RZ, RZ, -R12 ;  /* 0x000000ffff007224 */ /* 0x000fc800078e0a0c */
[----:B------:R0:W1:Y:S02]  /*04a0*/  F2I.FTZ.U32.TRUNC.NTZ R7, R6 ;  /* 0x0000000600077305 */ /* 0x000064000021f000 */
[----:B0-----:R-:W-:Y:S02]  /*04b0*/  IMAD.MOV.U32 R6, RZ, RZ, RZ ;  /* 0x000000ffff067224 */ /* 0x001fe400078e00ff */
[----:B-1----:R-:W-:-:S04]  /*04c0*/  IMAD.MOV R8, RZ, RZ, -R7 ;  /* 0x000000ffff087224 */ /* 0x002fc800078e0a07 */
[----:B------:R-:W-:Y:S02]  /*04d0*/  IMAD R13, R8, R11, RZ ;  /* 0x0000000b080d7224 */ /* 0x000fe400078e02ff */
[----:B------:R-:W-:Y:S02]  /*04e0*/  IMAD.MOV.U32 R8, RZ, RZ, R10 ;  /* 0x000000ffff087224 */ /* 0x000fe400078e000a */
[----:B------:R-:W-:-:S06]  /*04f0*/  IMAD.HI.U32 R7, R7, R13, R6 ;  /* 0x0000000d07077227 */ /* 0x000fcc00078e0006 */
[----:B------:R-:W-:-:S04]  /*0500*/  IMAD.HI.U32 R7, R7, R8, RZ ;  /* 0x0000000807077227 */ /* 0x000fc800078e00ff */
[----:B------:R-:W-:Y:S01]  /*0510*/  IMAD R0, R7, R0, R8 ;  /* 0x0000000007007224 */ /* 0x000fe200078e0208 */
[----:B------:R-:W-:Y:S04]  /*0520*/  BAR.SYNC.DEFER_BLOCKING 0x0 ;  /* 0x0000000000007b1d */ /* 0x000fe80000010000 */
[----:B------:R-:W-:-:S13]  /*0530*/  ISETP.GT.U32.AND P1, PT, R11, R0, PT ;  /* 0x000000000b00720c */ /* 0x000fda0003f24070 */
[----:B------:R-:W-:Y:S02]  /*0540*/  @!P1 IMAD.IADD R0, R0, 0x1, -R11 ;  /* 0x0000000100009824 */ /* 0x000fe400078e0a0b */
[----:B------:R-:W-:Y:S01]  /*0550*/  @!P1 VIADD R7, R7, 0x1 ;  /* 0x0000000107079836 */ /* 0x000fe20000000000 */
[----:B------:R-:W-:Y:S02]  /*0560*/  ISETP.NE.AND P1, PT, R4, RZ, PT ;  /* 0x000000ff0400720c */ /* 0x000fe40003f25270 */
[----:B------:R-:W-:Y:S02]  /*0570*/  ISETP.GE.U32.AND P0, PT, R0, R11, PT ;  /* 0x0000000b0000720c */ /* 0x000fe40003f06070 */
[----:B------:R-:W-:-:S04]  /*0580*/  LOP3.LUT R0, R9, R4, RZ, 0x3c, !PT ;  /* 0x0000000409007212 */ /* 0x000fc800078e3cff */
[----:B------:R-:W-:Y:S01]  /*0590*/  ISETP.GE.AND P2, PT, R0, RZ, PT ;  /* 0x000000ff0000720c */ /* 0x000fe20003f46270 */
[----:B------:R-:W-:-:S06]  /*05a0*/  VIADD R0, R2, 0x7f ;  /* 0x0000007f02007836 */ /* 0x000fcc0000000000 */
[----:B------:R-:W-:-:S04]  /*05b0*/  @P0 VIADD R7, R7, 0x1 ;  /* 0x0000000107070836 */ /* 0x000fc80000000000 */
[----:B------:R-:W-:Y:S01]  /*05c0*/  IMAD.MOV.U32 R6, RZ, RZ, R7 ;  /* 0x000000ffff067224 */ /* 0x000fe200078e0007 */
[----:B------:R-:W-:-:S03]  /*05d0*/  SHF.R.S32.HI R7, RZ, 0x1f, R0 ;  /* 0x0000001fff077819 */ /* 0x000fc60000011400 */
[----:B------:R-:W-:Y:S01]  /*05e0*/  @!P2 IMAD.MOV R6, RZ, RZ, -R6 ;  /* 0x000000ffff06a224 */ /* 0x000fe200078e0a06 */
[----:B------:R-:W-:Y:S02]  /*05f0*/  @!P1 LOP3.LUT R6, RZ, R4, RZ, 0x33, !PT ;  /* 0x00000004ff069212 */ /* 0x000fe400078e33ff */
[----:B------:R-:W-:-:S03]  /*0600*/  LEA.HI R7, R7, R0, RZ, 0x7 ;  /* 0x0000000007077211 */ /* 0x000fc600078f38ff */
[----:B------:R-:W-:Y:S02]  /*0610*/  IMAD.SHL.U32 R13, R6, 0x8, RZ ;  /* 0x00000008060d7824 */ /* 0x000fe400078e00ff */
[----:B------:R-:W-:-:S03]  /*0620*/  IMAD.MOV R6, RZ, RZ, -R6 ;  /* 0x000000ffff067224 */ /* 0x000fc600078e0a06 */
[----:B------:R-:W-:Y:S01]  /*0630*/  LEA.HI.SX32 R7, R7, -R13, 0x19 ;  /* 0x8000000d07077211 */ /* 0x000fe200078fcaff */
[----:B------:R-:W-:Y:S02]  /*0640*/  IMAD R12, R4, R6, R9 ;  /* 0x00000006040c7224 */ /* 0x000fe400078e0209 */
[----:B------:R-:W-:Y:S01]  /*0650*/  IMAD.MOV.U32 R6, RZ, RZ, RZ ;  /* 0x000000ffff067224 */ /* 0x000fe200078e00ff */
[----:B------:R-:W-:Y:S02]  /*0660*/  VIMNMX R15, PT, PT, R7, 0x8, PT ;  /* 0x00000008070f7848 */ /* 0x000fe40003fe0100 */
[----:B------:R-:W-:Y:S02]  /*0670*/  IABS R4, R12 ;  /* 0x0000000c00047213 */ /* 0x000fe40000000000 */
[-C--:B------:R-:W-:Y:S02]  /*0680*/  IABS R10, R15.reuse ;  /* 0x0000000f000a7213 */ /* 0x080fe40000000000 */
[----:B------:R-:W-:-:S02]  /*0690*/  IABS R8, R15 ;  /* 0x0000000f00087213 */ /* 0x000fc40000000000 */
[----:B------:R-:W0:Y:S08]  /*06a0*/  I2F.RP R0, R10 ;  /* 0x0000000a00007306 */ /* 0x000e300000209400 */
[----:B0-----:R-:W0:Y:S02]  /*06b0*/  MUFU.RCP R0, R0 ;  /* 0x0000000000007308 */ /* 0x001e240000001000 */
[----:B0-----:R-:W-:-:S06]  /*06c0*/  VIADD R7, R0, 0xffffffe ;  /* 0x0ffffffe00077836 */ /* 0x001fcc0000000000 */
[----:B------:R-:W0:Y:S02]  /*06d0*/  F2I.FTZ.U32.TRUNC.NTZ R7, R7 ;  /* 0x0000000700077305 */ /* 0x000e24000021f000 */
[----:B0-----:R-:W-:-:S04]  /*06e0*/  IMAD.MOV R11, RZ, RZ, -R7 ;  /* 0x000000ffff0b7224 */ /* 0x001fc800078e0a07 */
[----:B------:R-:W-:-:S04]  /*06f0*/  IMAD R9, R11, R10, RZ ;  /* 0x0000000a0b097224 */ /* 0x000fc800078e02ff */
[----:B------:R-:W-:-:S04]  /*0700*/  IMAD.HI.U32 R0, R7, R9, R6 ;  /* 0x0000000907007227 */ /* 0x000fc800078e0006 */
[----:B------:R-:W-:Y:S02]  /*0710*/  IMAD.MOV.U32 R6, RZ, RZ, R14 ;  /* 0x000000ffff067224 */ /* 0x000fe400078e000e */
[----:B------:R-:W-:Y:S01]  /*0720*/  IMAD.MOV.U32 R7, RZ, RZ, R4 ;  /* 0x000000ffff077224 */ /* 0x000fe200078e0004 */
[----:B------:R-:W0:Y:S01]  /*0730*/  LDS R14, [UR9] ;  /* 0x00000009ff0e7984 */ /* 0x000e220008000800 */
[----:B------:R-:W1:Y:S01]  /*0740*/  I2F.RP R9, R6 ;  /* 0x0000000600097306 */ /* 0x000e620000209400 */
[----:B------:R-:W-:Y:S01]  /*0750*/  IMAD.MOV R4, RZ, RZ, -R8 ;  /* 0x000000ffff047224 */ /* 0x000fe200078e0a08 */
[----:B------:R-:W-:Y:S01]  /*0760*/  IABS R8, R2 ;  /* 0x0000000200087213 */ /* 0x000fe20000000000 */
[----:B------:R-:W-:-:S04]  /*0770*/  IMAD.HI.U32 R0, R0, R7, RZ ;  /* 0x0000000700007227 */ /* 0x000fc800078e00ff */
[----:B------:R-:W-:Y:S02]  /*0780*/  IMAD R7, R0, R4, R7 ;  /* 0x0000000400077224 */ /* 0x000fe400078e0207 */
[----:B------:R-:W-:Y:S01]  /*0790*/  IMAD.MOV.U32 R4, RZ, RZ, R8 ;  /* 0x000000ffff047224 */ /* 0x000fe200078e0008 */
[----:B------:R-:W-:Y:S02]  /*07a0*/  BAR.SYNC.DEFER_BLOCKING 0x0 ;  /* 0x0000000000007b1d */ /* 0x000fe40000010000 */
[----:B------:R-:W-:-:S04]  /*07b0*/  ISETP.GT.U32.AND P1, PT, R10, R7, PT ;  /* 0x000000070a00720c */ /* 0x000fc80003f24070 */
[----:B-1----:R-:W1:Y:S08]  /*07c0*/  MUFU.RCP R9, R9 ;  /* 0x0000000900097308 */ /* 0x002e700000001000 */
[----:B------:R-:W4:Y:S01]  /*07d0*/  I2F.RP R8, R4 ;  /* 0x0000000400087306 */ /* 0x000f220000209400 */
[----:B------:R-:W-:Y:S02]  /*07e0*/  @!P1 IMAD.IADD R7, R7, 0x1, -R10 ;  /* 0x0000000107079824 */ /* 0x000fe400078e0a0a */
[----:B------:R-:W-:Y:S01]  /*07f0*/  @!P1 VIADD R0, R0, 0x1 ;  /* 0x0000000100009836 */ /* 0x000fe20000000000 */
[----:B------:R-:W-:-:S02]  /*0800*/  ISETP.NE.AND P1, PT, R15, RZ, PT ;  /* 0x000000ff0f00720c */ /* 0x000fc40003f25270 */
[----:B------:R-:W-:Y:S02]  /*0810*/  ISETP.GE.U32.AND P0, PT, R7, R10, PT ;  /* 0x0000000a0700720c */ /* 0x000fe40003f06070 */
[----:B------:R-:W-:Y:S01]  /*0820*/  LOP3.LUT R7, R12, R15, RZ, 0x3c, !PT ;  /* 0x0000000f0c077212 */ /* 0x000fe200078e3cff */
[----:B-1----:R-:W-:-:S03]  /*0830*/  VIADD R10, R9, 0xffffffe ;  /* 0x0ffffffe090a7836 */ /* 0x002fc60000000000 */
[----:B------:R-:W-:Y:S01]  /*0840*/  ISETP.GE.AND P2, PT, R7, RZ, PT ;  /* 0x000000ff0700720c */ /* 0x000fe20003f46270 */
[----:B------:R1:W5:Y:S01]  /*0850*/  F2I.FTZ.U32.TRUNC.NTZ R11, R10 ;  /* 0x0000000a000b7305 */ /* 0x000362000021f000 */
[----:B0-----:R-:W-:-:S05]  /*0860*/  R2UR UR8, R14 ;  /* 0x000000000e0872ca */ /* 0x001fca00000e0000 */
[----:B------:R-:W-:Y:S02]  /*0870*/  @P0 VIADD R0, R0, 0x1 ;  /* 0x0000000100000836 */ /* 0x000fe40000000000 */
[----:B----4-:R-:W0:Y:S01]  /*0880*/  MUFU.RCP R8, R8 ;  /* 0x0000000800087308 */ /* 0x010e220000001000 */
[----:B-1----:R-:W-:-:S03]  /*0890*/  IMAD.MOV.U32 R10, RZ, RZ, RZ ;  /* 0x000000ffff0a7224 */ /* 0x002fc600078e00ff */
[----:B------:R-:W-:Y:S01]  /*08a0*/  @!P2 IMAD.MOV R0, RZ, RZ, -R0 ;  /* 0x000000ffff00a224 */ /* 0x000fe200078e0a00 */
[----:B------:R-:W-:Y:S01]  /*08b0*/  @!P1 LOP3.LUT R0, RZ, R15, RZ, 0x33, !PT ;  /* 0x0000000fff009212 */ /* 0x000fe200078e33ff */
[----:B-----5:R-:W-:-:S04]  /*08c0*/  IMAD.MOV R7, RZ, RZ, -R11 ;  /* 0x000000ffff077224 */ /* 0x020fc800078e0a0b */
[----:B------:R-:W-:Y:S02]  /*08d0*/  IMAD.SHL.U32 R68, R0, 0x40, RZ ;  /* 0x0000004000447824 */ /* 0x000fe400078e00ff */
[----:B------:R-:W-:Y:S02]  /*08e0*/  IMAD R7, R7, R6, RZ ;  /* 0x0000000607077224 */ /* 0x000fe400078e02ff */
[----:B------:R-:W-:Y:S01]  /*08f0*/  VIADD R20, R68, 0x1 ;  /* 0x0000000144147836 */ /* 0x000fe20000000000 */
[----:B------:R-:W-:Y:S01]  /*0900*/  IABS R71, R68 ;  /* 0x0000004400477213 */ /* 0x000fe20000000000 */
[----:B------:R-:W-:-:S03]  /*0910*/  IMAD.HI.U32 R7, R11, R7, R10 ;  /* 0x000000070b077227 */ /* 0x000fc600078e000a */
[----:B------:R-:W-:Y:S01]  /*0920*/  STL [R1+0x744], R20 ;  /* 0x0007441401007387 */ /* 0x000fe20000100800 */
[----:B0-----:R-:W-:Y:S01]  /*0930*/  VIADD R8, R8, 0xffffffe ;  /* 0x0ffffffe08087836 */ /* 0x001fe20000000000 */
[----:B------:R-:W-:Y:S01]  /*0940*/  IABS R70, R20 ;  /* 0x0000001400467213 */ /* 0x000fe20000000000 */
[----:B------:R-:W-:Y:S02]  /*0950*/  IMAD.MOV R10, RZ, RZ, -R0 ;  /* 0x000000ffff0a7224 */ /* 0x000fe400078e0a00 */
[----:B------:R0:W1:Y:S01]  /*0960*/  F2I.FTZ.U32.TRUNC.NTZ R9, R8 ;  /* 0x0000000800097305 */ /* 0x000062000021f000 */
[----:B------:R-:W-:Y:S02]  /*0970*/  VIADD R17, R68, 0x4 ;  /* 0x0000000444117836 */ /* 0x000fe40000000000 */
[----:B------:R-:W-:-:S03]  /*0980*/  IMAD.HI.U32 R0, R7, R71, RZ ;  /* 0x0000004707007227 */ /* 0x000fc600078e00ff */
[----:B------:R-:W-:Y:S01]  /*0990*/  IABS R66, R17 ;  /* 0x0000001100427213 */ /* 0x000fe20000000000 */
[C---:B------:R-:W-:Y:S02]  /*09a0*/  VIADD R19, R68.reuse, 0x2 ;  /* 0x0000000244137836 */ /* 0x040fe40000000000 */
[C---:B------:R-:W-:Y:S01]  /*09b0*/  VIADD R18, R68.reuse, 0x3 ;  /* 0x0000000344127836 */ /* 0x040fe20000000000 */
[----:B0-----:R-:W-:Y:S01]  /*09c0*/  SHF.R.U32.HI R8, RZ, 0x5, R5 ;  /* 0x00000005ff087819 */ /* 0x001fe20000011605 */
[----:B------:R-:W-:Y:S01]  /*09d0*/  IMAD R10, R15, R10, R12 ;  /* 0x0000000a0f0a7224 */ /* 0x000fe200078e020c */
[----:B------:R-:W-:Y:S01]  /*09e0*/  STL [R1+0x740], R19 ;  /* 0x0007401301007387 */ /* 0x000fe20000100800 */
[----:B------:R-:W-:Y:S01]  /*09f0*/  VIADD R16, R68, 0x5 ;  /* 0x0000000544107836 */ /* 0x000fe20000000000 */
[----:B------:R-:W-:Y:S01]  /*0a00*/  R2UR UR11, R8 ;  /* 0x00000000080b72ca */ /* 0x000fe200000e0000 */
[----:B-1----:R-:W-:Y:S01]  /*0a10*/  IMAD.MOV R11, RZ, RZ, -R9 ;  /* 0x000000ffff0b7224 */ /* 0x002fe200078e0a09 */
[----:B------:R-:W-:Y:S01]  /*0a20*/  STL [R1+0x748], R18 ;  /* 0x0007481201007387 */ /* 0x000fe20000100800 */
[----:B------:R-:W-:Y:S01]  /*0a30*/  IMAD.MOV R12, RZ, RZ, -R0 ;  /* 0x000000ffff0c7224 */ /* 0x000fe200078e0a00 */
[----:B------:R-:W-:Y:S01]  /*0a40*/  IABS R69, R19 ;  /* 0x0000001300457213 */ /* 0x000fe20000000000 */
[----:B------:R-:W-:Y:S01]  /*0a50*/  IMAD R11, R11, R4, RZ ;  /* 0x000000040b0b7224 */ /* 0x000fe200078e02ff */
[----:B------:R-:W-:Y:S01]  /*0a60*/  STL [R1+0x750], R17 ;  /* 0x0007501101007387 */ /* 0x000fe20000100800 */
[----:B------:R-:W-:Y:S01]  /*0a70*/  IMAD.MOV.U32 R8, RZ, RZ, RZ ;  /* 0x000000ffff087224 */ /* 0x000fe200078e00ff */
[----:B------:R-:W-:Y:S01]  /*0a80*/  IABS R65, R16 ;  /* 0x0000001000417213 */ /* 0x000fe20000000000 */
[----:B------:R-:W-:Y:S01]  /*0a90*/  IMAD R71, R6, R12, R71 ;  /* 0x0000000c06477224 */ /* 0x000fe200078e0247 */
[----:B------:R0:W-:Y:S01]  /*0aa0*/  STL [R1+0x74c], R16 ;  /* 0x00074c1001007387 */ /* 0x0001e20000100800 */
[----:B------:R-:W-:Y:S01]  /*0ab0*/  IMAD.HI.U32 R12, R7, R66, RZ ;  /* 0x00000042070c7227 */ /* 0x000fe200078e00ff */
[----:B------:R-:W-:Y:S01]  /*0ac0*/  IABS R67, R18 ;  /* 0x0000001200437213 */ /* 0x000fe20000000000 */
[----:B------:R-:W-:-:S02]  /*0ad0*/  USHF.L.U32 UR4, UR11, 0x15, URZ ;  /* 0x000000150b047899 */ /* 0x000fc400080006ff */
[----:B------:R-:W-:Y:S02]  /*0ae0*/  IMAD.HI.U32 R0, R9, R11, R8 ;  /* 0x0000000b09007227 */ /* 0x000fe400078e0008 */
[----:B------:R-:W-:Y:S02]  /*0af0*/  ULOP3.LUT UR4, UR4, 0x600000, URZ, 0xc0, !UPT ;  /* 0x0060000004047892 */ /* 0x000fe4000f8ec0ff */
[----:B------:R-:W-:Y:S02]  /*0b00*/  IMAD.IADD R8, R13, 0x1, R10 ;  /* 0x000000010d087824 */ /* 0x000fe400078e020a */
[C---:B0-----:R-:W-:Y:S02]  /*0b10*/  VIADD R16, R68.reuse, 0x9 ;  /* 0x0000000944107836 */ /* 0x041fe40000000000 */
[----:B------:R-:W-:Y:S02]  /*0b20*/  VIADD R18, R68, 0x7 ;  /* 0x0000000744127836 */ /* 0x000fe40000000000 */
[----:B------:R-:W-:Y:S01]  /*0b30*/  IMAD.HI.U32 R10, R7, R69, RZ ;  /* 0x00000045070a7227 */ /* 0x000fe200078e00ff */
[----:B------:R-:W-:-:S02]  /*0b40*/  IABS R61, R16 ;  /* 0x00000010003d7213 */ /* 0x000fc40000000000 */
[----:B------:R-:W-:Y:S01]  /*0b50*/  IABS R63, R18 ;  /* 0x00000012003f7213 */ /* 0x000fe20000000000 */
[----:B------:R-:W-:Y:S02]  /*0b60*/  IMAD.MOV R15, RZ, RZ, -R12 ;  /* 0x000000ffff0f7224 */ /* 0x000fe400078e0a0c */
[C---:B------:R-:W-:Y:S02]  /*0b70*/  VIADD R19, R68.reuse, 0x6 ;  /* 0x0000000644137836 */ /* 0x040fe40000000000 */
[----:B------:R-:W-:Y:S02]  /*0b80*/  VIADD R17, R68, 0x8 ;  /* 0x0000000844117836 */ /* 0x000fe40000000000 */
[----:B------:R-:W-:Y:S01]  /*0b90*/  IMAD.MOV R10, RZ, RZ, -R10 ;  /* 0x000000ffff0a7224 */ /* 0x000fe200078e0a0a */
[----:B------:R-:W-:Y:S01]  /*0ba0*/  STL [R1+0x754], R19 ;  /* 0x0007541301007387 */ /* 0x000fe20000100800 */
[----:B------:R-:W-:Y:S01]  /*0bb0*/  IMAD R66, R6, R15, R66 ;  /* 0x0000000f06427224 */ /* 0x000fe200078e0242 */
[----:B------:R-:W-:Y:S01]  /*0bc0*/  IABS R62, R17 ;  /* 0x00000011003e7213 */ /* 0x000fe20000000000 */
[----:B------:R-:W-:Y:S01]  /*0bd0*/  VIADD R15, R68, 0xe ;  /* 0x0000000e440f7836 */ /* 0x000fe20000000000 */
[----:B------:R-:W-:Y:S01]  /*0be0*/  STL [R1+0x758], R18 ;  /* 0x0007581201007387 */ /* 0x000fe20000100800 */
[----:B------:R-:W-:Y:S01]  /*0bf0*/  IMAD.HI.U32 R12, R7, R61, RZ ;  /* 0x0000003d070c7227 */ /* 0x000fe200078e00ff */
[----:B------:R-:W-:-:S02]  /*0c00*/  IABS R64, R19 ;  /* 0x0000001300407213 */ /* 0x000fc40000000000 */
[----:B------:R0:W-:Y:S01]  /*0c10*/  STL [R1+0x75c], R17 ;  /* 0x00075c1101007387 */ /* 0x0001e20000100800 */
[----:B------:R-:W-:Y:S01]  /*0c20*/  IMAD R69, R6, R10, R69 ;  /* 0x0000000a06457224 */ /* 0x000fe200078e0245 */
[----:B------:R-:W-:Y:S01]  /*0c30*/  IABS R56, R15 ;  /* 0x0000000f00387213 */ /* 0x000fe20000000000 */
[----:B------:R-:W-:Y:S01]  /*0c40*/  VIADD R14, R68, 0xa ;  /* 0x0000000a440e7836 */ /* 0x000fe20000000000 */
[----:B------:R1:W-:Y:S01]  /*0c50*/  STL [R1+0x760], R16 ;  /* 0x0007601001007387 */ /* 0x0003e20000100800 */
[----:B------:R-:W-:-:S03]  /*0c60*/  IMAD.HI.U32 R10, R7, R63, RZ ;  /* 0x0000003f070a7227 */ /* 0x000fc600078e00ff */
[----:B------:R4:W-:Y:S01]  /*0c70*/  STL [R1+0x764], R14 ;  /* 0x0007640e01007387 */ /* 0x0009e20000100800 */
[----:B------:R-:W-:Y:S01]  /*0c80*/  IMAD.MOV R12, RZ, RZ, -R12 ;  /* 0x000000ffff0c7224 */ /* 0x000fe200078e0a0c */
[----:B------:R-:W-:Y:S01]  /*0c90*/  IABS R60, R14 ;  /* 0x0000000e003c7213 */ /* 0x000fe20000000000 */
[C---:B0-----:R-:W-:Y:S02]  /*0ca0*/  VIADD R17, R68.reuse, 0xc ;  /* 0x0000000c44117836 */ /* 0x041fe40000000000 */
[C---:B------:R-:W-:Y:S02]  /*0cb0*/  VIADD R18, R68.reuse, 0xb ;  /* 0x0000000b44127836 */ /* 0x040fe40000000000 */
[----:B-1----:R-:W-:Y:S01]  /*0cc0*/  VIADD R16, R68, 0xd ;  /* 0x0000000d44107836 */ /* 0x002fe20000000000 */
[----:B------:R-:W-:Y:S01]  /*0cd0*/  IABS R58, R17 ;  /* 0x00000011003a7213 */ /* 0x000fe20000000000 */
[----:B------:R-:W-:Y:S01]  /*0ce0*/  IMAD.MOV R10, RZ, RZ, -R10 ;  /* 0x000000ffff0a7224 */ /* 0x000fe200078e0a0a */
[----:B------:R-:W-:Y:S01]  /*0cf0*/  STL [R1+0x76c], R18 ;  /* 0x00076c1201007387 */ /* 0x000fe20000100800 */
[----:B------:R-:W-:Y:S01]  /*0d00*/  IMAD R61, R6, R12, R61 ;  /* 0x0000000c063d7224 */ /* 0x000fe200078e023d */
[----:B------:R-:W-:Y:S01]  /*0d10*/  IABS R57, R16 ;  /* 0x0000001000397213 */ /* 0x000fe20000000000 */
[----:B------:R-:W-:Y:S01]  /*0d20*/  IMAD.HI.U32 R12, R7, R56, RZ ;  /* 0x00000038070c7227 */ /* 0x000fe200078e00ff */
[----:B------:R-:W-:Y:S01]  /*0d30*/  STL [R1+0x77c], R17 ;  /* 0x00077c1101007387 */ /* 0x000fe20000100800 */
[----:B------:R-:W-:-:S02]  /*0d40*/  IABS R59, R18 ;  /* 0x00000012003b7213 */ /* 0x000fc40000000000 */
[----:B------:R-:W-:Y:S01]  /*0d50*/  VIADD R19, R68, 0x11 ;  /* 0x0000001144137836 */ /* 0x000fe20000000000 */
[----:B------:R0:W-:Y:S01]  /*0d60*/  STL [R1+0x778], R16 ;  /* 0x0007781001007387 */ /* 0x0001e20000100800 */
[----:B------:R-:W-:Y:S02]  /*0d70*/  IMAD R63, R6, R10, R63 ;  /* 0x0000000a063f7224 */ /* 0x000fe400078e023f */
[C---:B----4-:R-:W-:Y:S01]  /*0d80*/  VIADD R14, R68.reuse, 0xf ;  /* 0x0000000f440e7836 */ /* 0x050fe20000000000 */
[----:B------:R-:W-:Y:S01]  /*0d90*/  IABS R53, R19 ;  /* 0x0000001300357213 */ /* 0x000fe20000000000 */
[----:B------:R-:W-:Y:S01]  /*0da0*/  IMAD.HI.U32 R10, R7, R58, RZ ;  /* 0x0000003a070a7227 */ /* 0x000fe200078e00ff */
[----:B------:R1:W-:Y:S02]  /*0db0*/  STL [R1+0x774], R15 ;  /* 0x0007740f01007387 */ /* 0x0003e40000100800 */
[----:B------:R-:W-:Y:S01]  /*0dc0*/  IABS R55, R14 ;  /* 0x0000000e00377213 */ /* 0x000fe20000000000 */
[C---:B------:R-:W-:Y:S01]  /*0dd0*/  VIADD R20, R68.reuse, 0x10 ;  /* 0x0000001044147836 */ /* 0x040fe20000000000 */
[----:B------:R4:W-:Y:S01]  /*0de0*/  STL [R1+0x770], R14 ;  /* 0x0007700e01007387 */ /* 0x0009e20000100800 */
[----:B0-----:R-:W-:-:S02]  /*0df0*/  VIADD R16, R68, 0x13 ;  /* 0x0000001344107836 */ /* 0x001fc40000000000 */
[----:B------:R-:W-:Y:S01]  /*0e00*/  IMAD.MOV R17, RZ, RZ, -R12 ;  /* 0x000000ffff117224 */ /* 0x000fe200078e0a0c */
[----:B------:R-:W-:Y:S01]  /*0e10*/  STL [R1+0x768], R20 ;  /* 0x0007681401007387 */ /* 0x000fe20000100800 */
[----:B------:R-:W-:Y:S01]  /*0e20*/  VIADD R18, R68, 0x12 ;  /* 0x0000001244127836 */ /* 0x000fe20000000000 */
[----:B------:R-:W-:Y:S01]  /*0e30*/  IABS R51, R16 ;  /* 0x0000001000337213 */ /* 0x000fe20000000000 */
[----:B-1----:R-:W-:Y:S01]  /*0e40*/  IMAD.MOV R15, RZ, RZ, -R10 ;  /* 0x000000ffff0f7224 */ /* 0x002fe200078e0a0a */
[----:B------:R-:W-:Y:S01]  /*0e50*/  STL [R1+0x780], R19 ;  /* 0x0007801301007387 */ /* 0x000fe20000100800 */
[----:B------:R-:W-:Y:S01]  /*0e60*/  IMAD R56, R6, R17, R56 ;  /* 0x0000001106387224 */ /* 0x000fe200078e0238 */
[----:B------:R-:W-:Y:S01]  /*0e70*/  IABS R52, R18 ;  /* 0x0000001200347213 */ /* 0x000fe20000000000 */
[C---:B------:R-:W-:Y:S01]  /*0e80*/  VIADD R17, R68.reuse, 0x16 ;  /* 0x0000001644117836 */ /* 0x040fe20000000000 */
[----:B------:R0:W-:Y:S01]  /*0e90*/  STL [R1+0x790], R18 ;  /* 0x0007901201007387 */ /* 0x0001e20000100800 */
[----:B----4-:R-:W-:Y:S01]  /*0ea0*/  VIADD R14, R68, 0x14 ;  /* 0x00000014440e7836 */ /* 0x010fe20000000000 */
[----:B------:R-:W-:Y:S01]  /*0eb0*/  IABS R54, R20 ;  /* 0x0000001400367213 */ /* 0x000fe20000000000 */
[----:B------:R-:W-:Y:S01]  /*0ec0*/  IMAD.HI.U32 R10, R7, R53, RZ ;  /* 0x00000035070a7227 */ /* 0x000fe200078e00ff */
[----:B------:R1:W-:Y:S01]  /*0ed0*/  STL [R1+0x78c], R16 ;  /* 0x00078c1001007387 */ /* 0x0003e20000100800 */
[----:B------:R-:W-:-:S02]  /*0ee0*/  IABS R48, R17 ;  /* 0x0000001100307213 */ /* 0x000fc40000000000 */
[----:B------:R-:W-:Y:S01]  /*0ef0*/  IMAD R58, R6, R15, R58 ;  /* 0x0000000f063a7224 */ /* 0x000fe200078e023a */
[----:B------:R-:W-:Y:S01]  /*0f00*/  STL [R1+0x794], R14 ;  /* 0x0007940e01007387 */ /* 0x000fe20000100800 */
[C---:B------:R-:W-:Y:S01]  /*0f10*/  VIADD R15, R68.reuse, 0x18 ;  /* 0x00000018440f7836 */ /* 0x040fe20000000000 */
[----:B------:R-:W-:Y:S01]  /*0f20*/  IABS R50, R14 ;  /* 0x0000000e00327213 */ /* 0x000fe20000000000 */
[C---:B0-----:R-:W-:Y:S02]  /*0f30*/  VIADD R18, R68.reuse, 0x15 ;  /* 0x0000001544127836 */ /* 0x041fe40000000000 */
[C---:B------:R-:W-:Y:S01]  /*0f40*/  IMAD.HI.U32 R12, R7.reuse, R51, RZ ;  /* 0x00000033070c7227 */ /* 0x040fe200078e00ff */
[----:B------:R-:W-:Y:S02]  /*0f50*/  IABS R46, R15 ;  /* 0x0000000f002e7213 */ /* 0x000fe40000000000 */
[----:B------:R-:W-:Y:S01]  /*0f60*/  STL [R1+0x798], R18 ;  /* 0x0007981201007387 */ /* 0x000fe20000100800 */
[----:B-1----:R-:W-:Y:S01]  /*0f70*/  VIADD R16, R68, 0x17 ;  /* 0x0000001744107836 */ /* 0x002fe20000000000 */
[----:B------:R-:W-:Y:S01]  /*0f80*/  IABS R49, R18 ;  /* 0x0000001200317213 */ /* 0x000fe20000000000 */
[----:B------:R-:W-:Y:S01]  /*0f90*/  IMAD.MOV R10, RZ, RZ, -R10 ;  /* 0x000000ffff0a7224 */ /* 0x000fe200078e0a0a */
[----:B------:R-:W-:Y:S01]  /*0fa0*/  STL [R1+0x7a8], R17 ;  /* 0x0007a81101007387 */ /* 0x000fe20000100800 */
[----:B------:R-:W-:Y:S01]  /*0fb0*/  IMAD.MOV R12, RZ, RZ, -R12 ;  /* 0x000000ffff0c7224 */ /* 0x000fe200078e0a0c */
[----:B------:R-:W-:Y:S01]  /*0fc0*/  IABS R47, R16 ;  /* 0x00000010002f7213 */ /* 0x000fe20000000000 */
[----:B------:R-:W-:Y:S01]  /*0fd0*/  IMAD R53, R6, R10, R53 ;  /* 0x0000000a06357224 */ /* 0x000fe200078e0235 */
[----:B------:R0:W-:Y:S01]  /*0fe0*/  STL [R1+0x7a4], R16 ;  /* 0x0007a41001007387 */ /* 0x0001e20000100800 */
[----:B------:R-:W-:-:S03]  /*0ff0*/  IMAD.HI.U32 R10, R7, R48, RZ ;  /* 0x00000030070a7227 */ /* 0x000fc600078e00ff */
[----:B------:R1:W-:Y:S01]  /*1000*/  STL [R1+0x7ac], R15 ;  /* 0x0007ac0f01007387 */ /* 0x0003e20000100800 */
[----:B------:R-:W-:-:S04]  /*1010*/  IMAD.HI.U32 R13, R7, R65, RZ ;  /* 0x00000041070d7227 */ /* 0x000fc800078e00ff */
[----:B------:R-:W-:Y:S02]  /*1020*/  IMAD R51, R6, R12, R51 ;  /* 0x0000000c06337224 */ /* 0x000fe400078e0233 */
[C---:B0-----:R-:W-:Y:S02]  /*1030*/  VIADD R16, R68.reuse, 0x1d ;  /* 0x0000001d44107836 */ /* 0x041fe40000000000 */
[C---:B------:R-:W-:Y:S02]  /*1040*/  VIADD R14, R68.reuse, 0x19 ;  /* 0x00000019440e7836 */ /* 0x040fe40000000000 */
[----:B------:R-:W-:Y:S01]  /*1050*/  IMAD.HI.U32 R12, R7, R46, RZ ;  /* 0x0000002e070c7227 */ /* 0x000fe200078e00ff */
[----:B------:R-:W-:Y:S02]  /*1060*/  IABS R41, R16 ;  /* 0x0000001000297213 */ /* 0x000fe40000000000 */
[----:B------:R0:W-:Y:S01]  /*1070*/  STL [R1+0x7b0], R14 ;  /* 0x0007b00e01007387 */ /* 0x0001e20000100800 */
[----:B------:R-:W-:Y:S01]  /*1080*/  VIADD R20, R68, 0x1a ;  /* 0x0000001a44147836 */ /* 0x000fe20000000000 */
[----:B------:R-:W-:Y:S01]  /*1090*/  IABS R45, R14 ;  /* 0x0000000e002d7213 */ /* 0x000fe20000000000 */
[----:B-1----:R-:W-:-:S02]  /*10a0*/  IMAD.MOV R15, RZ, RZ, -R10 ;  /* 0x000000ffff0f7224 */ /* 0x002fc400078e0a0a */
[C---:B------:R-:W-:Y:S01]  /*10b0*/  VIADD R19, R68.reuse, 0x1b ;  /* 0x0000001b44137836 */ /* 0x040fe20000000000 */
[----:B------:R-:W-:Y:S01]  /*10c0*/  STL [R1+0x7c0], R20 ;  /* 0x0007c01401007387 */ /* 0x000fe20000100800 */
[----:B------:R-:W-:Y:S01]  /*10d0*/  VIADD R18, R68, 0x1c ;  /* 0x0000001c44127836 */ /* 0x000fe20000000000 */
[----:B------:R-:W-:Y:S01]  /*10e0*/  IABS R44, R20 ;  /* 0x00000014002c7213 */ /* 0x000fe20000000000 */
[----:B------:R-:W-:Y:S01]  /*10f0*/  IMAD.MOV R13, RZ, RZ, -R13 ;  /* 0x000000ffff0d7224 */ /* 0x000fe200078e0a0d */
[----:B------:R-:W-:Y:S01]  /*1100*/  STL [R1+0x7bc], R19 ;  /* 0x0007bc1301007387 */ /* 0x000fe20000100800 */
[----:B------:R-:W-:Y:S01]  /*1110*/  IMAD.MOV R17, RZ, RZ, -R12 ;  /* 0x000000ffff117224 */ /* 0x000fe200078e0a0c */
[----:B------:R-:W-:Y:S01]  /*1120*/  IABS R42, R18 ;  /* 0x00000012002a7213 */ /* 0x000fe20000000000 */
[----:B------:R-:W-:Y:S01]  /*1130*/  IMAD R48, R6, R15, R48 ;  /* 0x0000000f06307224 */ /* 0x000fe200078e0230 */
[----:B------:R1:W-:Y:S01]  /*1140*/  STL [R1+0x7c4], R18 ;  /* 0x0007c41201007387 */ /* 0x0003e20000100800 */
[----:B------:R-:W-:Y:S01]  /*1150*/  VIADD R15, R68, 0x22 ;  /* 0x00000022440f7836 */ /* 0x000fe20000000000 */
[----:B------:R-:W-:Y:S01]  /*1160*/  IABS R43, R19 ;  /* 0x00000013002b7213 */ /* 0x000fe20000000000 */
[----:B------:R-:W-:Y:S01]  /*1170*/  IMAD.HI.U32 R9, R7, R70, RZ ;  /* 0x0000004607097227 */ /* 0x000fe200078e00ff */
[----:B------:R4:W-:Y:S02]  /*1180*/  STL [R1+0x7c8], R16 ;  /* 0x0007c81001007387 */ /* 0x0009e40000100800 */
[----:B------:R-:W-:Y:S01]  /*1190*/  IABS R36, R15 ;  /* 0x0000000f00247213 */ /* 0x000fe20000000000 */
[----:B------:R-:W-:-:S02]  /*11a0*/  IMAD R65, R6, R13, R65 ;  /* 0x0000000d06417224 */ /* 0x000fc400078e0241 */
[----:B0-----:R-:W-:Y:S02]  /*11b0*/  VIADD R14, R68, 0x1e ;  /* 0x0000001e440e7836 */ /* 0x001fe40000000000 */
[----:B------:R-:W-:-:S03]  /*11c0*/  IMAD.HI.U32 R12, R7, R41, RZ ;  /* 0x00000029070c7227 */ /* 0x000fc600078e00ff */
[----:B------:R-:W-:Y:S01]  /*11d0*/  STL [R1+0x7d8], R14 ;  /* 0x0007d80e01007387 */ /* 0x000fe20000100800 */
[----:B------:R-:W-:Y:S01]  /*11e0*/  IMAD.HI.U32 R13, R7, R60, RZ ;  /* 0x0000003c070d7227 */ /* 0x000fe200078e00ff */
[----:B------:R-:W-:-:S03]  /*11f0*/  IABS R40, R14 ;  /* 0x0000000e00287213 */ /* 0x000fc60000000000 */
[----:B------:R-:W-:Y:S02]  /*1200*/  IMAD R46, R6, R17, R46 ;  /* 0x00000011062e7224 */ /* 0x000fe400078e022e */
[C---:B-1----:R-:W-:Y:S02]  /*1210*/  VIADD R18, R68.reuse, 0x1f ;  /* 0x0000001f44127836 */ /* 0x042fe40000000000 */
[C---:B------:R-:W-:Y:S02]  /*1220*/  VIADD R17, R68.reuse, 0x20 ;  /* 0x0000002044117836 */ /* 0x040fe40000000000 */
[----:B----4-:R-:W-:Y:S01]  /*1230*/  VIADD R16, R68, 0x21 ;  /* 0x0000002144107836 */ /* 0x010fe20000000000 */
[----:B------:R-:W-:Y:S01]  /*1240*/  STL [R1+0x7d4], R18 ;  /* 0x0007d41201007387 */ /* 0x000fe20000100800 */
[----:B------:R-:W-:Y:S01]  /*1250*/  IMAD.MOV R9, RZ, RZ, -R9 ;  /* 0x000000ffff097224 */ /* 0x000fe200078e0a09 */
[----:B------:R-:W-:Y:S01]  /*1260*/  IABS R38, R17 ;  /* 0x0000001100267213 */ /* 0x000fe20000000000 */
[----:B------:R-:W-:Y:S01]  /*1270*/  IMAD.MOV R12, RZ, RZ, -R12 ;  /* 0x000000ffff0c7224 */ /* 0x000fe200078e0a0c */
[----:B------:R-:W-:Y:S01]  /*1280*/  STL [R1+0x7dc], R17 ;  /* 0x0007dc1101007387 */ /* 0x000fe20000100800 */
[----:B------:R-:W-:Y:S01]  /*1290*/  IMAD.MOV R13, RZ, RZ, -R13 ;  /* 0x000000ffff0d7224 */ /* 0x000fe200078e0a0d */
[----:B------:R-:W-:Y:S01]  /*12a0*/  IABS R37, R16 ;  /* 0x0000001000257213 */ /* 0x000fe20000000000 */
[C---:B------:R-:W-:Y:S01]  /*12b0*/  IMAD R70, R6.reuse, R9, R70 ;  /* 0x0000000906467224 */ /* 0x040fe200078e0246 */
[----:B------:R0:W-:Y:S01]  /*12c0*/  STL [R1+0x7e0], R16 ;  /* 0x0007e01001007387 */ /* 0x0001e20000100800 */
[C---:B------:R-:W-:Y:S01]  /*12d0*/  IMAD R41, R6.reuse, R12, R41 ;  /* 0x0000000c06297224 */ /* 0x040fe200078e0229 */
[----:B------:R-:W-:Y:S01]  /*12e0*/  IABS R39, R18 ;  /* 0x0000001200277213 */ /* 0x000fe20000000000 */
[----:B------:R-:W-:Y:S01]  /*12f0*/  IMAD.HI.U32 R9, R7, R64, RZ ;  /* 0x0000004007097227 */ /* 0x000fe200078e00ff */
[----:B------:R-:W-:Y:S03]  /*1300*/  STL [R1+0x7f0], R15 ;  /* 0x0007f00f01007387 */ /* 0x000fe60000100800 */
[----:B------:R-:W-:-:S02]  /*1310*/  IMAD R60, R6, R13, R60 ;  /* 0x0000000d063c7224 */ /* 0x000fc400078e023c */
[----:B------:R-:W-:Y:S01]  /*1320*/  IMAD.HI.U32 R12, R7, R36, RZ ;  /* 0x00000024070c7227 */ /* 0x000fe200078e00ff */
[----:B0-----:R-:W-:-:S03]  /*1330*/  LOP3.LUT R16, R5, 0x7f, RZ, 0xc0, !PT ;  /* 0x0000007f05107812 */ /* 0x001fc600078ec0ff */
[----:B------:R-:W-:Y:S01]  /*1340*/  IMAD.HI.U32 R13, R7, R55, RZ ;  /* 0x00000037070d7227 */ /* 0x000fe200078e00ff */
[----:B------:R-:W-:-:S03]  /*1350*/  ISETP.NE.U32.AND P3, PT, R16, RZ, PT ;  /* 0x000000ff1000720c */ /* 0x000fc60003f65070 */
[----:B------:R-:W-:Y:S02]  /*1360*/  IMAD.MOV R9, RZ, RZ, -R9 ;  /* 0x000000ffff097224 */ /* 0x000fe400078e0a09 */
[----:B------:R-:W-:Y:S02]  /*1370*/  IMAD.MOV R17, RZ, RZ, -R12 ;  /* 0x000000ffff117224 */ /* 0x000fe400078e0a0c */
[----:B------:R-:W-:Y:S02]  /*1380*/  IMAD.MOV R13, RZ, RZ, -R13 ;  /* 0x000000ffff0d7224 */ /* 0x000fe400078e0a0d */
[----:B------:R-:W-:Y:S02]  /*1390*/  IMAD R12, R8, 0x80, R16 ;  /* 0x00000080080c7824 */ /* 0x000fe400078e0210 */
[----:B------:R-:W-:-:S03]  /*13a0*/  IMAD.HI.U32 R11, R7, R67, RZ ;  /* 0x00000043070b7227 */ /* 0x000fc600078e00ff */
[----:B------:R-:W-:Y:S01]  /*13b0*/  IABS R5, R12 ;  /* 0x0000000c00057213 */ /* 0x000fe20000000000 */
[----:B------:R-:W-:Y:S01]  /*13c0*/  IMAD R64, R6, R9, R64 ;  /* 0x0000000906407224 */ /* 0x000fe200078e0240 */
[----:B------:R-:W-:Y:S01]  /*13d0*/  ISETP.GE.AND P2, PT, R12, RZ, PT ;  /* 0x000000ff0c00720c */ /* 0x000fe20003f46270 */
[----:B------:R-:W-:-:S04]  /*13e0*/  IMAD.HI.U32 R9, R7, R59, RZ ;  /* 0x0000003b07097227 */ /* 0x000fc800078e00ff */
[----:B------:R-:W-:Y:S02]  /*13f0*/  IMAD R55, R6, R13, R55 ;  /* 0x0000000d06377224 */ /* 0x000fe400078e0237 */
[----:B------:R-:W-:Y:S02]  /*1400*/  IMAD.MOV R11, RZ, RZ, -R11 ;  /* 0x000000ffff0b7224 */ /* 0x000fe400078e0a0b */
[----:B------:R-:W-:-:S04]  /*1410*/  IMAD.HI.U32 R13, R7, R50, RZ ;  /* 0x00000032070d7227 */ /* 0x000fc800078e00ff */
[----:B------:R-:W-:Y:S02]  /*1420*/  IMAD.MOV R9, RZ, RZ, -R9 ;  /* 0x000000ffff097224 */ /* 0x000fe400078e0a09 */
[----:B------:R-:W-:Y:S02]  /*1430*/  IMAD R67, R6, R11, R67 ;  /* 0x0000000b06437224 */ /* 0x000fe400078e0243 */
[----:B------:R-:W-:Y:S02]  /*1440*/  IMAD.MOV R13, RZ, RZ, -R13 ;  /* 0x000000ffff0d7224 */ /* 0x000fe400078e0a0d */
[----:B------:R-:W-:-:S04]  /*1450*/  IMAD.HI.U32 R11, R7, R62, RZ ;  /* 0x0000003e070b7227 */ /* 0x000fc800078e00ff */
[----:B------:R-:W-:-:S04]  /*1460*/  IMAD.HI.U32 R0, R0, R5, RZ ;  /* 0x0000000500007227 */ /* 0x000fc800078e00ff */
[----:B------:R-:W-:Y:S02]  /*1470*/  IMAD R59, R6, R9, R59 ;  /* 0x00000009063b7224 */ /* 0x000fe400078e023b */
[----:B------:R-:W-:-:S04]  /*1480*/  IMAD.HI.U32 R9, R7, R54, RZ ;  /* 0x0000003607097227 */ /* 0x000fc800078e00ff */
[----:B------:R-:W-:Y:S02]  /*1490*/  IMAD R50, R6, R13, R50 ;  /* 0x0000000d06327224 */ /* 0x000fe400078e0232 */
[----:B------:R-:W-:Y:S02]  /*14a0*/  IMAD.MOV R11, RZ, RZ, -R11 ;  /* 0x000000ffff0b7224 */ /* 0x000fe400078e0a0b */
[----:B------:R-:W-:-:S04]  /*14b0*/  IMAD.HI.U32 R13, R7, R45, RZ ;  /* 0x0000002d070d7227 */ /* 0x000fc800078e00ff */
[----:B------:R-:W-:Y:S02]  /*14c0*/  IMAD.MOV R0, RZ, RZ, -R0 ;  /* 0x000000ffff007224 */ /* 0x000fe400078e0a00 */
[----:B------:R-:W-:Y:S02]  /*14d0*/  IMAD.MOV R9, RZ, RZ, -R9 ;  /* 0x000000ffff097224 */ /* 0x000fe400078e0a09 */
[----:B------:R-:W-:Y:S02]  /*14e0*/  IMAD R62, R6, R11, R62 ;  /* 0x0000000b063e7224 */ /* 0x000fe400078e023e */
[----:B------:R-:W-:Y:S02]  /*14f0*/  IMAD.MOV R13, RZ, RZ, -R13 ;  /* 0x000000ffff0d7224 */ /* 0x000fe400078e0a0d */
[----:B------:R-:W-:Y:S02]  /*1500*/  IMAD R0, R4, R0, R5 ;  /* 0x0000000004007224 */ /* 0x000fe400078e0205 */
[----:B------:R-:W-:-:S03]  /*1510*/  IMAD.HI.U32 R11, R7, R57, RZ ;  /* 0x00000039070b7227 */ /* 0x000fc600078e00ff */
[----:B------:R-:W-:Y:S01]  /*1520*/  ISETP.GT.U32.AND P0, PT, R4, R0, PT ;  /* 0x000000000400720c */ /* 0x000fe20003f04070 */
[----:B------:R-:W-:Y:S02]  /*1530*/  VIADD R14, R68, 0x23 ;  /* 0x00000023440e7836 */ /* 0x000fe40000000000 */
[C---:B------:R-:W-:Y:S02]  /*1540*/  IMAD R54, R6.reuse, R9, R54 ;  /* 0x0000000906367224 */ /* 0x040fe400078e0236 */
[----:B------:R-:W-:Y:S01]  /*1550*/  IMAD.HI.U32 R9, R7, R49, RZ ;  /* 0x0000003107097227 */ /* 0x000fe200078e00ff */
[----:B------:R0:W-:Y:S01]  /*1560*/  STL [R1+0x7ec], R14 ;  /* 0x0007ec0e01007387 */ /* 0x0001e20000100800 */
[----:B------:R-:W-:Y:S02]  /*1570*/  IABS R35, R14 ;  /* 0x0000000e00237213 */ /* 0x000fe40000000000 */
[----:B------:R-:W-:Y:S02]  /*1580*/  IMAD R45, R6, R13, R45 ;  /* 0x0000000d062d7224 */ /* 0x000fe400078e022d */
[----:B------:R-:W-:-:S02]  /*1590*/  VIADD R20, R68, 0x24 ;  /* 0x0000002444147836 */ /* 0x000fc40000000000 */
[----:B------:R-:W-:Y:S02]  /*15a0*/  IMAD.MOV R11, RZ, RZ, -R11 ;  /* 0x000000ffff0b7224 */ /* 0x000fe400078e0a0b */
[C---:B------:R-:W-:Y:S01]  /*15b0*/  IMAD.HI.U32 R13, R7.reuse, R40, RZ ;  /* 0x00000028070d7227 */ /* 0x040fe200078e00ff */
[----:B------:R-:W-:Y:S01]  /*15c0*/  STL [R1+0x7f4], R20 ;  /* 0x0007f41401007387 */ /* 0x000fe20000100800 */
[----:B------:R-:W-:Y:S02]  /*15d0*/  IABS R34, R20 ;  /* 0x0000001400227213 */ /* 0x000fe40000000000 */
[C---:B------:R-:W-:Y:S02]  /*15e0*/  VIADD R19, R68.reuse, 0x25 ;  /* 0x0000002544137836 */ /* 0x040fe40000000000 */
[C---:B------:R-:W-:Y:S02]  /*15f0*/  VIADD R18, R68.reuse, 0x26 ;  /* 0x0000002644127836 */ /* 0x040fe40000000000 */
[----:B0-----:R-:W-:Y:S01]  /*1600*/  VIADD R14, R68, 0x27 ;  /* 0x00000027440e7836 */ /* 0x001fe20000000000 */
[----:B------:R-:W-:Y:S01]  /*1610*/  STL [R1+0x7e8], R19 ;  /* 0x0007e81301007387 */ /* 0x000fe20000100800 */
[----:B------:R-:W-:Y:S01]  /*1620*/  IMAD.MOV R9, RZ, RZ, -R9 ;  /* 0x000000ffff097224 */ /* 0x000fe200078e0a09 */
[----:B------:R-:W-:Y:S01]  /*1630*/  IABS R32, R18 ;  /* 0x0000001200207213 */ /* 0x000fe20000000000 */
[----:B------:R-:W-:Y:S01]  /*1640*/  IMAD R57, R6, R11, R57 ;  /* 0x0000000b06397224 */ /* 0x000fe200078e0239 */
[----:B------:R-:W-:Y:S01]  /*1650*/  STL [R1+0x7e4], R18 ;  /* 0x0007e41201007387 */ /* 0x000fe20000100800 */
[----:B------:R-:W-:Y:S01]  /*1660*/  IMAD.MOV R13, RZ, RZ, -R13 ;  /* 0x000000ffff0d7224 */ /* 0x000fe200078e0a0d */
[----:B------:R-:W-:Y:S01]  /*1670*/  IABS R31, R14 ;  /* 0x0000000e001f7213 */ /* 0x000fe20000000000 */
[----:B------:R-:W-:Y:S01]  /*1680*/  IMAD.HI.U32 R11, R7, R52, RZ ;  /* 0x00000034070b7227 */ /* 0x000fe200078e00ff */
[----:B------:R0:W-:Y:S01]  /*1690*/  STL [R1+0x7d0], R14 ;  /* 0x0007d00e01007387 */ /* 0x0001e20000100800 */
[----:B------:R-:W-:-:S02]  /*16a0*/  IABS R33, R19 ;  /* 0x0000001300217213 */ /* 0x000fc40000000000 */
[----:B------:R-:W-:Y:S01]  /*16b0*/  IMAD R49, R6, R9, R49 ;  /* 0x0000000906317224 */ /* 0x000fe200078e0231 */
[----:B------:R-:W-:Y:S01]  /*16c0*/  STL [R1+0x6f8], R12 ;  /* 0x0006f80c01007387 */ /* 0x000fe20000100800 */
[----:B------:R-:W-:-:S04]  /*16d0*/  IMAD.HI.U32 R9, R7, R44, RZ ;  /* 0x0000002c07097227 */ /* 0x000fc800078e00ff */
[C---:B------:R-:W-:Y:S01]  /*16e0*/  IMAD.HI.U32 R10, R7.reuse, R43, RZ ;  /* 0x0000002b070a7227 */ /* 0x040fe200078e00ff */
[----:B0-----:R-:W0:Y:S03]  /*16f0*/  LDC R14, c[0x0][0x3a0] ;  /* 0x0000e800ff0e7b82 */ /* 0x001e260000000800 */
[----:B------:R-:W-:Y:S02]  /*1700*/  IMAD R40, R6, R13, R40 ;  /* 0x0000000d06287224 */ /* 0x000fe400078e0228 */
[----:B------:R-:W-:Y:S02]  /*1710*/  IMAD.MOV R11, RZ, RZ, -R11 ;  /* 0x000000ffff0b7224 */ /* 0x000fe400078e0a0b */
[----:B------:R-:W-:-:S04]  /*1720*/  IMAD.HI.U32 R13, R7, R35, RZ ;  /* 0x00000023070d7227 */ /* 0x000fc800078e00ff */
[----:B------:R-:W-:Y:S02]  /*1730*/  IMAD.MOV R9, RZ, RZ, -R9 ;  /* 0x000000ffff097224 */ /* 0x000fe400078e0a09 */
[----:B------:R-:W-:Y:S02]  /*1740*/  IMAD.MOV R10, RZ, RZ, -R10 ;  /* 0x000000ffff0a7224 */ /* 0x000fe400078e0a0a */
[----:B------:R-:W-:Y:S02]  /*1750*/  IMAD R52, R6, R11, R52 ;  /* 0x0000000b06347224 */ /* 0x000fe400078e0234 */
[----:B------:R-:W-:Y:S02]  /*1760*/  IMAD.MOV R13, RZ, RZ, -R13 ;  /* 0x000000ffff0d7224 */ /* 0x000fe400078e0a0d */
[----:B------:R-:W-:Y:S02]  /*1770*/  @!P0 IMAD.IADD R0, R0, 0x1, -R4 ;  /* 0x0000000100008824 */ /* 0x000fe400078e0a04 */
[----:B------:R-:W-:-:S03]  /*1780*/  IMAD.HI.U32 R11, R7, R47, RZ ;  /* 0x0000002f070b7227 */ /* 0x000fc600078e00ff */
[----:B------:R-:W-:Y:S01]  /*1790*/  ISETP.GT.U32.AND P0, PT, R4, R0, PT ;  /* 0x000000000400720c */ /* 0x000fe20003f04070 */
[C---:B------:R-:W-:Y:S02]  /*17a0*/  IMAD R44, R6.reuse, R9, R44 ;  /* 0x00000009062c7224 */ /* 0x040fe400078e022c */
[----:B------:R-:W-:Y:S02]  /*17b0*/  IMAD R43, R6, R10, R43 ;  /* 0x0000000a062b7224 */ /* 0x000fe400078e022b */
[----:B------:R-:W-:-:S04]  /*17c0*/  IMAD.HI.U32 R9, R7, R39, RZ ;  /* 0x0000002707097227 */ /* 0x000fc800078e00ff */
[----:B------:R-:W-:-:S04]  /*17d0*/  IMAD.HI.U32 R10, R7, R38, RZ ;  /* 0x00000026070a7227 */ /* 0x000fc800078e00ff */
[----:B------:R-:W-:Y:S02]  /*17e0*/  IMAD R35, R6, R13, R35 ;  /* 0x0000000d06237224 */ /* 0x000fe400078e0223 */
[----:B------:R-:W-:Y:S02]  /*17f0*/  IMAD.MOV R11, RZ, RZ, -R11 ;  /* 0x000000ffff0b7224 */ /* 0x000fe400078e0a0b */
[----:B------:R-:W-:Y:S02]  /*1800*/  VIADD R13, R68, 0x2c ;  /* 0x0000002c440d7836 */ /* 0x000fe40000000000 */
[----:B------:R-:W-:Y:S02]  /*1810*/  IMAD.MOV R9, RZ, RZ, -R9 ;  /* 0x000000ffff097224 */ /* 0x000fe400078e0a09 */
[----:B------:R-:W-:Y:S01]  /*1820*/  IMAD.MOV R15, RZ, RZ, -R10 ;  /* 0x000000ffff0f7224 */ /* 0x000fe200078e0a0a */
[----:B------:R-:W-:Y:S01]  /*1830*/  IABS R26, R13 ;  /* 0x0000000d001a7213 */ /* 0x000fe20000000000 */
[----:B------:R-:W-:-:S02]  /*1840*/  IMAD R47, R6, R11, R47 ;  /* 0x0000000b062f7224 */ /* 0x000fc400078e022f */
[----:B------:R-:W-:-:S04]  /*1850*/  IMAD.HI.U32 R11, R7, R42, RZ ;  /* 0x0000002a070b7227 */ /* 0x000fc800078e00ff */
[----:B------:R-:W-:Y:S02]  /*1860*/  VIADD R19, R68, 0x28 ;  /* 0x0000002844137836 */ /* 0x000fe40000000000 */
[----:B------:R-:W-:Y:S02]  /*1870*/  IMAD R36, R6, R17, R36 ;  /* 0x0000001106247224 */ /* 0x000fe400078e0224 */
[----:B------:R-:W-:Y:S01]  /*1880*/  VIADD R18, R68, 0x29 ;  /* 0x0000002944127836 */ /* 0x000fe20000000000 */
[----:B------:R-:W-:Y:S01]  /*1890*/  STL [R1+0x7cc], R19 ;  /* 0x0007cc1301007387 */ /* 0x000fe20000100800 */
[C---:B------:R-:W-:Y:S01]  /*18a0*/  IMAD R39, R6.reuse, R9, R39 ;  /* 0x0000000906277224 */ /* 0x040fe200078e0227 */
[----:B------:R-:W-:Y:S01]  /*18b0*/  IABS R30, R19 ;  /* 0x00000013001e7213 */ /* 0x000fe20000000000 */
[----:B------:R-:W-:Y:S01]  /*18c0*/  IMAD R38, R6, R15, R38 ;  /* 0x0000000f06267224 */ /* 0x000fe200078e0226 */
[----:B------:R-:W-:Y:S01]  /*18d0*/  STL [R1+0x7b8], R18 ;  /* 0x0007b81201007387 */ /* 0x000fe20000100800 */
[----:B------:R-:W-:Y:S01]  /*18e0*/  VIADD R17, R68, 0x2a ;  /* 0x0000002a44117836 */ /* 0x000fe20000000000 */
[----:B------:R-:W-:Y:S01]  /*18f0*/  IABS R29, R18 ;  /* 0x00000012001d7213 */ /* 0x000fe20000000000 */
[----:B------:R-:W-:-:S03]  /*1900*/  IMAD.HI.U32 R9, R7, R32, RZ ;  /* 0x0000002007097227 */ /* 0x000fc600078e00ff */
[----:B------:R-:W-:Y:S01]  /*1910*/  STL [R1+0x7b4], R17 ;  /* 0x0007b41101007387 */ /* 0x000fe20000100800 */
[----:B------:R-:W-:Y:S01]  /*1920*/  VIADD R15, R68, 0x2b ;  /* 0x0000002b440f7836 */ /* 0x000fe20000000000 */
[----:B------:R-:W-:Y:S01]  /*1930*/  IABS R28, R17 ;  /* 0x00000011001c7213 */ /* 0x000fe20000000000 */
[----:B------:R-:W-:Y:S02]  /*1940*/  IMAD.MOV R11, RZ, RZ, -R11 ;  /* 0x000000ffff0b7224 */ /* 0x000fe400078e0a0b */
[----:B------:R-:W-:Y:S01]  /*1950*/  IMAD.HI.U32 R5, R7, R26, RZ ;  /* 0x0000001a07057227 */ /* 0x000fe200078e00ff */
[----:B------:R1:W-:Y:S01]  /*1960*/  STL [R1+0x7a0], R15 ;  /* 0x0007a00f01007387 */ /* 0x0003e20000100800 */
[----:B------:R-:W-:Y:S02]  /*1970*/  IABS R27, R15 ;  /* 0x0000000f001b7213 */ /* 0x000fe40000000000 */
[----:B------:R-:W-:Y:S01]  /*1980*/  IMAD.MOV R9, RZ, RZ, -R9 ;  /* 0x000000ffff097224 */ /* 0x000fe200078e0a09 */
[----:B------:R4:W-:Y:S01]  /*1990*/  STL [R1+0x79c], R13 ;  /* 0x00079c0d01007387 */ /* 0x0009e20000100800 */
[----:B------:R-:W-:-:S02]  /*19a0*/  IMAD R42, R6, R11, R42 ;  /* 0x0000000b062a7224 */ /* 0x000fc400078e022a */
[----:B------:R-:W-:-:S04]  /*19b0*/  IMAD.HI.U32 R8, R7, R31, RZ ;  /* 0x0000001f07087227 */ /* 0x000fc800078e00ff */
[----:B------:R-:W-:Y:S01]  /*19c0*/  @!P0 IMAD.IADD R0, R0, 0x1, -R4 ;  /* 0x0000000100008824 */ /* 0x000fe200078e0a04 */
[----:B------:R-:W-:Y:S01]  /*19d0*/  ISETP.NE.AND P0, PT, R2, RZ, PT ;  /* 0x000000ff0200720c */ /* 0x000fe20003f05270 */
[----:B------:R-:W-:-:S04]  /*19e0*/  IMAD.HI.U32 R11, R7, R37, RZ ;  /* 0x00000025070b7227 */ /* 0x000fc800078e00ff */
[----:B------:R-:W-:Y:S02]  /*19f0*/  IMAD.MOV R5, RZ, RZ, -R5 ;  /* 0x000000ffff057224 */ /* 0x000fe400078e0a05 */
[----:B0-----:R-:W-:Y:S02]  /*1a00*/  VIADD R4, R14, 0xfffffff7 ;  /* 0xfffffff70e047836 */ /* 0x001fe40000000000 */
[C---:B-1----:R-:W-:Y:S02]  /*1a10*/  VIADD R15, R68.reuse, 0x2d ;  /* 0x0000002d440f7836 */ /* 0x042fe40000000000 */
[----:B----4-:R-:W-:Y:S01]  /*1a20*/  VIADD R13, R68, 0x2e ;  /* 0x0000002e440d7836 */ /* 0x010fe20000000000 */
[----:B------:R-:W-:Y:S01]  /*1a30*/  ISETP.GE.U32.AND P1, PT, R4, 0x7fffff78, PT ;  /* 0x7fffff780400780c */ /* 0x000fe20003f26070 */
[----:B------:R-:W-:Y:S01]  /*1a40*/  IMAD R32, R6, R9, R32 ;  /* 0x0000000906207224 */ /* 0x000fe200078e0220 */
[----:B------:R0:W-:Y:S01]  /*1a50*/  STL [R1+0x788], R15 ;  /* 0x0007880f01007387 */ /* 0x0001e20000100800 */
[----:B------:R-:W-:Y:S01]  /*1a60*/  IMAD.HI.U32 R10, R7, R33, RZ ;  /* 0x00000021070a7227 */ /* 0x000fe200078e00ff */
[----:B------:R-:W-:-:S02]  /*1a70*/  IABS R24, R13 ;  /* 0x0000000d00187213 */ /* 0x000fc40000000000 */
[----:B------:R0:W-:Y:S01]  /*1a80*/  STL [R1+0x784], R13 ;  /* 0x0007840d01007387 */ /* 0x0001e20000100800 */
[----:B------:R-:W-:Y:S01]  /*1a90*/  IMAD.MOV R8, RZ, RZ, -R8 ;  /* 0x000000ffff087224 */ /* 0x000fe200078e0a08 */
[----:B------:R-:W-:Y:S01]  /*1aa0*/  IABS R25, R15 ;  /* 0x0000000f00197213 */ /* 0x000fe20000000000 */
[----:B------:R-:W-:-:S04]  /*1ab0*/  IMAD.HI.U32 R9, R7, R28, RZ ;  /* 0x0000001c07097227 */ /* 0x000fc800078e00ff */
[----:B------:R-:W-:Y:S02]  /*1ac0*/  IMAD.MOV R11, RZ, RZ, -R11 ;  /* 0x000000ffff0b7224 */ /* 0x000fe400078e0a0b */
[C---:B------:R-:W-:Y:S02]  /*1ad0*/  IMAD R26, R6.reuse, R5, R26 ;  /* 0x00000005061a7224 */ /* 0x040fe400078e021a */
[----:B------:R-:W1:Y:S01]  /*1ae0*/  LDC.64 R4, c[0x0][0x3a8] ;  /* 0x0000ea00ff047b82 */ /* 0x000e620000000a00 */
[----:B------:R-:W-:Y:S02]  /*1af0*/  IMAD.MOV R10, RZ, RZ, -R10 ;  /* 0x000000ffff0a7224 */ /* 0x000fe400078e0a0a */
[C---:B------:R-:W-:Y:S02]  /*1b00*/  IMAD R31, R6.reuse, R8, R31 ;  /* 0x00000008061f7224 */ /* 0x040fe400078e021f */
[----:B------:R-:W-:Y:S02]  /*1b10*/  IMAD.MOV R9, RZ, RZ, -R9 ;  /* 0x000000ffff097224 */ /* 0x000fe400078e0a09 */
[----:B------:R-:W-:-:S02]  /*1b20*/  IMAD R37, R6, R11, R37 ;  /* 0x0000000b06257224 */ /* 0x000fc400078e0225 */
[----:B------:R-:W-:-:S04]  /*1b30*/  IMAD.HI.U32 R8, R7, R27, RZ ;  /* 0x0000001b07087227 */ /* 0x000fc800078e00ff */
[----:B------:R-:W-:-:S04]  /*1b40*/  IMAD.HI.U32 R11, R7, R34, RZ ;  /* 0x00000022070b7227 */ /* 0x000fc800078e00ff */
[C---:B------:R-:W-:Y:S02]  /*1b50*/  IMAD R33, R6.reuse, R10, R33 ;  /* 0x0000000a06217224 */ /* 0x040fe400078e0221 */
[----:B------:R-:W-:Y:S02]  /*1b60*/  IMAD R28, R6, R9, R28 ;  /* 0x00000009061c7224 */ /* 0x000fe400078e021c */
[----:B------:R-:W-:-:S04]  /*1b70*/  IMAD.HI.U32 R10, R7, R29, RZ ;  /* 0x0000001d070a7227 */ /* 0x000fc800078e00ff */
[----:B------:R-:W-:Y:S02]  /*1b80*/  IMAD.MOV R8, RZ, RZ, -R8 ;  /* 0x000000ffff087224 */ /* 0x000fe400078e0a08 */
[----:B------:R-:W-:Y:S02]  /*1b90*/  VIADD R9, R14, 0xffffffff ;  /* 0xffffffff0e097836 */ /* 0x000fe40000000000 */
[----:B------:R-:W-:Y:S02]  /*1ba0*/  IMAD.MOV R11, RZ, RZ, -R11 ;  /* 0x000000ffff0b7224 */ /* 0x000fe400078e0a0b */
[----:B------:R-:W-:Y:S01]  /*1bb0*/  IMAD.MOV R10, RZ, RZ, -R10 ;  /* 0x000000ffff0a7224 */ /* 0x000fe200078e0a0a */
[----:B------:R-:W-:Y:S01]  /*1bc0*/  ISETP.GE.U32.AND P5, PT, R9, 0x7fffff80, PT ;  /* 0x7fffff800900780c */ /* 0x000fe20003fa6070 */
[C---:B------:R-:W-:Y:S02]  /*1bd0*/  IMAD R27, R6.reuse, R8, R27 ;  /* 0x00000008061b7224 */ /* 0x040fe400078e021b */
[----:B------:R-:W-:-:S02]  /*1be0*/  IMAD R34, R6, R11, R34 ;  /* 0x0000000b06227224 */ /* 0x000fc400078e0222 */
[----:B------:R-:W-:-:S04]  /*1bf0*/  IMAD.HI.U32 R8, R7, R24, RZ ;  /* 0x0000001807087227 */ /* 0x000fc800078e00ff */
[----:B------:R-:W-:-:S04]  /*1c00*/  IMAD.HI.U32 R11, R7, R30, RZ ;  /* 0x0000001e070b7227 */ /* 0x000fc800078e00ff */
[----:B------:R-:W-:-:S04]  /*1c10*/  IMAD.HI.U32 R9, R7, R25, RZ ;  /* 0x0000001907097227 */ /* 0x000fc800078e00ff */
[----:B------:R-:W-:Y:S02]  /*1c20*/  IMAD R29, R6, R10, R29 ;  /* 0x0000000a061d7224 */ /* 0x000fe400078e021d */
[----:B------:R-:W-:Y:S02]  /*1c30*/  VIADD R10, R14, 0xffffffef ;  /* 0xffffffef0e0a7836 */ /* 0x000fe40000000000 */
[----:B------:R-:W-:Y:S02]  /*1c40*/  IMAD.MOV R8, RZ, RZ, -R8 ;  /* 0x000000ffff087224 */ /* 0x000fe400078e0a08 */
[----:B------:R-:W-:Y:S01]  /*1c50*/  IMAD.MOV R11, RZ, RZ, -R11 ;  /* 0x000000ffff0b7224 */ /* 0x000fe200078e0a0b */
[----:B------:R-:W-:Y:S01]  /*1c60*/  ISETP.GE.U32.AND P4, PT, R10, 0x7fffff70, PT ;  /* 0x7fffff700a00780c */ /* 0x000fe20003f86070 */
[----:B------:R-:W-:Y:S02]  /*1c70*/  IMAD.MOV R9, RZ, RZ, -R9 ;  /* 0x000000ffff097224 */ /* 0x000fe400078e0a09 */
[----:B------:R-:W-:Y:S01]  /*1c80*/  @!P2 IMAD.MOV R0, RZ, RZ, -R0 ;  /* 0x000000ffff00a224 */ /* 0x000fe200078e0a00 */
[----:B------:R-:W-:Y:S01]  /*1c90*/  @!P0 LOP3.LUT R0, RZ, R2, RZ, 0x33, !PT ;  /* 0x00000002ff008212 */ /* 0x000fe200078e33ff */
[----:B------:R-:W-:-:S02]  /*1ca0*/  IMAD R24, R6, R8, R24 ;  /* 0x0000000806187224 */ /* 0x000fc400078e0218 */
[C---:B------:R-:W-:Y:S02]  /*1cb0*/  IMAD R30, R6.reuse, R11, R30 ;  /* 0x0000000b061e7224 */ /* 0x040fe400078e021e */
[----:B------:R-:W-:Y:S02]  /*1cc0*/  IMAD R25, R6, R9, R25 ;  /* 0x0000000906197224 */ /* 0x000fe400078e0219 */
[----:B------:R-:W-:Y:S01]  /*1cd0*/  VIADD R8, R14, 0xffffffe7 ;  /* 0xffffffe70e087836 */ /* 0x000fe20000000000 */
[----:B0123--:R-:W-:Y:S06]  /*1ce0*/  BRA.U UP0, `(.L_x_5) ;  /* 0x0000000100187547 */ /* 0x00ffec000b800000 */
[----:B------:R-:W-:Y:S01]  /*1cf0*/  ELECT P0, URZ, PT ;  /* 0x0000000000ff782f */ /* 0x000fe20003800000 */
[----:B------:R-:W-:Y:S01]  /*1d00*/  IMAD.MOV.U32 R2, RZ, RZ, 0x1 ;  /* 0x00000001ff027424 */ /* 0x000fe200078e00ff */
[----:B------:R-:W-:Y:S01]  /*1d10*/  UMOV UR6, 0x40 ;  /* 0x0000004000067882 */ /* 0x000fe20000000000 */
[----:B------:R-:W-:Y:S01]  /*1d20*/  UVIRTCOUNT.DEALLOC.SMPOOL 0x80 ;  /* 0x000000800000784c */ /* 0x000fe20000000000 */
[----:B------:R-:W-:-:S09]  /*1d30*/  ULEA UR6, UR5, UR6, 0x18 ;  /* 0x0000000605067291 */ /* 0x000fd2000f8ec0ff */
[----:B------:R0:W-:Y:S03]  /*1d40*/  @P0 STS.U8 [UR6], R2 ;  /* 0x00000002ff000988 */ /* 0x0001e60008000006 */
.L_x_5:
[----:B------:R-:W-:Y:S01]  /*1d50*/  UIADD3 UR10, UPT, UPT, UR8, UR4, URZ ;  /* 0x00000004080a7290 */ /* 0x000fe2000fffe0ff */
[----:B0-----:R-:W-:Y:S01]  /*1d60*/  IMAD R2, R0, UR16, RZ ;  /* 0x0000001000027c24 */ /* 0x001fe2000f8e02ff */
[----:B------:R-:W-:Y:S01]  /*1d70*/  VOTEU.ALL UP1, P3 ;  /* 0x0000000000ff7886 */ /* 0x000fe20001820000 */
[----:B------:R-:W-:Y:S01]  /*1d80*/  UIADD3 UR6, UPT, UPT, UR9, 0xc000, URZ ;  /* 0x0000c00009067890 */ /* 0x000fe2000fffe0ff */
[----:B------:R-:W-:Y:S01]  /*1d90*/  ISETP.GE.U32.AND P0, PT, R8, 0x7fffff68, PT ;  /* 0x7fffff680800780c */ /* 0x000fe20003f06070 */
[----:B------:R-:W-:Y:S01]  /*1da0*/  VOTEU.ALL UP2, P3 ;  /* 0x0000000000ff7886 */ /* 0x000fe20001840000 */
[----:B------:R-:W-:Y:S01]  /*1db0*/  IADD3 R0, P6, PT, R2, UR12, RZ ;  /* 0x0000000c02007c10 */ /* 0x000fe2000ffde0ff */
[----:B------:R-:W-:Y:S01]  /*1dc0*/  VIADD R8, R14, 0xffffffdf ;  /* 0xffffffdf0e087836 */ /* 0x000fe20000000000 */
[----:B------:R-:W-:-:S04]  /*1dd0*/  @!UP1 UIADD3 UR4, UPT, UPT, -UR7, 0x100000, URZ ;  /* 0x0010000007049890 */ /* 0x000fc8000fffe1ff */
[----:B------:R-:W-:Y:S02]  /*1de0*/  @!UP1 USHF.L.U32 UR5, UR4, 0xb, URZ ;  /* 0x0000000b04059899 */ /* 0x000fe400080006ff */
[----:B------:R-:W-:Y:S01]  /*1df0*/  @!UP1 USHF.L.U32 UR4, UR4, 0x1, URZ ;  /* 0x0000000104049899 */ /* 0x000fe200080006ff */
[----:B------:R-:W-:Y:S01]  /*1e00*/  STTM.x64 tmem[UR10], RZ ;  /* 0x000000ff000079ed */ /* 0x000fe2000834000a */
[----:B------:R-:W0:Y:S02]  /*1e10*/  FENCE.VIEW.ASYNC.T ;  /* 0x00000000000073c6 */ /* 0x000e240000000200 */
[----:B0-----:R-:W-:Y:S01]  /*1e20*/  BAR.SYNC.DEFER_BLOCKING 0x0 ;  /* 0x0000000000007b1d */ /* 0x001fe20000010000 */
[----:B------:R-:W-:Y:S01]  /*1e30*/  LEA.HI.X.SX32 R2, R2, UR13, 0x1, P6 ;  /* 0x0000000d02027c11 */ /* 0x000fe2000b0f0eff */
[----:B------:R-:W-:Y:S01]  /*1e40*/  IMAD.SHL.U32 R10, R4, 0x8, RZ ;  /* 0x00000008040a7824 */ /* 0x000fe200078e00ff */
[----:B------:R-:W-:Y:S01]  /*1e50*/  ISETP.GE.U32.AND P2, PT, R8, 0x7fffff60, PT ;  /* 0x7fffff600800780c */ /* 0x000fe20003f46070 */
[----:B------:R-:W-:-:S02]  /*1e60*/  @!P5 IMAD.MOV.U32 R8, RZ, RZ, R0 ;  /* 0x000000ffff08d224 */ /* 0x000fc400078e0000 */
[----:B------:R-:W-:Y:S01]  /*1e70*/  @!P5 IMAD.MOV.U32 R9, RZ, RZ, R2 ;  /* 0x000000ffff09d224 */ /* 0x000fe200078e0002 */
[----:B------:R0:W-:Y:S01]  /*1e80*/  STL [R1+0x9dc], R91 ;  /* 0x0009dc5b01007387 */ /* 0x0001e20000100800 */
[----:B------:R-:W-:Y:S01]  /*1e90*/  PRMT R12, RZ, 0x7610, R12 ;  /* 0x00007610ff0c7816 */ /* 0x000fe2000000000c */
[----:B------:R-:W-:Y:S01]  /*1ea0*/  VIADD R11, R14, 0xffffffd7 ;  /* 0xffffffd70e0b7836 */ /* 0x000fe20000000000 */
[----:B------:R-:W-:Y:S01]  /*1eb0*/  PRMT R86, RZ, 0x7610, R86 ;  /* 0x00007610ff567816 */ /* 0x000fe20000000056 */
[----:B------:R-:W-:Y:S01]  /*1ec0*/  STL [R1+0x9d8], R89 ;  /* 0x0009d85901007387 */ /* 0x000fe20000100800 */
[----:B------:R-:W-:Y:S01]  /*1ed0*/  PRMT R84, RZ, 0x7610, R84 ;  /* 0x00007610ff547816 */ /* 0x000fe20000000054 */
[----:B------:R-:W1:Y:S02]  /*1ee0*/  LDCU UR13, c[0x0][0x3b0] ;  /* 0x00007600ff0d77ac */ /* 0x000e640008000800 */
[----:B------:R-:W-:Y:S01]  /*1ef0*/  STL [R1+0x9d4], R90 ;  /* 0x0009d45a01007387 */ /* 0x000fe20000100800 */
[----:B0-----:R-:W-:Y:S01]  /*1f00*/  PRMT R91, RZ, 0x7610, R91 ;  /* 0x00007610ff5b7816 */ /* 0x001fe2000000005b */
[----:B------:R-:W0:Y:S02]  /*1f10*/  LDCU UR20, c[0x0][0x3b0] ;  /* 0x00007600ff1477ac */ /* 0x000e240008000800 */
[----:B------:R2:W-:Y:S01]  /*1f20*/  STL [R1+0x9d0], R88 ;  /* 0x0009d05801007387 */ /* 0x0005e20000100800 */
[----:B------:R-:W-:-:S02]  /*1f30*/  PRMT R82, RZ, 0x7610, R82 ;  /* 0x00007610ff527816 */ /* 0x000fc40000000052 */
[----:B------:R-:W-:Y:S01]  /*1f40*/  PRMT R73, RZ, 0x7610, R73 ;  /* 0x00007610ff497816 */ /* 0x000fe20000000049 */
[----:B------:R-:W3:Y:S02]  /*1f50*/  FENCE.VIEW.ASYNC.S ;  /* 0x00000000000073c6 */ /* 0x000ee40000000000 */
[----:B---3--:R3:W4:Y:S02]  /*1f60*/  @!UP2 SYNCS.EXCH.64 URZ, [UR6], UR4 ;  /* 0x0000000406ffa5b2 */ /* 0x0087240008000100 */
[----:B----4-:R-:W-:Y:S01]  /*1f70*/  BAR.SYNC.DEFER_BLOCKING 0x0 ;  /* 0x0000000000007b1d */ /* 0x010fe20000010000 */
[----:B------:R-:W-:Y:S02]  /*1f80*/  PRMT R72, RZ, 0x7610, R72 ;  /* 0x00007610ff487816 */ /* 0x000fe40000000048 */
[----:B------:R-:W-:Y:S02]  /*1f90*/  PRMT R23, RZ, 0x7610, R23 ;  /* 0x00007610ff177816 */ /* 0x000fe40000000017 */
[----:B------:R-:W-:Y:S01]  /*1fa0*/  PRMT R22, RZ, 0x7610, R22 ;  /* 0x00007610ff167816 */ /* 0x000fe20000000016 */
[----:B------:R-:W4:Y:S01]  /*1fb0*/  LDCU UR23, c[0x0][0x3b0] ;  /* 0x00007600ff1777ac */ /* 0x000f220008000800 */
[----:B------:R-:W-:Y:S01]  /*1fc0*/  STL [R1+0x9cc], R87 ;  /* 0x0009cc5701007387 */ /* 0x000fe20000100800 */
[----:B------:R-:W-:Y:S01]  /*1fd0*/  PRMT R21, RZ, 0x7610, R21 ;  /* 0x00007610ff157816 */ /* 0x000fe20000000015 */
[----:B------:R-:W0:Y:S02]  /*1fe0*/  LDCU UR26, c[0x0][0x3b0] ;  /* 0x00007600ff1a77ac */ /* 0x000e240008000800 */
        /* <DEDUP_REMOVED lines=9> */
[----:B------:R0:W3:Y:S01]  /*2080*/  @!P5 LDG.E.U8 R91, desc[UR18][R8.64] ;  /* 0x00000012085bd981 */ /* 0x0000e2000c1e1100 */
        /* <DEDUP_REMOVED lines=18> */
[----:B------:R-:W0:Y:S03]  /*21b0*/  LDCU UR25, c[0x0][0x3b0] ;  /* 0x00007600ff1977ac */ /* 0x000e260008000800 */
        /* <DEDUP_REMOVED lines=64> */
[----:B------:R-:W-:Y:S04]  /*25c0*/  STL [R1+0x924], R41 ;  /* 0x0009242901007387 */ /* 0x000fe80000100800 */
        /* <DEDUP_REMOVED lines=11> */
[----:B------:R-:W-:Y:S01]  /*2680*/  STL [R1+0x8f4], R29 ;  /* 0x0008f41d01007387 */ /* 0x000fe20000100800 */
[----:B0-----:R-:W-:-:S03]  /*2690*/  IADD3 R9, P6, PT, R10, R0, RZ ;  /* 0x000000000a097210 */ /* 0x001fc60007fde0ff */
[----:B------:R-:W-:Y:S04]  /*26a0*/  STL [R1+0x8f0], R28 ;  /* 0x0008f01c01007387 */ /* 0x000fe80000100800 */
[----:B------:R-:W-:Y:S04]  /*26b0*/  STL [R1+0x8ec], R27 ;  /* 0x0008ec1b01007387 */ /* 0x000fe80000100800 */
[----:B------:R-:W-:Y:S01]  /*26c0*/  STL [R1+0x8e8], R26 ;  /* 0x0008e81a01007387 */ /* 0x000fe20000100800 */
[----:B------:R-:W-:-:S03]  /*26d0*/  IMAD.SHL.U32 R8, R4, 0x10, RZ ;  /* 0x0000001004087824 */ /* 0x000fc600078e00ff */
[----:B------:R-:W-:Y:S04]  /*26e0*/  STL [R1+0x8e4], R25 ;  /* 0x0008e41901007387 */ /* 0x000fe80000100800 */
[----:B------:R-:W-:Y:S04]  /*26f0*/  STL [R1+0x8e0], R24 ;  /* 0x0008e01801007387 */ /* 0x000fe80000100800 */
[----:B------:R-:W-:Y:S04]  /*2700*/  STL [R1+0x8dc], R74 ;  /* 0x0008dc4a01007387 */ /* 0x000fe80000100800 */
[----:B------:R-:W-:Y:S04]  /*2710*/  STL [R1+0x888], R3 ;  /* 0x0008880301007387 */ /* 0x000fe80000100800 */
[----:B------:R-:W-:Y:S04]  /*2720*/  STL [R1+0x884], R5 ;  /* 0x0008840501007387 */ /* 0x000fe80000100800 */
[----:B------:R-:W-:Y:S01]  /*2730*/  STL [R1+0x74], R9 ;  /* 0x0000740901007387 */ /* 0x000fe20000100800 */
[----:B--2---:R-:W-:-:S03]  /*2740*/  PRMT R88, RZ, 0x7610, R88 ;  /* 0x00007610ff587816 */ /* 0x004fc60000000058 */
[----:B---3--:R0:W-:Y:S02]  /*2750*/  STL [R1+0x1a8], R91 ;  /* 0x0001a85b01007387 */ /* 0x0081e40000100800 */
[----:B0-----:R-:W-:Y:S02]  /*2760*/  LEA.HI.X.SX32 R91, R10, R2, 0x1, P6 ;  /* 0x000000020a5b7211 */ /* 0x001fe400030f0eff */
[----:B------:R-:W-:-:S04]  /*2770*/  IADD3 R90, P6, PT, R8, R0, RZ ;  /* 0x00000000085a7210 */ /* 0x000fc80007fde0ff */
[----:B------:R-:W-:Y:S01]  /*2780*/  LEA.HI.X.SX32 R89, R8, R2, 0x1, P6 ;  /* 0x0000000208597211 */ /* 0x000fe200030f0eff */
[----:B------:R-:W-:Y:S02]  /*2790*/  @!P1 IMAD.MOV.U32 R8, RZ, RZ, R9 ;  /* 0x000000ffff089224 */ /* 0x000fe400078e0009 */
[----:B------:R-:W-:-:S05]  /*27a0*/  @!P1 IMAD.MOV.U32 R9, RZ, RZ, R91 ;  /* 0x000000ffff099224 */ /* 0x000fca00078e005b */
[----:B------:R0:W2:Y:S02]  /*27b0*/  @!P1 LDG.E.U8 R12, desc[UR18][R8.64] ;  /* 0x00000012080c9981 */ /* 0x0000a4000c1e1100 */
[----:B0-----:R-:W-:Y:S02]  /*27c0*/  @!P4 IMAD.MOV.U32 R8, RZ, RZ, R90 ;  /* 0x000000ffff08c224 */ /* 0x001fe400078e005a */
[----:B------:R-:W-:-:S05]  /*27d0*/  @!P4 IMAD.MOV.U32 R9, RZ, RZ, R89 ;  /* 0x000000ffff09c224 */ /* 0x000fca00078e0059 */
[----:B------:R0:W3:Y:S01]  /*27e0*/  @!P4 LDG.E.U8 R88, desc[UR18][R8.64] ;  /* 0x000000120858c981 */ /* 0x0000e2000c1e1100 */
[----:B------:R-:W-:Y:S01]  /*27f0*/  ISETP.GE.U32.AND P5, PT, R11, 0x7fffff58, PT ;  /* 0x7fffff580b00780c */ /* 0x000fe20003fa6070 */
[----:B------:R-:W-:Y:S02]  /*2800*/  IMAD R11, R4, 0x18, RZ ;  /* 0x00000018040b7824 */ /* 0x000fe400078e02ff */
[----:B------:R0:W-:Y:S04]  /*2810*/  STL [R1+0x64], R91 ;  /* 0x0000645b01007387 */ /* 0x0001e80000100800 */
[----:B------:R-:W-:Y:S04]  /*2820*/  STL [R1+0x108], R90 ;  /* 0x0001085a01007387 */ /* 0x000fe80000100800 */
[----:B0-----:R-:W4:Y:S04]  /*2830*/  LDL.LU R91, [R1+0x9dc] ;  /* 0x0009dc00015b7983 */ /* 0x001f280000300800 */
[----:B------:R0:W-:Y:S01]  /*2840*/  STL [R1+0x104], R89 ;  /* 0x0001045901007387 */ /* 0x0001e20000100800 */
[----:B------:R-:W-:-:S05]  /*2850*/  VIADD R8, R14, 0xffffffc7 ;  /* 0xffffffc70e087836 */ /* 0x000fca0000000000 */
[----:B------:R-:W-:Y:S01]  /*2860*/  ISETP.GE.U32.AND P4, PT, R8, 0x7fffff48, PT ;  /* 0x7fffff480800780c */ /* 0x000fe20003f86070 */
[----:B------:R-:W-:Y:S01]  /*2870*/  VIADD R10, R14, 0xffffffcf ;  /* 0xffffffcf0e0a7836 */ /* 0x000fe20000000000 */
[----:B------:R-:W-:-:S04]  /*2880*/  PRMT R83, RZ, 0x7610, R83 ;  /* 0x00007610ff537816 */ /* 0x000fc80000000053 */
[----:B------:R-:W-:Y:S01]  /*2890*/  ISETP.GE.U32.AND P1, PT, R10, 0x7fffff50, PT ;  /* 0x7fffff500a00780c */ /* 0x000fe20003f26070 */
[----:B------:R-:W-:Y:S01]  /*28a0*/  IMAD.SHL.U32 R10, R4, 0x20, RZ ;  /* 0x00000020040a7824 */ /* 0x000fe200078e00ff */
[----:B------:R-:W-:Y:S01]  /*28b0*/  PRMT R85, RZ, 0x7610, R85 ;  /* 0x00007610ff557816 */ /* 0x000fe20000000055 */
[----:B--2---:R2:W-:Y:S04]  /*28c0*/  STL [R1+0x280], R12 ;  /* 0x0002800c01007387 */ /* 0x0045e80000100800 */
[----:B0-----:R-:W4:Y:S04]  /*28d0*/  LDL.LU R89, [R1+0x9d8] ;  /* 0x0009d80001597983 */ /* 0x001f280000300800 */
[----:B------:R-:W4:Y:S01]  /*28e0*/  LDL.LU R90, [R1+0x9d4] ;  /* 0x0009d400015a7983 */ /* 0x000f220000300800 */
[----:B--2---:R-:W-:-:S04]  /*28f0*/  IADD3 R12, P6, PT, R11, R0, RZ ;  /* 0x000000000b0c7210 */ /* 0x004fc80007fde0ff */
[----:B------:R-:W-:Y:S01]  /*2900*/  LEA.HI.X.SX32 R11, R11, R2, 0x1, P6 ;  /* 0x000000020b0b7211 */ /* 0x000fe200030f0eff */
[----:B------:R-:W-:-:S04]  /*2910*/  IMAD.MOV.U32 R9, RZ, RZ, R12 ;  /* 0x000000ffff097224 */ /* 0x000fc800078e000c */
[----:B------:R-:W-:-:S05]  /*2920*/  IMAD.MOV.U32 R8, RZ, RZ, R11 ;  /* 0x000000ffff087224 */ /* 0x000fca00078e000b */
[-C--:B------:R-:W-:Y:S01]  /*2930*/  @!P0 LOP3.LUT R9, R9, R8.reuse, RZ, 0x3c, !PT ;  /* 0x0000000809098212 */ /* 0x080fe200078e3cff */
[----:B---3--:R0:W-:Y:S03]  /*2940*/  STL [R1+0x1bc], R88 ;  /* 0x0001bc5801007387 */ /* 0x0081e60000100800 */
[----:B------:R-:W-:-:S04]  /*2950*/  @!P0 LOP3.LUT R8, R9, R8, RZ, 0x3c, !PT ;  /* 0x0000000809088212 */ /* 0x000fc800078e3cff */
[----:B------:R-:W-:Y:S01]  /*2960*/  @!P0 LOP3.LUT R9, R9, R8, RZ, 0x3c, !PT ;  /* 0x0000000809098212 */ /* 0x000fe200078e3cff */
[----:B0-----:R-:W2:Y:S04]  /*2970*/  LDL.LU R88, [R1+0x9d0] ;  /* 0x0009d00001587983 */ /* 0x001ea80000300800 */
[----:B------:R0:W-:Y:S04]  /*2980*/  STL [R1+0x3d8], R12 ;  /* 0x0003d80c01007387 */ /* 0x0001e80000100800 */
[----:B------:R3:W2:Y:S01]  /*2990*/  @!P0 LDG.E.U8 R83, desc[UR18][R8.64] ;  /* 0x0000001208538981 */ /* 0x0006a2000c1e1100 */
[----:B0-----:R-:W-:-:S04]  /*29a0*/  IADD3 R12, P6, PT, R10, R0, RZ ;  /* 0x000000000a0c7210 */ /* 0x001fc80007fde0ff */
[----:B---3--:R-:W-:Y:S01]  /*29b0*/  LEA.HI.X.SX32 R8, R10, R2, 0x1, P6 ;  /* 0x000000020a087211 */ /* 0x008fe200030f0eff */
[----:B------:R-:W-:Y:S01]  /*29c0*/  IMAD.MOV.U32 R9, RZ, RZ, R12 ;  /* 0x000000ffff097224 */ /* 0x000fe200078e000c */
[----:B------:R-:W-:Y:S04]  /*29d0*/  STL [R1+0x154], R11 ;  /* 0x0001540b01007387 */ /* 0x000fe80000100800 */
[-C--:B------:R-:W-:Y:S01]  /*29e0*/  @!P2 LOP3.LUT R9, R9, R8.reuse, RZ, 0x3c, !PT ;  /* 0x000000080909a212 */ /* 0x080fe200078e3cff */
[----:B------:R-:W-:Y:S04]  /*29f0*/  STL [R1+0x410], R12 ;  /* 0x0004100c01007387 */ /* 0x000fe80000100800 */
[----:B------:R0:W-:Y:S02]  /*2a00*/  STL [R1+0x40c], R8 ;  /* 0x00040c0801007387 */ /* 0x0001e40000100800 */
[----:B0-----:R-:W-:-:S04]  /*2a10*/  @!P2 LOP3.LUT R8, R9, R8, RZ, 0x3c, !PT ;  /* 0x000000080908a212 */ /* 0x001fc800078e3cff */
[----:B------:R-:W-:-:S05]  /*2a20*/  @!P2 LOP3.LUT R9, R9, R8, RZ, 0x3c, !PT ;  /* 0x000000080909a212 */ /* 0x000fca00078e3cff */
[----:B------:R0:W3:Y:S01]  /*2a30*/  @!P2 LDG.E.U8 R85, desc[UR18][R8.64] ;  /* 0x000000120855a981 */ /* 0x0000e2000c1e1100 */
[----:B------:R-:W-:-:S05]  /*2a40*/  VIADD R11, R14, 0xffffffbf ;  /* 0xffffffbf0e0b7836 */ /* 0x000fca0000000000 */
[----:B------:R-:W-:Y:S01]  /*2a50*/  ISETP.GE.U32.AND P0, PT, R11, 0x7fffff40, PT ;  /* 0x7fffff400b00780c */ /* 0x000fe20003f06070 */
[C---:B------:R-:W-:Y:S02]  /*2a60*/  IMAD R11, R4.reuse, 0x28, RZ ;  /* 0x00000028040b7824 */ /* 0x040fe400078e02ff */
[----:B------:R-:W-:Y:S01]  /*2a70*/  IMAD R10, R4, 0x30, RZ ;  /* 0x00000030040a7824 */ /* 0x000fe200078e02ff */
[----:B------:R-:W-:Y:S02]  /*2a80*/  PRMT R87, RZ, 0x7610, R87 ;  /* 0x00007610ff577816 */ /* 0x000fe40000000057 */
[----:B------:R-:W-:Y:S01]  /*2a90*/  PRMT R81, RZ, 0x7610, R81 ;  /* 0x00007610ff517816 */ /* 0x000fe20000000051 */
[----:B--2---:R2:W-:Y:S02]  /*2aa0*/  STL [R1+0x1b8], R83 ;  /* 0x0001b85301007387 */ /* 0x0045e40000100800 */
[----:B--2---:R-:W-:-:S04]  /*2ab0*/  IADD3 R83, P6, PT, R11, R0, RZ ;  /* 0x000000000b537210 */ /* 0x004fc80007fde0ff */
[----:B0-----:R-:W-:Y:S01]  /*2ac0*/  LEA.HI.X.SX32 R8, R11, R2, 0x1, P6 ;  /* 0x000000020b087211 */ /* 0x001fe200030f0eff */
[----:B------:R-:W-:Y:S01]  /*2ad0*/  IMAD.MOV.U32 R9, RZ, RZ, R83 ;  /* 0x000000ffff097224 */ /* 0x000fe200078e0053 */
[----:B------:R0:W-:Y:S04]  /*2ae0*/  STL [R1+0x448], R83 ;  /* 0x0004485301007387 */ /* 0x0001e80000100800 */
[----:B------:R-:W-:Y:S01]  /*2af0*/  @!P5 LOP3.LUT R9, R9, R8, RZ, 0x3c, !PT ;  /* 0x000000080909d212 */ /* 0x000fe200078e3cff */
[----:B------:R2:W-:Y:S01]  /*2b00*/  STL [R1+0x444], R8 ;  /* 0x0004440801007387 */ /* 0x0005e20000100800 */
[----:B0-----:R-:W-:Y:S02]  /*2b10*/  IADD3 R83, P6, PT, R10, R0, RZ ;  /* 0x000000000a537210 */ /* 0x001fe40007fde0ff */
[----:B--2---:R-:W-:-:S03]  /*2b20*/  @!P5 LOP3.LUT R8, R9, R8, RZ, 0x3c, !PT ;  /* 0x000000080908d212 */ /* 0x004fc600078e3cff */
[----:B------:R-:W-:Y:S01]  /*2b30*/  STL [R1+0x480], R83 ;  /* 0x0004805301007387 */ /* 0x000fe20000100800 */
[----:B------:R-:W-:-:S03]  /*2b40*/  @!P5 LOP3.LUT R9, R9, R8, RZ, 0x3c, !PT ;  /* 0x000000080909d212 */ /* 0x000fc600078e3cff */
[----:B---3--:R0:W-:Y:S04]  /*2b50*/  STL [R1+0x27c], R85 ;  /* 0x00027c5501007387 */ /* 0x0081e80000100800 */
[----:B------:R2:W3:Y:S01]  /*2b60*/  @!P5 LDG.E.U8 R87, desc[UR18][R8.64] ;  /* 0x000000120857d981 */ /* 0x0004e2000c1e1100 */
[----:B0-----:R-:W-:Y:S01]  /*2b70*/  LEA.HI.X.SX32 R85, R10, R2, 0x1, P6 ;  /* 0x000000020a557211 */ /* 0x001fe200030f0eff */
[----:B--2---:R-:W-:-:S04]  /*2b80*/  @!P1 IMAD.MOV.U32 R8, RZ, RZ, R83 ;  /* 0x000000ffff089224 */ /* 0x004fc800078e0053 */
[----:B------:R-:W-:-:S05]  /*2b90*/  @!P1 IMAD.MOV.U32 R9, RZ, RZ, R85 ;  /* 0x000000ffff099224 */ /* 0x000fca00078e0055 */
[----:B------:R0:W2:Y:S01]  /*2ba0*/  @!P1 LDG.E.U8 R81, desc[UR18][R8.64] ;  /* 0x0000001208519981 */ /* 0x0000a2000c1e1100 */
[----:B------:R-:W-:-:S05]  /*2bb0*/  IMAD R11, R4, 0x38, RZ ;  /* 0x00000038040b7824 */ /* 0x000fca00078e02ff */
[----:B------:R-:W-:Y:S01]  /*2bc0*/  IADD3 R10, P6, PT, R11, R0, RZ ;  /* 0x000000000b0a7210 */ /* 0x000fe20007fde0ff */
[----:B0-----:R-:W-:-:S03]  /*2bd0*/  VIADD R8, R14, 0xffffffa7 ;  /* 0xffffffa70e087836 */ /* 0x001fc60000000000 */
[----:B------:R-:W-:Y:S01]  /*2be0*/  LEA.HI.X.SX32 R11, R11, R2, 0x1, P6 ;  /* 0x000000020b0b7211 */ /* 0x000fe200030f0eff */
[----:B------:R-:W-:Y:S01]  /*2bf0*/  IMAD.MOV.U32 R9, RZ, RZ, R10 ;  /* 0x000000ffff097224 */ /* 0x000fe200078e000a */
[----:B------:R-:W-:-:S03]  /*2c00*/  ISETP.GE.U32.AND P1, PT, R8, 0x7fffff28, PT ;  /* 0x7fffff280800780c */ /* 0x000fc60003f26070 */
[----:B------:R-:W-:Y:S02]  /*2c10*/  IMAD.MOV.U32 R8, RZ, RZ, R11 ;  /* 0x000000ffff087224 */ /* 0x000fe400078e000b */
[----:B------:R-:W-:-:S03]  /*2c20*/  VIADD R12, R14, 0xffffffb7 ;  /* 0xffffffb70e0c7836 */ /* 0x000fc60000000000 */
[-C--:B------:R-:W-:Y:S02]  /*2c30*/  @!P4 LOP3.LUT R9, R9, R8.reuse, RZ, 0x3c, !PT ;  /* 0x000000080909c212 */ /* 0x080fe400078e3cff */
[----:B------:R-:W-:Y:S01]  /*2c40*/  ISETP.GE.U32.AND P2, PT, R12, 0x7fffff38, PT ;  /* 0x7fffff380c00780c */ /* 0x000fe20003f46070 */
[----:B------:R-:W-:Y:S01]  /*2c50*/  VIADD R12, R14, 0xffffffaf ;  /* 0xffffffaf0e0c7836 */ /* 0x000fe20000000000 */
[C---:B------:R-:W-:Y:S02]  /*2c60*/  @!P4 LOP3.LUT R8, R9.reuse, R8, RZ, 0x3c, !PT ;  /* 0x000000080908c212 */ /* 0x040fe400078e3cff */
[----:B------:R-:W-:Y:S02]  /*2c70*/  PRMT R78, RZ, 0x7610, R78 ;  /* 0x00007610ff4e7816 */ /* 0x000fe4000000004e */
[----:B------:R-:W-:Y:S02]  /*2c80*/  ISETP.GE.U32.AND P5, PT, R12, 0x7fffff30, PT ;  /* 0x7fffff300c00780c */ /* 0x000fe40003fa6070 */
[----:B------:R-:W-:-:S05]  /*2c90*/  @!P4 LOP3.LUT R9, R9, R8, RZ, 0x3c, !PT ;  /* 0x000000080909c212 */ /* 0x000fca00078e3cff */
[----:B------:R0:W4:Y:S01]  /*2ca0*/  @!P4 LDG.E.U8 R78, desc[UR18][R8.64] ;  /* 0x00000012084ec981 */ /* 0x000122000c1e1100 */
[----:B------:R-:W-:-:S03]  /*2cb0*/  PRMT R79, RZ, 0x7610, R79 ;  /* 0x00007610ff4f7816 */ /* 0x000fc6000000004f */
[----:B---3--:R3:W-:Y:S04]  /*2cc0*/  STL [R1+0x1cc], R87 ;  /* 0x0001cc5701007387 */ /* 0x0087e80000100800 */
[----:B---3--:R-:W3:Y:S04]  /*2cd0*/  LDL.LU R87, [R1+0x9cc] ;  /* 0x0009cc0001577983 */ /* 0x008ee80000300800 */
[----:B------:R0:W-:Y:S04]  /*2ce0*/  STL [R1+0x47c], R85 ;  /* 0x00047c5501007387 */ /* 0x0001e80000100800 */
[----:B0-----:R-:W3:Y:S04]  /*2cf0*/  LDL.LU R85, [R1+0x9c8] ;  /* 0x0009c80001557983 */ /* 0x001ee80000300800 */
[----:B------:R-:W3:Y:S04]  /*2d00*/  LDL.LU R83, [R1+0x9c4] ;  /* 0x0009c40001537983 */ /* 0x000ee80000300800 */
[----:B--2---:R0:W-:Y:S04]  /*2d10*/  STL [R1+0x1c8], R81 ;  /* 0x0001c85101007387 */ /* 0x0041e80000100800 */
[----:B0-----:R-:W2:Y:S04]  /*2d20*/  LDL.LU R81, [R1+0x9c0] ;  /* 0x0009c00001517983 */ /* 0x001ea80000300800 */
[----:B------:R0:W-:Y:S02]  /*2d30*/  STL [R1+0x4c0], R10 ;  /* 0x0004c00a01007387 */ /* 0x0001e40000100800 */
[----:B0-----:R-:W-:-:S05]  /*2d40*/  IMAD.SHL.U32 R10, R4, 0x40, RZ ;  /* 0x00000040040a7824 */ /* 0x001fca00078e00ff */
[----:B------:R-:W-:-:S04]  /*2d50*/  IADD3 R12, P6, PT, R10, R0, RZ ;  /* 0x000000000a0c7210 */ /* 0x000fc80007fde0ff */
[----:B------:R-:W-:Y:S01]  /*2d60*/  LEA.HI.X.SX32 R8, R10, R2, 0x1, P6 ;  /* 0x000000020a087211 */ /* 0x000fe200030f0eff */
[----:B------:R-:W-:Y:S01]  /*2d70*/  IMAD.MOV.U32 R9, RZ, RZ, R12 ;  /* 0x000000ffff097224 */ /* 0x000fe200078e000c */
[----:B------:R-:W-:Y:S04]  /*2d80*/  STL [R1+0x4bc], R11 ;  /* 0x0004bc0b01007387 */ /* 0x000fe80000100800 */
[-C--:B------:R-:W-:Y:S01]  /*2d90*/  @!P0 LOP3.LUT R9, R9, R8.reuse, RZ, 0x3c, !PT ;  /* 0x0000000809098212 */ /* 0x080fe200078e3cff */
[----:B------:R-:W-:Y:S04]  /*2da0*/  STL [R1+0x4f8], R12 ;  /* 0x0004f80c01007387 */ /* 0x000fe80000100800 */
[----:B------:R0:W-:Y:S02]  /*2db0*/  STL [R1+0x4f4], R8 ;  /* 0x0004f40801007387 */ /* 0x0001e40000100800 */
[----:B0-----:R-:W-:-:S04]  /*2dc0*/  @!P0 LOP3.LUT R8, R9, R8, RZ, 0x3c, !PT ;  /* 0x0000000809088212 */ /* 0x001fc800078e3cff */
[----:B------:R-:W-:-:S05]  /*2dd0*/  @!P0 LOP3.LUT R9, R9, R8, RZ, 0x3c, !PT ;  /* 0x0000000809098212 */ /* 0x000fca00078e3cff */
[----:B------:R0:W2:Y:S01]  /*2de0*/  @!P0 LDG.E.U8 R79, desc[UR18][R8.64] ;  /* 0x00000012084f8981 */ /* 0x0000a2000c1e1100 */
[----:B------:R-:W-:-:S05]  /*2df0*/  VIADD R11, R14, 0xffffff9f ;  /* 0xffffff9f0e0b7836 */ /* 0x000fca0000000000 */
[----:B------:R-:W-:Y:S01]  /*2e00*/  ISETP.GE.U32.AND P4, PT, R11, 0x7fffff20, PT ;  /* 0x7fffff200b00780c */ /* 0x000fe20003f86070 */
[C---:B------:R-:W-:Y:S01]  /*2e10*/  IMAD R11, R4.reuse, 0x48, RZ ;  /* 0x00000048040b7824 */ /* 0x040fe200078e02ff */
[----:B----4-:R4:W-:Y:S01]  /*2e20*/  STL [R1+0x274], R78 ;  /* 0x0002744e01007387 */ /* 0x0109e20000100800 */
[----:B------:R-:W-:-:S03]  /*2e30*/  IMAD R10, R4, 0x50, RZ ;  /* 0x00000050040a7824 */ /* 0x000fc600078e02ff */
[----:B----4-:R-:W-:-:S04]  /*2e40*/  IADD3 R78, P6, PT, R11, R0, RZ ;  /* 0x000000000b4e7210 */ /* 0x010fc80007fde0ff */
[----:B0-----:R-:W-:Y:S01]  /*2e50*/  LEA.HI.X.SX32 R8, R11, R2, 0x1, P6 ;  /* 0x000000020b087211 */ /* 0x001fe200030f0eff */
[----:B------:R-:W-:Y:S01]  /*2e60*/  IMAD.MOV.U32 R9, RZ, RZ, R78 ;  /* 0x000000ffff097224 */ /* 0x000fe200078e004e */
[----:B------:R0:W-:Y:S04]  /*2e70*/  STL [R1+0x530], R78 ;  /* 0x0005304e01007387 */ /* 0x0001e80000100800 */
[----:B------:R-:W-:Y:S01]  /*2e80*/  @!P2 LOP3.LUT R9, R9, R8, RZ, 0x3c, !PT ;  /* 0x000000080909a212 */ /* 0x000fe200078e3cff */
[----:B------:R4:W-:Y:S01]  /*2e90*/  STL [R1+0x52c], R8 ;  /* 0x00052c0801007387 */ /* 0x0009e20000100800 */
[----:B0-----:R-:W-:Y:S02]  /*2ea0*/  IADD3 R78, P6, PT, R10, R0, RZ ;  /* 0x000000000a4e7210 */ /* 0x001fe40007fde0ff */
[----:B------:R-:W-:-:S02]  /*2eb0*/  PRMT R80, RZ, 0x7610, R80 ;  /* 0x00007610ff507816 */ /* 0x000fc40000000050 */
[C---:B----4-:R-:W-:Y:S01]  /*2ec0*/  @!P2 LOP3.LUT R8, R9.reuse, R8, RZ, 0x3c, !PT ;  /* 0x000000080908a212 */ /* 0x050fe200078e3cff */
[----:B------:R-:W-:Y:S03]  /*2ed0*/  STL [R1+0x568], R78 ;  /* 0x0005684e01007387 */ /* 0x000fe60000100800 */
[----:B------:R-:W-:Y:S02]  /*2ee0*/  @!P2 LOP3.LUT R9, R9, R8, RZ, 0x3c, !PT ;  /* 0x000000080909a212 */ /* 0x000fe400078e3cff */
[----:B------:R-:W-:-:S03]  /*2ef0*/  PRMT R77, RZ, 0x7610, R77 ;  /* 0x00007610ff4d7816 */ /* 0x000fc6000000004d */
[----:B------:R0:W4:Y:S02]  /*2f00*/  @!P2 LDG.E.U8 R80, desc[UR18][R8.64] ;  /* 0x000000120850a981 */ /* 0x000124000c1e1100 */
[----:B0-----:R-:W-:Y:S02]  /*2f10*/  @!P5 IMAD.MOV.U32 R8, RZ, RZ, R78 ;  /* 0x000000ffff08d224 */ /* 0x001fe400078e004e */
[----:B--2---:R0:W-:Y:S02]  /*2f20*/  STL [R1+0x60], R79 ;  /* 0x0000604f01007387 */ /* 0x0041e40000100800 */
[----:B0-----:R-:W-:-:S05]  /*2f30*/  LEA.HI.X.SX32 R79, R10, R2, 0x1, P6 ;  /* 0x000000020a4f7211 */ /* 0x001fca00030f0eff */
        /* <DEDUP_REMOVED lines=10> */
[-C--:B------:R-:W-:Y:S01]  /*2fe0*/  @!P1 LOP3.LUT R9, R9, R8.reuse, RZ, 0x3c, !PT ;  /* 0x0000000809099212 */ /* 0x080fe200078e3cff */
[----:B----4-:R0:W-:Y:S01]  /*2ff0*/  STL [R1+0x58], R80 ;  /* 0x0000585001007387 */ /* 0x0101e20000100800 */
[----:B------:R-:W-:Y:S01]  /*3000*/  ISETP.GE.U32.AND P0, PT, R12, 0x7fffff18, PT ;  /* 0x7fffff180c00780c */ /* 0x000fe20003f06070 */
[----:B------:R-:W-:Y:S01]  /*3010*/  VIADD R12, R14, 0xffffff8f ;  /* 0xffffff8f0e0c7836 */ /* 0x000fe20000000000 */
[----:B------:R-:W-:Y:S01]  /*3020*/  @!P1 LOP3.LUT R8, R9, R8, RZ, 0x3c, !PT ;  /* 0x0000000809089212 */ /* 0x000fe200078e3cff */
[----:B0-----:R-:W4:Y:S04]  /*3030*/  LDL.LU R80, [R1+0x9bc] ;  /* 0x0009bc0001507983 */ /* 0x001f280000300800 */
[----:B------:R0:W-:Y:S01]  /*3040*/  STL [R1+0x564], R79 ;  /* 0x0005644f01007387 */ /* 0x0001e20000100800 */
[----:B------:R-:W-:-:S03]  /*3050*/  PRMT R68, RZ, 0x7610, R68 ;  /* 0x00007610ff447816 */ /* 0x000fc60000000044 */
[----:B0-----:R-:W3:Y:S04]  /*3060*/  LDL.LU R79, [R1+0x9b8] ;  /* 0x0009b800014f7983 */ /* 0x001ee80000300800 */
[----:B------:R-:W3:Y:S01]  /*3070*/  LDL.LU R78, [R1+0x9b4] ;  /* 0x0009b400014e7983 */ /* 0x000ee20000300800 */
[----:B------:R-:W-:Y:S02]  /*3080*/  ISETP.GE.U32.AND P2, PT, R12, 0x7fffff10, PT ;  /* 0x7fffff100c00780c */ /* 0x000fe40003f46070 */
[----:B------:R-:W-:-:S05]  /*3090*/  @!P1 LOP3.LUT R9, R9, R8, RZ, 0x3c, !PT ;  /* 0x0000000809099212 */ /* 0x000fca00078e3cff */
[----:B------:R0:W3:Y:S01]  /*30a0*/  @!P1 LDG.E.U8 R68, desc[UR18][R8.64] ;  /* 0x0000001208449981 */ /* 0x0000e2000c1e1100 */
[----:B------:R-:W-:-:S03]  /*30b0*/  PRMT R75, RZ, 0x7610, R75 ;  /* 0x00007610ff4b7816 */ /* 0x000fc6000000004b */
[----:B--2---:R2:W-:Y:S04]  /*30c0*/  STL [R1+0x278], R77 ;  /* 0x0002784d01007387 */ /* 0x0045e80000100800 */
[----:B--2---:R-:W2:Y:S04]  /*30d0*/  LDL.LU R77, [R1+0x9b0] ;  /* 0x0009b000014d7983 */ /* 0x004ea80000300800 */
[----:B------:R0:W-:Y:S02]  /*30e0*/  STL [R1+0x5a0], R10 ;  /* 0x0005a00a01007387 */ /* 0x0001e40000100800 */
[----:B0-----:R-:W-:-:S05]  /*30f0*/  IMAD R10, R4, 0x60, RZ ;  /* 0x00000060040a7824 */ /* 0x001fca00078e02ff */
        /* <DEDUP_REMOVED lines=12> */
[----:B------:R-:W-:Y:S01]  /*31c0*/  IMAD R11, R4, 0x68, RZ ;  /* 0x00000068040b7824 */ /* 0x000fe200078e02ff */
[----:B---3--:R3:W-:Y:S04]  /*31d0*/  STL [R1+0xf0], R68 ;  /* 0x0000f04401007387 */ /* 0x0087e80000100800 */
[----:B---3--:R-:W-:-:S04]  /*31e0*/  IADD3 R68, P6, PT, R11, R0, RZ ;  /* 0x000000000b447210 */ /* 0x008fc80007fde0ff */
[----:B0-----:R-:W-:Y:S01]  /*31f0*/  LEA.HI.X.SX32 R8, R11, R2, 0x1, P6 ;  /* 0x000000020b087211 */ /* 0x001fe200030f0eff */
[----:B------:R-:W-:Y:S01]  /*3200*/  IMAD.MOV.U32 R9, RZ, RZ, R68 ;  /* 0x000000ffff097224 */ /* 0x000fe200078e0044 */
[----:B------:R-:W-:Y:S01]  /*3210*/  STL [R1+0x608], R68 ;  /* 0x0006084401007387 */ /* 0x000fe20000100800 */
[----:B------:R-:W-:-:S03]  /*3220*/  IMAD R10, R4, 0x70, RZ ;  /* 0x00000070040a7824 */ /* 0x000fc600078e02ff */
[----:B------:R-:W-:Y:S02]  /*3230*/  @!P0 LOP3.LUT R9, R9, R8, RZ, 0x3c, !PT ;  /* 0x0000000809098212 */ /* 0x000fe400078e3cff */
[----:B------:R-:W-:Y:S02]  /*3240*/  PRMT R76, RZ, 0x7610, R76 ;  /* 0x00007610ff4c7816 */ /* 0x000fe4000000004c */
[----:B------:R-:W-:Y:S01]  /*3250*/  PRMT R7, RZ, 0x7610, R7 ;  /* 0x00007610ff077816 */ /* 0x000fe20000000007 */
[----:B--2---:R0:W-:Y:S04]  /*3260*/  STL [R1+0xec], R75 ;  /* 0x0000ec4b01007387 */ /* 0x0041e80000100800 */
[----:B------:R2:W-:Y:S01]  /*3270*/  STL [R1+0x604], R8 ;  /* 0x0006040801007387 */ /* 0x0005e20000100800 */
[----:B0-----:R-:W-:-:S02]  /*3280*/  IADD3 R75, P6, PT, R10, R0, RZ ;  /* 0x000000000a4b7210 */ /* 0x001fc40007fde0ff */
[C---:B--2---:R-:W-:Y:S02]  /*3290*/  @!P0 LOP3.LUT R8, R9.reuse, R8, RZ, 0x3c, !PT ;  /* 0x0000000809088212 */ /* 0x044fe400078e3cff */
[----:B------:R-:W-:Y:S02]  /*32a0*/  LEA.HI.X.SX32 R68, R10, R2, 0x1, P6 ;  /* 0x000000020a447211 */ /* 0x000fe400030f0eff */
[----:B------:R-:W-:-:S05]  /*32b0*/  @!P0 LOP3.LUT R9, R9, R8, RZ, 0x3c, !PT ;  /* 0x0000000809098212 */ /* 0x000fca00078e3cff */
[----:B------:R0:W2:Y:S02]  /*32c0*/  @!P0 LDG.E.U8 R76, desc[UR18][R8.64] ;  /* 0x00000012084c8981 */ /* 0x0000a4000c1e1100 */
[----:B0-----:R-:W-:Y:S02]  /*32d0*/  @!P2 IMAD.MOV.U32 R8, RZ, RZ, R75 ;  /* 0x000000ffff08a224 */ /* 0x001fe400078e004b */
[----:B------:R-:W-:-:S05]  /*32e0*/  @!P2 IMAD.MOV.U32 R9, RZ, RZ, R68 ;  /* 0x000000ffff09a224 */ /* 0x000fca00078e0044 */
[----:B------:R0:W3:Y:S01]  /*32f0*/  @!P2 LDG.E.U8 R7, desc[UR18][R8.64] ;  /* 0x000000120807a981 */ /* 0x0000e2000c1e1100 */
[----:B------:R-:W-:-:S05]  /*3300*/  IMAD R11, R4, 0x78, RZ ;  /* 0x00000078040b7824 */ /* 0x000fca00078e02ff */
[----:B------:R-:W-:Y:S01]  /*3310*/  IADD3 R10, P6, PT, R11, R0, RZ ;  /* 0x000000000b0a7210 */ /* 0x000fe20007fde0ff */
[----:B0-----:R-:W-:-:S03]  /*3320*/  VIADD R8, R14, 0xffffffde ;  /* 0xffffffde0e087836 */ /* 0x001fc60000000000 */
[----:B------:R-:W-:Y:S01]  /*3330*/  LEA.HI.X.SX32 R11, R11, R2, 0x1, P6 ;  /* 0x000000020b0b7211 */ /* 0x000fe200030f0eff */
[----:B------:R-:W-:Y:S01]  /*3340*/  STL [R1+0x638], R75 ;  /* 0x0006384b01007387 */ /* 0x000fe20000100800 */
[----:B------:R-:W-:Y:S01]  /*3350*/  IMAD.MOV.U32 R9, RZ, RZ, R10 ;  /* 0x000000ffff097224 */ /* 0x000fe200078e000a */
[----:B------:R-:W-:Y:S02]  /*3360*/  ISETP.GE.U32.AND P2, PT, R8, 0x7fffff5f, PT ;  /* 0x7fffff5f0800780c */ /* 0x000fe40003f46070 */
        /* <DEDUP_REMOVED lines=11> */
[----:B--2---:R2:W-:Y:S04]  /*3420*/  STL [R1+0x270], R76 ;  /* 0x0002704c01007387 */ /* 0x0045e80000100800 */
[----:B--2---:R-:W2:Y:S04]  /*3430*/  LDL.LU R76, [R1+0x9ac] ;  /* 0x0009ac00014c7983 */ /* 0x004ea80000300800 */
[----:B------:R0:W-:Y:S04]  /*3440*/  STL [R1+0x634], R68 ;  /* 0x0006344401007387 */ /* 0x0001e80000100800 */
[----:B0-----:R-:W2:Y:S04]  /*3450*/  LDL.LU R68, [R1+0x9a8] ;  /* 0x0009a80001447983 */ /* 0x001ea80000300800 */
[----:B------:R-:W2:Y:S04]  /*3460*/  LDL.LU R75, [R1+0x9a4] ;  /* 0x0009a400014b7983 */ /* 0x000ea80000300800 */
[----:B---3--:R0:W-:Y:S04]  /*3470*/  STL [R1+0x26c], R7 ;  /* 0x00026c0701007387 */ /* 0x0081e80000100800 */
[----:B0-----:R-:W3:Y:S04]  /*3480*/  LDL.LU R7, [R1+0x9a0] ;  /* 0x0009a00001077983 */ /* 0x001ee80000300800 */
        /* <DEDUP_REMOVED lines=51> */
[----:B0-----:R-:W4:Y:S04]  /*37c0*/  LDL.LU R71, [R1+0x998] ;  /* 0x0009980001477983 */ /* 0x001f280000300800 */
        /* <DEDUP_REMOVED lines=22> */
[----:B---3--:R3:W-:Y:S01]  /*3930*/  STL [R1+0x158], R65 ;  /* 0x0001584101007387 */ /* 0x0087e20000100800 */
[----:B------:R-:W-:-:S03]  /*3940*/  IMAD R10, R4, 0x39, RZ ;  /* 0x00000039040a7824 */ /* 0x000fc600078e02ff */
[----:B---3--:R-:W-:-:S04]  /*3950*/  IADD3 R65, P6, PT, R11, R0, RZ ;  /* 0x000000000b417210 */ /* 0x008fc80007fde0ff */
[----:B0-----:R-:W-:Y:S01]  /*3960*/  LEA.HI.X.SX32 R8, R11, R2, 0x1, P6 ;  /* 0x000000020b087211 */ /* 0x001fe200030f0eff */
[----:B------:R-:W-:Y:S01]  /*3970*/  IMAD.MOV.U32 R9, RZ, RZ, R65 ;  /* 0x000000ffff097224 */ /* 0x000fe200078e0041 */
[----:B------:R0:W-:Y:S04]  /*3980*/  STL [R1+0x490], R65 ;  /* 0x0004904101007387 */ /* 0x0001e80000100800 */
[----:B------:R-:W-:Y:S01]  /*3990*/  @!P1 LOP3.LUT R9, R9, R8, RZ, 0x3c, !PT ;  /* 0x0000000809099212 */ /* 0x000fe200078e3cff */
[----:B------:R3:W-:Y:S01]  /*39a0*/  STL [R1+0x48c], R8 ;  /* 0x00048c0801007387 */ /* 0x0007e20000100800 */
[----:B0-----:R-:W-:Y:S02]  /*39b0*/  IADD3 R65, P6, PT, R10, R0, RZ ;  /* 0x000000000a417210 */ /* 0x001fe40007fde0ff */
[----:B------:R-:W-:-:S02]  /*39c0*/  PRMT R67, RZ, 0x7610, R67 ;  /* 0x00007610ff437816 */ /* 0x000fc40000000043 */
[C---:B---3--:R-:W-:Y:S01]  /*39d0*/  @!P1 LOP3.LUT R8, R9.reuse, R8, RZ, 0x3c, !PT ;  /* 0x0000000809089212 */ /* 0x048fe200078e3cff */
[----:B------:R-:W-:Y:S03]  /*39e0*/  STL [R1+0x4c8], R65 ;  /* 0x0004c84101007387 */ /* 0x000fe60000100800 */
[----:B------:R-:W-:Y:S02]  /*39f0*/  @!P1 LOP3.LUT R9, R9, R8, RZ, 0x3c, !PT ;  /* 0x0000000809099212 */ /* 0x000fe400078e3cff */
[----:B------:R-:W-:-:S03]  /*3a00*/  PRMT R64, RZ, 0x7610, R64 ;  /* 0x00007610ff407816 */ /* 0x000fc60000000040 */
[----:B------:R0:W3:Y:S01]  /*3a10*/  @!P1 LDG.E.U8 R67, desc[UR18][R8.64] ;  /* 0x0000001208439981 */ /* 0x0000e2000c1e1100 */
[----:B------:R-:W-:Y:S02]  /*3a20*/  IMAD R11, R4, 0x41, RZ ;  /* 0x00000041040b7824 */ /* 0x000fe400078e02ff */
[----:B0-----:R-:W-:Y:S01]  /*3a30*/  @!P4 IMAD.MOV.U32 R8, RZ, RZ, R65 ;  /* 0x000000ffff08c224 */ /* 0x001fe200078e0041 */
[----:B------:R-:W-:Y:S01]  /*3a40*/  PRMT R63, RZ, 0x7610, R63 ;  /* 0x00007610ff3f7816 */ /* 0x000fe2000000003f */
[----:B--2---:R0:W-:Y:S02]  /*3a50*/  STL [R1+0x264], R66 ;  /* 0x0002644201007387 */ /* 0x0041e40000100800 */
[----:B0-----:R-:W-:-:S05]  /*3a60*/  LEA.HI.X.SX32 R66, R10, R2, 0x1, P6 ;  /* 0x000000020a427211 */ /* 0x001fca00030f0eff */
[----:B------:R-:W-:-:S05]  /*3a70*/  @!P4 IMAD.MOV.U32 R9, RZ, RZ, R66 ;  /* 0x000000ffff09c224 */ /* 0x000fca00078e0042 */
[----:B------:R0:W2:Y:S01]  /*3a80*/  @!P4 LDG.E.U8 R64, desc[UR18][R8.64] ;  /* 0x000000120840c981 */ /* 0x0000a2000c1e1100 */
[----:B------:R-:W-:-:S04]  /*3a90*/  IADD3 R10, P6, PT, R11, R0, RZ ;  /* 0x000000000b0a7210 */ /* 0x000fc80007fde0ff */
[----:B------:R-:W-:Y:S01]  /*3aa0*/  LEA.HI.X.SX32 R11, R11, R2, 0x1, P6 ;  /* 0x000000020b0b7211 */ /* 0x000fe200030f0eff */
[----:B0-----:R-:W-:Y:S02]  /*3ab0*/  VIADD R8, R14, 0xffffff9e ;  /* 0xffffff9e0e087836 */ /* 0x001fe40000000000 */
[----:B------:R-:W-:-:S03]  /*3ac0*/  IMAD.MOV.U32 R9, RZ, RZ, R10 ;  /* 0x000000ffff097224 */ /* 0x000fc600078e000a */
[----:B------:R-:W-:Y:S01]  /*3ad0*/  ISETP.GE.U32.AND P4, PT, R8, 0x7fffff1f, PT ;  /* 0x7fffff1f0800780c */ /* 0x000fe20003f86070 */
[----:B------:R-:W-:-:S05]  /*3ae0*/  IMAD.MOV.U32 R8, RZ, RZ, R11 ;  /* 0x000000ffff087224 */ /* 0x000fca00078e000b */
[----:B------:R-:W-:-:S04]  /*3af0*/  @!P0 LOP3.LUT R9, R9, R8, RZ, 0x3c, !PT ;  /* 0x0000000809098212 */ /* 0x000fc800078e3cff */
[----:B------:R-:W-:-:S04]  /*3b00*/  @!P0 LOP3.LUT R8, R9, R8, RZ, 0x3c, !PT ;  /* 0x0000000809088212 */ /* 0x000fc800078e3cff */
[----:B------:R-:W-:-:S05]  /*3b10*/  @!P0 LOP3.LUT R9, R9, R8, RZ, 0x3c, !PT ;  /* 0x0000000809098212 */ /* 0x000fca00078e3cff */
[----:B------:R0:W4:Y:S01]  /*3b20*/  @!P0 LDG.E.U8 R63, desc[UR18][R8.64] ;  /* 0x00000012083f8981 */ /* 0x000122000c1e1100 */
[----:B------:R-:W-:-:S03]  /*3b30*/  VIADD R12, R14, 0xffffffae ;  /* 0xffffffae0e0c7836 */ /* 0x000fc60000000000 */
[----:B---3--:R3:W-:Y:S02]  /*3b40*/  STL [R1+0x164], R67 ;  /* 0x0001644301007387 */ /* 0x0087e40000100800 */
[----:B------:R-:W-:Y:S01]  /*3b50*/  ISETP.GE.U32.AND P5, PT, R12, 0x7fffff2f, PT ;  /* 0x7fffff2f0c00780c */ /* 0x000fe20003fa6070 */
[----:B------:R-:W-:Y:S01]  /*3b60*/  VIADD R12, R14, 0xffffffa6 ;  /* 0xffffffa60e0c7836 */ /* 0x000fe20000000000 */
[----:B---3--:R-:W3:Y:S04]  /*3b70*/  LDL.LU R67, [R1+0x98c] ;  /* 0x00098c0001437983 */ /* 0x008ee80000300800 */
[----:B------:R0:W-:Y:S01]  /*3b80*/  STL [R1+0x4c4], R66 ;  /* 0x0004c44201007387 */ /* 0x0001e20000100800 */
[----:B------:R-:W-:-:S03]  /*3b90*/  ISETP.GE.U32.AND P1, PT, R12, 0x7fffff27, PT ;  /* 0x7fffff270c00780c */ /* 0x000fc60003f26070 */
[----:B0-----:R-:W3:Y:S04]  /*3ba0*/  LDL.LU R66, [R1+0x988] ;  /* 0x0009880001427983 */ /* 0x001ee80000300800 */
[----:B------:R-:W3:Y:S01]  /*3bb0*/  LDL.LU R65, [R1+0x984] ;  /* 0x0009840001417983 */ /* 0x000ee20000300800 */
[----:B------:R-:W-:-:S03]  /*3bc0*/  PRMT R62, RZ, 0x7610, R62 ;  /* 0x00007610ff3e7816 */ /* 0x000fc6000000003e */
[----:B--2---:R0:W-:Y:S04]  /*3bd0*/  STL [R1+0x160], R64 ;  /* 0x0001604001007387 */ /* 0x0041e80000100800 */
[----:B0-----:R-:W2:Y:S04]  /*3be0*/  LDL.LU R64, [R1+0x980] ;  /* 0x0009800001407983 */ /* 0x001ea80000300800 */
[----:B------:R0:W-:Y:S02]  /*3bf0*/  STL [R1+0x500], R10 ;  /* 0x0005000a01007387 */ /* 0x0001e40000100800 */
[----:B0-----:R-:W-:-:S05]  /*3c00*/  IMAD R10, R4, 0x49, RZ ;  /* 0x00000049040a7824 */ /* 0x001fca00078e02ff */
[----:B------:R-:W-:-:S04]  /*3c10*/  IADD3 R12, P6, PT, R10, R0, RZ ;  /* 0x000000000a0c7210 */ /* 0x000fc80007fde0ff */
[----:B------:R-:W-:Y:S01]  /*3c20*/  LEA.HI.X.SX32 R8, R10, R2, 0x1, P6 ;  /* 0x000000020a087211 */ /* 0x000fe200030f0eff */
[----:B------:R-:W-:Y:S01]  /*3c30*/  IMAD.MOV.U32 R9, RZ, RZ, R12 ;  /* 0x000000ffff097224 */ /* 0x000fe200078e000c */
[----:B------:R0:W-:Y:S04]  /*3c40*/  STL [R1+0x4fc], R11 ;  /* 0x0004fc0b01007387 */ /* 0x0001e80000100800 */
[-C--:B------:R-:W-:Y:S01]  /*3c50*/  @!P2 LOP3.LUT R9, R9, R8.reuse, RZ, 0x3c, !PT ;  /* 0x000000080909a212 */ /* 0x080fe200078e3cff */
[----:B------:R-:W-:Y:S04]  /*3c60*/  STL [R1+0x538], R12 ;  /* 0x0005380c01007387 */ /* 0x000fe80000100800 */
[----:B------:R1:W-:Y:S01]  /*3c70*/  STL [R1+0x534], R8 ;  /* 0x0005340801007387 */ /* 0x0003e20000100800 */
[----:B0-----:R-:W-:Y:S01]  /*3c80*/  VIADD R11, R14, 0xffffff96 ;  /* 0xffffff960e0b7836 */ /* 0x001fe20000000000 */
[----:B-1----:R-:W-:-:S04]  /*3c90*/  @!P2 LOP3.LUT R8, R9, R8, RZ, 0x3c, !PT ;  /* 0x000000080908a212 */ /* 0x002fc800078e3cff */
[----:B------:R-:W-:Y:S02]  /*3ca0*/  ISETP.GE.U32.AND P0, PT, R11, 0x7fffff17, PT ;  /* 0x7fffff170b00780c */ /* 0x000fe40003f06070 */
[----:B------:R-:W-:Y:S01]  /*3cb0*/  @!P2 LOP3.LUT R9, R9, R8, RZ, 0x3c, !PT ;  /* 0x000000080909a212 */ /* 0x000fe200078e3cff */
[----:B------:R-:W-:Y:S01]  /*3cc0*/  IMAD R11, R4, 0x51, RZ ;  /* 0x00000051040b7824 */ /* 0x000fe200078e02ff */
[----:B----4-:R0:W-:Y:S04]  /*3cd0*/  STL [R1+0x260], R63 ;  /* 0x0002603f01007387 */ /* 0x0101e80000100800 */
[----:B------:R1:W4:Y:S01]  /*3ce0*/  @!P2 LDG.E.U8 R62, desc[UR18][R8.64] ;  /* 0x00000012083ea981 */ /* 0x000322000c1e1100 */
[----:B0-----:R-:W-:-:S04]  /*3cf0*/  IADD3 R63, P6, PT, R11, R0, RZ ;  /* 0x000000000b3f7210 */ /* 0x001fc80007fde0ff */
[----:B-1----:R-:W-:Y:S01]  /*3d00*/  LEA.HI.X.SX32 R9, R11, R2, 0x1, P6 ;  /* 0x000000020b097211 */ /* 0x002fe200030f0eff */
[----:B------:R-:W-:-:S05]  /*3d10*/  @!P5 IMAD.MOV.U32 R8, RZ, RZ, R63 ;  /* 0x000000ffff08d224 */ /* 0x000fca00078e003f */
[----:B------:R0:W2:Y:S01]  /*3d20*/  @!P5 LDG.E.U8 R86, desc[UR18][R8.64] ;  /* 0x000000120856d981 */ /* 0x0000a2000c1e1100 */
[----:B------:R-:W-:-:S03]  /*3d30*/  IMAD R10, R4, 0x59, RZ ;  /* 0x00000059040a7824 */ /* 0x000fc600078e02ff */
[----:B------:R-:W-:Y:S01]  /*3d40*/  STL [R1+0x570], R63 ;  /* 0x0005703f01007387 */ /* 0x000fe20000100800 */
[----:B------:R-:W-:-:S03]  /*3d50*/  IMAD R11, R4, 0x61, RZ ;  /* 0x00000061040b7824 */ /* 0x000fc600078e02ff */
[----:B----4-:R1:W-:Y:S02]  /*3d60*/  STL [R1+0x16c], R62 ;  /* 0x00016c3e01007387 */ /* 0x0103e40000100800 */
[C---:B-1----:R-:W-:Y:S02]  /*3d70*/  IADD3 R62, P6, PT, R10.reuse, R0, RZ ;  /* 0x000000000a3e7210 */ /* 0x042fe40007fde0ff */
[----:B------:R1:W-:Y:S02]  /*3d80*/  STL [R1+0x56c], R9 ;  /* 0x00056c0901007387 */ /* 0x0003e40000100800 */
[----:B------:R-:W-:Y:S02]  /*3d90*/  LEA.HI.X.SX32 R10, R10, R2, 0x1, P6 ;  /* 0x000000020a0a7211 */ /* 0x000fe400030f0eff */
[----:B------:R-:W-:Y:S01]  /*3da0*/  STL [R1+0x5a8], R62 ;  /* 0x0005a83e01007387 */ /* 0x000fe20000100800 */
[----:B0-----:R-:W-:-:S03]  /*3db0*/  @!P1 IMAD.MOV.U32 R8, RZ, RZ, R62 ;  /* 0x000000ffff089224 */ /* 0x001fc600078e003e */
[----:B------:R-:W4:Y:S01]  /*3dc0*/  LDL.LU R63, [R1+0x97c] ;  /* 0x00097c00013f7983 */ /* 0x000f220000300800 */
[----:B-1----:R-:W-:-:S03]  /*3dd0*/  @!P1 IMAD.MOV.U32 R9, RZ, RZ, R10 ;  /* 0x000000ffff099224 */ /* 0x002fc600078e000a */
[----:B------:R0:W-:Y:S04]  /*3de0*/  STL [R1+0x5a4], R10 ;  /* 0x0005a40a01007387 */ /* 0x0001e80000100800 */
[----:B--2---:R1:W-:Y:S04]  /*3df0*/  STL [R1+0x168], R86 ;  /* 0x0001685601007387 */ /* 0x0043e80000100800 */
[----:B------:R2:W3:Y:S01]  /*3e00*/  @!P1 LDG.E.U8 R84, desc[UR18][R8.64] ;  /* 0x0000001208549981 */ /* 0x0004e2000c1e1100 */
[----:B0-----:R-:W-:-:S03]  /*3e10*/  IMAD R10, R4, 0x69, RZ ;  /* 0x00000069040a7824 */ /* 0x001fc600078e02ff */
[----:B------:R-:W4:Y:S01]  /*3e20*/  LDL.LU R62, [R1+0x978] ;  /* 0x00097800013e7983 */ /* 0x000f220000300800 */
[----:B-1----:R-:W-:Y:S01]  /*3e30*/  IADD3 R86, P6, PT, R11, R0, RZ ;  /* 0x000000000b567210 */ /* 0x002fe20007fde0ff */
[----:B--2---:R-:W-:-:S03]  /*3e40*/  VIADD R8, R14, 0xfffffffe ;  /* 0xfffffffe0e087836 */ /* 0x004fc60000000000 */
[----:B------:R-:W-:Y:S02]  /*3e50*/  LEA.HI.X.SX32 R11, R11, R2, 0x1, P6 ;  /* 0x000000020b0b7211 */ /* 0x000fe400030f0eff */
[----:B------:R-:W-:Y:S01]  /*3e60*/  ISETP.GE.U32.AND P1, PT, R8, 0x7fffff7f, PT ;  /* 0x7fffff7f0800780c */ /* 0x000fe20003f26070 */
[----:B------:R-:W-:Y:S02]  /*3e70*/  @!P4 IMAD.MOV.U32 R8, RZ, RZ, R86 ;  /* 0x000000ffff08c224 */ /* 0x000fe400078e0056 */
[----:B------:R-:W-:-:S05]  /*3e80*/  @!P4 IMAD.MOV.U32 R9, RZ, RZ, R11 ;  /* 0x000000ffff09c224 */ /* 0x000fca00078e000b */
[----:B------:R0:W2:Y:S01]  /*3e90*/  @!P4 LDG.E.U8 R82, desc[UR18][R8.64] ;  /* 0x000000120852c981 */ /* 0x0000a2000c1e1100 */
[----:B------:R-:W-:-:S03]  /*3ea0*/  VIADD R12, R14, 0xffffff8e ;  /* 0xffffff8e0e0c7836 */ /* 0x000fc60000000000 */
[----:B------:R-:W-:Y:S04]  /*3eb0*/  STL [R1+0x5e0], R86 ;  /* 0x0005e05601007387 */ /* 0x000fe80000100800 */
[----:B------:R1:W-:Y:S01]  /*3ec0*/  STL [R1+0x5dc], R11 ;  /* 0x0005dc0b01007387 */ /* 0x0003e20000100800 */
[----:B------:R-:W-:Y:S02]  /*3ed0*/  ISETP.GE.U32.AND P2, PT, R12, 0x7fffff0f, PT ;  /* 0x7fffff0f0c00780c */ /* 0x000fe40003f46070 */
[----:B------:R-:W-:Y:S01]  /*3ee0*/  PRMT R59, RZ, 0x7610, R59 ;  /* 0x00007610ff3b7816 */ /* 0x000fe2000000003b */
[----:B-1----:R-:W-:Y:S01]  /*3ef0*/  IMAD R11, R4, 0x71, RZ ;  /* 0x00000071040b7824 */ /* 0x002fe200078e02ff */
[----:B------:R-:W-:Y:S01]  /*3f00*/  PRMT R61, RZ, 0x7610, R61 ;  /* 0x00007610ff3d7816 */ /* 0x000fe2000000003d */
[----:B---3--:R1:W-:Y:S02]  /*3f10*/  STL [R1+0x25c], R84 ;  /* 0x00025c5401007387 */ /* 0x0083e40000100800 */
[----:B-1----:R-:W-:-:S04]  /*3f20*/  IADD3 R84, P6, PT, R10, R0, RZ ;  /* 0x000000000a547210 */ /* 0x002fc80007fde0ff */
[----:B------:R-:W-:Y:S01]  /*3f30*/  LEA.HI.X.SX32 R86, R10, R2, 0x1, P6 ;  /* 0x000000020a567211 */ /* 0x000fe200030f0eff */
[----:B------:R-:W-:Y:S01]  /*3f40*/  STL [R1+0x610], R84 ;  /* 0x0006105401007387 */ /* 0x000fe20000100800 */
[----:B0-----:R-:W-:-:S03]  /*3f50*/  @!P0 IMAD.MOV.U32 R8, RZ, RZ, R84 ;  /* 0x000000ffff088224 */ /* 0x001fc600078e0054 */
[----:B------:R-:W-:Y:S01]  /*3f60*/  @!P0 IMAD.MOV.U32 R9, RZ, RZ, R86 ;  /* 0x000000ffff098224 */ /* 0x000fe200078e0056 */
[----:B--2---:R0:W-:Y:S04]  /*3f70*/  STL [R1+0x174], R82 ;  /* 0x0001745201007387 */ /* 0x0041e80000100800 */
[----:B------:R1:W2:Y:S01]  /*3f80*/  @!P0 LDG.E.U8 R59, desc[UR18][R8.64] ;  /* 0x00000012083b8981 */ /* 0x0002a2000c1e1100 */
[----:B0-----:R-:W-:-:S04]  /*3f90*/  IADD3 R82, P6, PT, R11, R0, RZ ;  /* 0x000000000b527210 */ /* 0x001fc80007fde0ff */
[----:B------:R-:W-:Y:S01]  /*3fa0*/  LEA.HI.X.SX32 R84, R11, R2, 0x1, P6 ;  /* 0x000000020b547211 */ /* 0x000fe200030f0eff */
[----:B-1----:R-:W-:-:S04]  /*3fb0*/  @!P2 IMAD.MOV.U32 R8, RZ, RZ, R82 ;  /* 0x000000ffff08a224 */ /* 0x002fc800078e0052 */
[----:B------:R-:W-:-:S05]  /*3fc0*/  @!P2 IMAD.MOV.U32 R9, RZ, RZ, R84 ;  /* 0x000000ffff09a224 */ /* 0x000fca00078e0054 */
[----:B------:R-:W3:Y:S01]  /*3fd0*/  @!P2 LDG.E.U8 R61, desc[UR18][R8.64] ;  /* 0x00000012083da981 */ /* 0x000ee2000c1e1100 */
[----:B------:R-:W-:Y:S02]  /*3fe0*/  VIADD R12, R14, 0xffffff86 ;  /* 0xffffff860e0c7836 */ /* 0x000fe40000000000 */
[----:B------:R-:W-:Y:S01]  /*3ff0*/  IMAD R10, R4, 0x79, RZ ;  /* 0x00000079040a7824 */ /* 0x000fe200078e02ff */
[----:B------:R-:W-:Y:S02]  /*4000*/  STL [R1+0x60c], R86 ;  /* 0x00060c5601007387 */ /* 0x000fe40000100800 */
[----:B------:R-:W-:Y:S02]  /*4010*/  ISETP.GE.U32.AND P5, PT, R12, 0x7fffff07, PT ;  /* 0x7fffff070c00780c */ /* 0x000fe40003fa6070 */
[----:B------:R-:W-:Y:S01]  /*4020*/  STL [R1+0x640], R82 ;  /* 0x0006405201007387 */ /* 0x000fe20000100800 */
[----:B------:R-:W-:-:S03]  /*4030*/  PRMT R58, RZ, 0x7610, R58 ;  /* 0x00007610ff3a7816 */ /* 0x000fc6000000003a */
[----:B--2---:R0:W-:Y:S04]  /*4040*/  STL [R1+0x170], R59 ;  /* 0x0001703b01007387 */ /* 0x0041e80000100800 */
[----:B------:R-:W-:Y:S01]  /*4050*/  STL [R1+0x63c], R84 ;  /* 0x00063c5401007387 */ /* 0x000fe20000100800 */
[----:B0-----:R-:W-:-:S05]  /*4060*/  IADD3 R59, P6, PT, R10, R0, RZ ;  /* 0x000000000a3b7210 */ /* 0x001fca0007fde0ff */
[----:B------:R-:W-:Y:S04]  /*4070*/  STL [R1+0x670], R59 ;  /* 0x0006703b01007387 */ /* 0x000fe80000100800 */
[----:B---3--:R0:W-:Y:S01]  /*4080*/  STL [R1+0x258], R61 ;  /* 0x0002583d01007387 */ /* 0x0081e20000100800 */
[----:B------:R-:W-:Y:S01]  /*4090*/  @!P5 IMAD.MOV.U32 R8, RZ, RZ, R59 ;  /* 0x000000ffff08d224 */ /* 0x000fe200078e003b */
[----:B0-----:R-:W-:-:S05]  /*40a0*/  LEA.HI.X.SX32 R61, R10, R2, 0x1, P6 ;  /* 0x000000020a3d7211 */ /* 0x001fca00030f0eff */
[----:B------:R-:W-:-:S05]  /*40b0*/  @!P5 IMAD.MOV.U32 R9, RZ, RZ, R61 ;  /* 0x000000ffff09d224 */ /* 0x000fca00078e003d */
[----:B------:R0:W2:Y:S01]  /*40c0*/  @!P5 LDG.E.U8 R58, desc[UR18][R8.64] ;  /* 0x00000012083ad981 */ /* 0x0000a2000c1e1100 */
[----:B------:R-:W-:Y:S01]  /*40d0*/  VIADD R12, R14, 0xfffffffd ;  /* 0xfffffffd0e0c7836 */ /* 0x000fe20000000000 */
[----:B------:R-:W-:Y:S01]  /*40e0*/  IADD3 R84, P6, PT, R0, R4, RZ ;  /* 0x0000000400547210 */ /* 0x000fe20007fde0ff */
[----:B------:R-:W-:Y:S02]  /*40f0*/  IMAD.SHL.U32 R86, R4, 0x2, RZ ;  /* 0x0000000204567824 */ /* 0x000fe400078e00ff */
[----:B------:R-:W-:Y:S01]  /*4100*/  VIADD R10, R14, 0xffffffe5 ;  /* 0xffffffe50e0a7836 */ /* 0x000fe20000000000 */
[----:B------:R-:W-:Y:S01]  /*4110*/  ISETP.GE.U32.AND P4, PT, R12, 0x7fffff7e, PT ;  /* 0x7fffff7e0c00780c */ /* 0x000fe20003f86070 */
[----:B------:R-:W-:Y:S01]  /*4120*/  VIADD R12, R14, 0xfffffff5 ;  /* 0xfffffff50e0c7836 */ /* 0x000fe20000000000 */
[----:B------:R1:W-:Y:S01]  /*4130*/  STL [R1+0x66c], R61 ;  /* 0x00066c3d01007387 */ /* 0x0003e20000100800 */
[----:B------:R-:W-:Y:S02]  /*4140*/  LEA.HI.X.SX32 R82, R4, R2, 0x1, P6 ;  /* 0x0000000204527211 */ /* 0x000fe400030f0eff */
[----:B------:R-:W-:Y:S01]  /*4150*/  ISETP.GE.U32.AND P5, PT, R10, 0x7fffff66, PT ;  /* 0x7fffff660a00780c */ /* 0x000fe20003fa6070 */
[----:B------:R-:W-:Y:S01]  /*4160*/  IMAD R10, R4, 0xa, RZ ;  /* 0x0000000a040a7824 */ /* 0x000fe200078e02ff */
[----:B------:R-:W-:Y:S01]  /*4170*/  ISETP.GE.U32.AND P0, PT, R12, 0x7fffff76, PT ;  /* 0x7fffff760c00780c */ /* 0x000fe20003f06070 */
[----:B------:R-:W-:Y:S01]  /*4180*/  STL [R1+0x7fc], R84 ;  /* 0x0007fc5401007387 */ /* 0x000fe20000100800 */
[----:B------:R-:W-:-:S02]  /*4190*/  PRMT R12, RZ, 0x7610, R12 ;  /* 0x00007610ff0c7816 */ /* 0x000fc4000000000c */
[C---:B-1----:R-:W-:Y:S01]  /*41a0*/  IADD3 R61, P6, PT, R86.reuse, R0, RZ ;  /* 0x00000000563d7210 */ /* 0x042fe20007fde0ff */
[----:B0-----:R-:W-:Y:S01]  /*41b0*/  @!P1 IMAD.MOV.U32 R8, RZ, RZ, R84 ;  /* 0x000000ffff089224 */ /* 0x001fe200078e0054 */
[----:B------:R-:W-:Y:S01]  /*41c0*/  STL [R1+0x7f8], R82 ;  /* 0x0007f85201007387 */ /* 0x000fe20000100800 */
[----:B------:R-:W-:Y:S01]  /*41d0*/  @!P1 IMAD.MOV.U32 R9, RZ, RZ, R82 ;  /* 0x000000ffff099224 */ /* 0x000fe200078e0052 */
[----:B------:R-:W-:Y:S02]  /*41e0*/  LEA.HI.X.SX32 R86, R86, R2, 0x1, P6 ;  /* 0x0000000256567211 */ /* 0x000fe400030f0eff */
[----:B------:R-:W-:Y:S01]  /*41f0*/  STL [R1], R61 ;  /* 0x0000003d01007387 */ /* 0x000fe20000100800 */
[----:B------:R-:W-:-:S03]  /*4200*/  PRMT R60, RZ, 0x7610, R60 ;  /* 0x00007610ff3c7816 */ /* 0x000fc6000000003c */
[----:B------:R0:W3:Y:S01]  /*4210*/  @!P1 LDG.E.U8 R12, desc[UR18][R8.64] ;  /* 0x00000012080c9981 */ /* 0x0000e2000c1e1100 */
[----:B------:R-:W-:Y:S01]  /*4220*/  PRMT R57, RZ, 0x7610, R57 ;  /* 0x00007610ff397816 */ /* 0x000fe20000000039 */
[----:B0-----:R-:W-:Y:S02]  /*4230*/  @!P4 IMAD.MOV.U32 R8, RZ, RZ, R61 ;  /* 0x000000ffff08c224 */ /* 0x001fe400078e003d */
[----:B------:R-:W-:-:S05]  /*4240*/  @!P4 IMAD.MOV.U32 R9, RZ, RZ, R86 ;  /* 0x000000ffff09c224 */ /* 0x000fca00078e0056 */
[----:B------:R0:W4:Y:S04]  /*4250*/  @!P4 LDG.E.U8 R60, desc[UR18][R8.64] ;  /* 0x00000012083cc981 */ /* 0x000128000c1e1100 */
[----:B--2---:R1:W-:Y:S02]  /*4260*/  STL [R1+0x250], R58 ;  /* 0x0002503a01007387 */ /* 0x0043e40000100800 */
[----:B-1----:R-:W-:-:S04]  /*4270*/  IADD3 R58, P6, PT, R10, R0, RZ ;  /* 0x000000000a3a7210 */ /* 0x002fc80007fde0ff */
[----:B------:R-:W-:Y:S01]  /*4280*/  LEA.HI.X.SX32 R59, R10, R2, 0x1, P6 ;  /* 0x000000020a3b7211 */ /* 0x000fe200030f0eff */
[----:B0-----:R-:W-:-:S04]  /*4290*/  @!P0 IMAD.MOV.U32 R8, RZ, RZ, R58 ;  /* 0x000000ffff088224 */ /* 0x001fc800078e003a */
[----:B------:R-:W-:-:S05]  /*42a0*/  @!P0 IMAD.MOV.U32 R9, RZ, RZ, R59 ;  /* 0x000000ffff098224 */ /* 0x000fca00078e003b */
[----:B------:R0:W2:Y:S01]  /*42b0*/  @!P0 LDG.E.U8 R57, desc[UR18][R8.64] ;  /* 0x0000001208398981 */ /* 0x0000a2000c1e1100 */
[----:B------:R-:W-:-:S05]  /*42c0*/  VIADD R11, R14, 0xffffffed ;  /* 0xffffffed0e0b7836 */ /* 0x000fca0000000000 */
[----:B------:R-:W-:Y:S01]  /*42d0*/  ISETP.GE.U32.AND P2, PT, R11, 0x7fffff6e, PT ;  /* 0x7fffff6e0b00780c */ /* 0x000fe20003f46070 */
[----:B------:R-:W-:-:S05]  /*42e0*/  VIADD R11, R14, 0xffffffdd ;  /* 0xffffffdd0e0b7836 */ /* 0x000fca0000000000 */
[----:B------:R-:W-:Y:S01]  /*42f0*/  ISETP.GE.U32.AND P1, PT, R11, 0x7fffff5e, PT ;  /* 0x7fffff5e0b00780c */ /* 0x000fe20003f26070 */
[----:B------:R-:W-:Y:S02]  /*4300*/  IMAD R11, R4, 0x12, RZ ;  /* 0x00000012040b7824 */ /* 0x000fe400078e02ff */
[----:B0-----:R-:W-:-:S03]  /*4310*/  VIADD R8, R14, 0xffffffcd ;  /* 0xffffffcd0e087836 */ /* 0x001fc60000000000 */
[C---:B------:R-:W-:Y:S01]  /*4320*/  IADD3 R10, P6, PT, R11.reuse, R0, RZ ;  /* 0x000000000b0a7210 */ /* 0x040fe20007fde0ff */
[----:B---3--:R0:W-:Y:S03]  /*4330*/  STL [R1+0x17c], R12 ;  /* 0x00017c0c01007387 */ /* 0x0081e60000100800 */
[----:B------:R-:W-:Y:S01]  /*4340*/  LEA.HI.X.SX32 R11, R11, R2, 0x1, P6 ;  /* 0x000000020b0b7211 */ /* 0x000fe200030f0eff */
[----:B------:R-:W-:Y:S01]  /*4350*/  STL [R1+0x98], R58 ;  /* 0x0000983a01007387 */ /* 0x000fe20000100800 */
[----:B------:R-:W-:Y:S01]  /*4360*/  ISETP.GE.U32.AND P0, PT, R8, 0x7fffff4e, PT ;  /* 0x7fffff4e0800780c */ /* 0x000fe20003f06070 */
[----:B------:R-:W-:Y:S02]  /*4370*/  IMAD.MOV.U32 R9, RZ, RZ, R10 ;  /* 0x000000ffff097224 */ /* 0x000fe400078e000a */
[----:B------:R-:W3:Y:S01]  /*4380*/  LDL.LU R61, [R1+0x974] ;  /* 0x00097400013d7983 */ /* 0x000ee20000300800 */
[----:B------:R-:W-:-:S03]  /*4390*/  IMAD.MOV.U32 R8, RZ, RZ, R11 ;  /* 0x000000ffff087224 */ /* 0x000fc600078e000b */
[----:B------:R-:W-:Y:S04]  /*43a0*/  STL [R1+0x800], R86 ;  /* 0x0008005601007387 */ /* 0x000fe80000100800 */
[----:B----4-:R1:W-:Y:S01]  /*43b0*/  STL [R1+0x178], R60 ;  /* 0x0001783c01007387 */ /* 0x0103e20000100800 */
[-C--:B------:R-:W-:Y:S01]  /*43c0*/  @!P2 LOP3.LUT R9, R9, R8.reuse, RZ, 0x3c, !PT ;  /* 0x000000080909a212 */ /* 0x080fe200078e3cff */
[----:B0-----:R-:W-:Y:S02]  /*43d0*/  VIADD R12, R14, 0xffffffd5 ;  /* 0xffffffd50e0c7836 */ /* 0x001fe40000000000 */
[----:B-1----:R-:W4:Y:S04]  /*43e0*/  LDL.LU R60, [R1+0x970] ;  /* 0x00097000013c7983 */ /* 0x002f280000300800 */
[----:B------:R0:W-:Y:S01]  /*43f0*/  STL [R1+0x94], R59 ;  /* 0x0000943b01007387 */ /* 0x0001e20000100800 */
[----:B------:R-:W-:-:S03]  /*4400*/  @!P2 LOP3.LUT R8, R9, R8, RZ, 0x3c, !PT ;  /* 0x000000080908a212 */ /* 0x000fc600078e3cff */
[----:B0-----:R-:W3:Y:S04]  /*4410*/  LDL.LU R59, [R1+0x96c] ;  /* 0x00096c00013b7983 */ /* 0x001ee80000300800 */
[----:B------:R-:W3:Y:S01]  /*4420*/  LDL.LU R58, [R1+0x968] ;  /* 0x00096800013a7983 */ /* 0x000ee20000300800 */
[----:B------:R-:W-:Y:S02]  /*4430*/  PRMT R54, RZ, 0x7610, R54 ;  /* 0x00007610ff367816 */ /* 0x000fe40000000036 */
[----:B------:R-:W-:Y:S02]  /*4440*/  ISETP.GE.U32.AND P4, PT, R12, 0x7fffff56, PT ;  /* 0x7fffff560c00780c */ /* 0x000fe40003f86070 */
[----:B------:R-:W-:-:S05]  /*4450*/  @!P2 LOP3.LUT R9, R9, R8, RZ, 0x3c, !PT ;  /* 0x000000080909a212 */ /* 0x000fca00078e3cff */
[----:B------:R0:W3:Y:S01]  /*4460*/  @!P2 LDG.E.U8 R54, desc[UR18][R8.64] ;  /* 0x000000120836a981 */ /* 0x0000e2000c1e1100 */
[----:B------:R-:W-:-:S03]  /*4470*/  PRMT R55, RZ, 0x7610, R55 ;  /* 0x00007610ff377816 */ /* 0x000fc60000000037 */
[----:B--2---:R1:W-:Y:S04]  /*4480*/  STL [R1+0x254], R57 ;  /* 0x0002543901007387 */ /* 0x0043e80000100800 */
[----:B-1----:R-:W2:Y:S04]  /*4490*/  LDL.LU R57, [R1+0x964] ;  /* 0x0009640001397983 */ /* 0x002ea80000300800 */
[----:B------:R1:W-:Y:S02]  /*44a0*/  STL [R1+0x128], R10 ;  /* 0x0001280a01007387 */ /* 0x0003e40000100800 */
[----:B-1----:R-:W-:-:S05]  /*44b0*/  IMAD R10, R4, 0x1a, RZ ;  /* 0x0000001a040a7824 */ /* 0x002fca00078e02ff */
[----:B------:R-:W-:-:S04]  /*44c0*/  IADD3 R12, P6, PT, R10, R0, RZ ;  /* 0x000000000a0c7210 */ /* 0x000fc80007fde0ff */
[----:B0-----:R-:W-:Y:S01]  /*44d0*/  LEA.HI.X.SX32 R8, R10, R2, 0x1, P6 ;  /* 0x000000020a087211 */ /* 0x001fe200030f0eff */
        /* <DEDUP_REMOVED lines=13> */
[----:B-1----:R-:W-:-:S04]  /*45b0*/  IADD3 R54, P6, PT, R11, R0, RZ ;  /* 0x000000000b367210 */ /* 0x002fc80007fde0ff */
[----:B0-----:R-:W-:Y:S01]  /*45c0*/  LEA.HI.X.SX32 R8, R11, R2, 0x1, P6 ;  /* 0x000000020b087211 */ /* 0x001fe200030f0eff */
[----:B------:R-:W-:Y:S01]  /*45d0*/  IMAD.MOV.U32 R9, RZ, RZ, R54 ;  /* 0x000000ffff097224 */ /* 0x000fe200078e0036 */
[----:B------:R0:W-:Y:S04]  /*45e0*/  STL [R1+0x420], R54 ;  /* 0x0004203601007387 */ /* 0x0001e80000100800 */
[----:B------:R-:W-:Y:S01]  /*45f0*/  @!P1 LOP3.LUT R9, R9, R8, RZ, 0x3c, !PT ;  /* 0x0000000809099212 */ /* 0x000fe200078e3cff */
[----:B------:R1:W-:Y:S01]  /*4600*/  STL [R1+0x41c], R8 ;  /* 0x00041c0801007387 */ /* 0x0003e20000100800 */
[----:B0-----:R-:W-:Y:S02]  /*4610*/  IADD3 R54, P6, PT, R10, R0, RZ ;  /* 0x000000000a367210 */ /* 0x001fe40007fde0ff */
[----:B------:R-:W-:-:S02]  /*4620*/  PRMT R56, RZ, 0x7610, R56 ;  /* 0x00007610ff387816 */ /* 0x000fc40000000038 */
[C---:B-1----:R-:W-:Y:S01]  /*4630*/  @!P1 LOP3.LUT R8, R9.reuse, R8, RZ, 0x3c, !PT ;  /* 0x0000000809089212 */ /* 0x042fe200078e3cff */
[----:B------:R-:W-:Y:S03]  /*4640*/  STL [R1+0x458], R54 ;  /* 0x0004583601007387 */ /* 0x000fe60000100800 */
[----:B------:R-:W-:Y:S02]  /*4650*/  @!P1 LOP3.LUT R9, R9, R8, RZ, 0x3c, !PT ;  /* 0x0000000809099212 */ /* 0x000fe400078e3cff */
[----:B------:R-:W-:-:S03]  /*4660*/  PRMT R53, RZ, 0x7610, R53 ;  /* 0x00007610ff357816 */ /* 0x000fc60000000035 */
[----:B------:R0:W3:Y:S02]  /*4670*/  @!P1 LDG.E.U8 R56, desc[UR18][R8.64] ;  /* 0x0000001208389981 */ /* 0x0000e4000c1e1100 */
        /* <DEDUP_REMOVED lines=15> */
[----:B---3--:R0:W-:Y:S01]  /*4770*/  STL [R1+0x24c], R56 ;  /* 0x00024c3801007387 */ /* 0x0081e20000100800 */
[----:B------:R-:W-:Y:S01]  /*4780*/  VIADD R12, R14, 0xffffffb5 ;  /* 0xffffffb50e0c7836 */ /* 0x000fe20000000000 */
[----:B------:R-:W-:Y:S02]  /*4790*/  @!P0 LOP3.LUT R8, R9, R8, RZ, 0x3c, !PT ;  /* 0x0000000809088212 */ /* 0x000fe400078e3cff */
[----:B0-----:R-:W3:Y:S04]  /*47a0*/  LDL.LU R56, [R1+0x960] ;  /* 0x0009600001387983 */ /* 0x001ee80000300800 */
        /* <DEDUP_REMOVED lines=54> */
[----:B---3--:R0:W-:Y:S01]  /*4b10*/  STL [R1+0x194], R52 ;  /* 0x0001943401007387 */ /* 0x0081e20000100800 */
[----:B------:R-:W-:Y:S01]  /*4b20*/  ISETP.GE.U32.AND P2, PT, R12, 0x7fffff1e, PT ;  /* 0x7fffff1e0c00780c */ /* 0x000fe20003f46070 */
[----:B------:R-:W-:Y:S01]  /*4b30*/  VIADD R12, R14, 0xffffff95 ;  /* 0xffffff950e0c7836 */ /* 0x000fe20000000000 */
[----:B------:R-:W-:Y:S01]  /*4b40*/  @!P4 LOP3.LUT R8, R9, R8, RZ, 0x3c, !PT ;  /* 0x000000080908c212 */ /* 0x000fe200078e3cff */
        /* <DEDUP_REMOVED lines=263> */
[----:B------:R-:W-:Y:S01]  /*5bc0*/  IMAD R10, R4, 0x6b, RZ ;  /* 0x0000006b040a7824 */ /* 0x000fe200078e02ff */
[----:B------:R-:W-:Y:S02]  /*5bd0*/  PRMT R29, RZ, 0x7610, R29 ;  /* 0x00007610ff1d7816 */ /* 0x000fe4000000001d */
[----:B-1----:R-:W-:-:S04]  /*5be0*/  IADD3 R32, P6, PT, R11, R0, RZ ;  /* 0x000000000b207210 */ /* 0x002fc80007fde0ff */
[----:B0-----:R-:W-:Y:S01]  /*5bf0*/  LEA.HI.X.SX32 R9, R11, R2, 0x1, P6 ;  /* 0x000000020b097211 */ /* 0x001fe200030f0eff */
[----:B------:R-:W-:Y:S01]  /*5c00*/  STL [R1+0x5f0], R32 ;  /* 0x0005f02001007387 */ /* 0x000fe20000100800 */
[----:B------:R-:W-:Y:S01]  /*5c10*/  @!P5 IMAD.MOV.U32 R8, RZ, RZ, R32 ;  /* 0x000000ffff08d224 */ /* 0x000fe200078e0020 */
[----:B------:R-:W-:-:S04]  /*5c20*/  PRMT R30, RZ, 0x7610, R30 ;  /* 0x00007610ff1e7816 */ /* 0x000fc8000000001e */
[----:B------:R0:W3:Y:S04]  /*5c30*/  @!P5 LDG.E.U8 R29, desc[UR18][R8.64] ;  /* 0x00000012081dd981 */ /* 0x0000e8000c1e1100 */
[----:B--2---:R1:W-:Y:S02]  /*5c40*/  STL [R1+0x228], R31 ;  /* 0x0002281f01007387 */ /* 0x0043e40000100800 */
[----:B-1----:R-:W-:-:S04]  /*5c50*/  IADD3 R31, P6, PT, R10, R0, RZ ;  /* 0x000000000a1f7210 */ /* 0x002fc80007fde0ff */
[----:B------:R-:W-:Y:S01]  /*5c60*/  LEA.HI.X.SX32 R10, R10, R2, 0x1, P6 ;  /* 0x000000020a0a7211 */ /* 0x000fe200030f0eff */
[----:B------:R1:W-:Y:S01]  /*5c70*/  STL [R1+0x5ec], R9 ;  /* 0x0005ec0901007387 */ /* 0x0003e20000100800 */
[----:B0-----:R-:W-:-:S03]  /*5c80*/  @!P1 IMAD.MOV.U32 R8, RZ, RZ, R31 ;  /* 0x000000ffff089224 */ /* 0x001fc600078e001f */
[----:B-1----:R-:W-:-:S05]  /*5c90*/  @!P1 IMAD.MOV.U32 R9, RZ, RZ, R10 ;  /* 0x000000ffff099224 */ /* 0x002fca00078e000a */
[----:B------:R0:W2:Y:S01]  /*5ca0*/  @!P1 LDG.E.U8 R30, desc[UR18][R8.64] ;  /* 0x00000012081e9981 */ /* 0x0000a2000c1e1100 */
[----:B------:R-:W-:-:S03]  /*5cb0*/  IMAD R11, R4, 0x73, RZ ;  /* 0x00000073040b7824 */ /* 0x000fc600078e02ff */
[----:B------:R1:W-:Y:S04]  /*5cc0*/  STL [R1+0x620], R31 ;  /* 0x0006201f01007387 */ /* 0x0003e80000100800 */
[----:B------:R-:W4:Y:S04]  /*5cd0*/  LDL.LU R32, [R1+0x900] ;  /* 0x0009000001207983 */ /* 0x000f280000300800 */
[----:B------:R-:W-:Y:S04]  /*5ce0*/  STL [R1+0x61c], R10 ;  /* 0x00061c0a01007387 */ /* 0x000fe80000100800 */
[----:B---3--:R3:W-:Y:S01]  /*5cf0*/  STL [R1+0x220], R29 ;  /* 0x0002201d01007387 */ /* 0x0087e20000100800 */
[----:B0-----:R-:W-:-:S03]  /*5d00*/  VIADD R8, R14, 0xffffffeb ;  /* 0xffffffeb0e087836 */ /* 0x001fc60000000000 */
[----:B-1----:R-:W4:Y:S01]  /*5d10*/  LDL.LU R31, [R1+0x8fc] ;  /* 0x0008fc00011f7983 */ /* 0x002f220000300800 */
[----:B---3--:R-:W-:-:S05]  /*5d20*/  IADD3 R29, P6, PT, R11, R0, RZ ;  /* 0x000000000b1d7210 */ /* 0x008fca0007fde0ff */
[----:B------:R-:W-:Y:S01]  /*5d30*/  STL [R1+0x650], R29 ;  /* 0x0006501d01007387 */ /* 0x000fe20000100800 */
[----:B------:R-:W-:Y:S02]  /*5d40*/  PRMT R28, RZ, 0x7610, R28 ;  /* 0x00007610ff1c7816 */ /* 0x000fe4000000001c */
[----:B------:R-:W-:Y:S01]  /*5d50*/  ISETP.GE.U32.AND P1, PT, R8, 0x7fffff6c, PT ;  /* 0x7fffff6c0800780c */ /* 0x000fe20003f26070 */
[----:B------:R-:W-:Y:S01]  /*5d60*/  @!P4 IMAD.MOV.U32 R8, RZ, RZ, R29 ;  /* 0x000000ffff08c224 */ /* 0x000fe200078e001d */
[----:B--2---:R0:W-:Y:S02]  /*5d70*/  STL [R1+0x218], R30 ;  /* 0x0002181e01007387 */ /* 0x0041e40000100800 */
[----:B0-----:R-:W-:-:S05]  /*5d80*/  LEA.HI.X.SX32 R30, R11, R2, 0x1, P6 ;  /* 0x000000020b1e7211 */ /* 0x001fca00030f0eff */
[----:B------:R-:W-:-:S05]  /*5d90*/  @!P4 IMAD.MOV.U32 R9, RZ, RZ, R30 ;  /* 0x000000ffff09c224 */ /* 0x000fca00078e001e */
[----:B------:R0:W2:Y:S01]  /*5da0*/  @!P4 LDG.E.U8 R28, desc[UR18][R8.64] ;  /* 0x00000012081cc981 */ /* 0x0000a2000c1e1100 */
[----:B------:R-:W-:Y:S02]  /*5db0*/  IMAD R10, R4, 0x7b, RZ ;  /* 0x0000007b040a7824 */ /* 0x000fe400078e02ff */
[----:B------:R-:W-:Y:S01]  /*5dc0*/  VIADD R12, R14, 0xfffffffb ;  /* 0xfffffffb0e0c7836 */ /* 0x000fe20000000000 */
[----:B------:R1:W-:Y:S02]  /*5dd0*/  STL [R1+0x64c], R30 ;  /* 0x00064c1e01007387 */ /* 0x0003e40000100800 */
[----:B0-----:R-:W-:Y:S01]  /*5de0*/  IADD3 R9, P6, PT, R10, R0, RZ ;  /* 0x000000000a097210 */ /* 0x001fe20007fde0ff */
[----:B------:R-:W-:Y:S01]  /*5df0*/  IMAD.SHL.U32 R8, R4, 0x4, RZ ;  /* 0x0000000404087824 */ /* 0x000fe200078e00ff */
[----:B------:R-:W-:Y:S01]  /*5e00*/  ISETP.GE.U32.AND P2, PT, R12, 0x7fffff7c, PT ;  /* 0x7fffff7c0c00780c */ /* 0x000fe20003f46070 */
[----:B------:R-:W-:Y:S01]  /*5e10*/  VIADD R12, R14, 0xfffffff3 ;  /* 0xfffffff30e0c7836 */ /* 0x000fe20000000000 */
[----:B-1----:R-:W-:Y:S01]  /*5e20*/  LEA.HI.X.SX32 R30, R10, R2, 0x1, P6 ;  /* 0x000000020a1e7211 */ /* 0x002fe200030f0eff */
[----:B------:R-:W-:Y:S03]  /*5e30*/  STL [R1+0x680], R9 ;  /* 0x0006800901007387 */ /* 0x000fe60000100800 */
[----:B------:R-:W-:-:S02]  /*5e40*/  ISETP.GE.U32.AND P5, PT, R12, 0x7fffff74, PT ;  /* 0x7fffff740c00780c */ /* 0x000fc40003fa6070 */
[----:B------:R-:W-:Y:S02]  /*5e50*/  PRMT R12, RZ, 0x7610, R12 ;  /* 0x00007610ff0c7816 */ /* 0x000fe4000000000c */
[----:B------:R-:W-:Y:S01]  /*5e60*/  PRMT R27, RZ, 0x7610, R27 ;  /* 0x00007610ff1b7816 */ /* 0x000fe2000000001b */
[----:B--2---:R0:W-:Y:S02]  /*5e70*/  STL [R1+0x1f4], R28 ;  /* 0x0001f41c01007387 */ /* 0x0041e40000100800 */
[----:B0-----:R-:W-:-:S04]  /*5e80*/  IADD3 R28, P6, PT, R8, R0, RZ ;  /* 0x00000000081c7210 */ /* 0x001fc80007fde0ff */
[----:B------:R-:W-:Y:S01]  /*5e90*/  LEA.HI.X.SX32 R29, R8, R2, 0x1, P6 ;  /* 0x00000002081d7211 */ /* 0x000fe200030f0eff */
[----:B------:R-:W-:Y:S02]  /*5ea0*/  @!P0 IMAD.MOV.U32 R8, RZ, RZ, R9 ;  /* 0x000000ffff088224 */ /* 0x000fe400078e0009 */
[----:B------:R-:W-:-:S05]  /*5eb0*/  @!P0 IMAD.MOV.U32 R9, RZ, RZ, R30 ;  /* 0x000000ffff098224 */ /* 0x000fca00078e001e */
[----:B------:R0:W2:Y:S02]  /*5ec0*/  @!P0 LDG.E.U8 R12, desc[UR18][R8.64] ;  /* 0x00000012080c8981 */ /* 0x0000a4000c1e1100 */
[----:B0-----:R-:W-:Y:S02]  /*5ed0*/  @!P2 IMAD.MOV.U32 R8, RZ, RZ, R28 ;  /* 0x000000ffff08a224 */ /* 0x001fe400078e001c */
[----:B------:R-:W-:-:S05]  /*5ee0*/  @!P2 IMAD.MOV.U32 R9, RZ, RZ, R29 ;  /* 0x000000ffff09a224 */ /* 0x000fca00078e001d */
[----:B------:R0:W3:Y:S01]  /*5ef0*/  @!P2 LDG.E.U8 R27, desc[UR18][R8.64] ;  /* 0x00000012081ba981 */ /* 0x0000e2000c1e1100 */
[----:B------:R-:W-:-:S03]  /*5f00*/  VIADD R11, R14, 0xffffffe3 ;  /* 0xffffffe30e0b7836 */ /* 0x000fc60000000000 */
[----:B------:R1:W-:Y:S02]  /*5f10*/  STL [R1+0x67c], R30 ;  /* 0x00067c1e01007387 */ /* 0x0003e40000100800 */
[----:B------:R-:W-:Y:S01]  /*5f20*/  ISETP.GE.U32.AND P4, PT, R11, 0x7fffff64, PT ;  /* 0x7fffff640b00780c */ /* 0x000fe20003f86070 */
[----:B------:R-:W-:Y:S01]  /*5f30*/  IMAD R11, R4, 0xc, RZ ;  /* 0x0000000c040b7824 */ /* 0x000fe200078e02ff */
[----:B------:R-:W-:Y:S04]  /*5f40*/  STL [R1+0x24], R28 ;  /* 0x0000241c01007387 */ /* 0x000fe80000100800 */
[----:B-1----:R-:W4:Y:S04]  /*5f50*/  LDL.LU R30, [R1+0x8f8] ;  /* 0x0008f800011e7983 */ /* 0x002f280000300800 */
[----:B------:R1:W-:Y:S01]  /*5f60*/  STL [R1+0x1c], R29 ;  /* 0x00001c1d01007387 */ /* 0x0003e20000100800 */
[----:B0-----:R-:W-:-:S05]  /*5f70*/  VIADD R8, R14, 0xffffffd3 ;  /* 0xffffffd30e087836 */ /* 0x001fca0000000000 */
[----:B------:R-:W-:Y:S01]  /*5f80*/  ISETP.GE.U32.AND P2, PT, R8, 0x7fffff54, PT ;  /* 0x7fffff540800780c */ /* 0x000fe20003f46070 */
[----:B------:R-:W-:Y:S01]  /*5f90*/  VIADD R10, R14, 0xffffffdb ;  /* 0xffffffdb0e0a7836 */ /* 0x000fe20000000000 */
[----:B------:R-:W-:-:S04]  /*5fa0*/  PRMT R24, RZ, 0x7610, R24 ;  /* 0x00007610ff187816 */ /* 0x000fc80000000018 */
[----:B------:R-:W-:Y:S01]  /*5fb0*/  ISETP.GE.U32.AND P0, PT, R10, 0x7fffff5c, PT ;  /* 0x7fffff5c0a00780c */ /* 0x000fe20003f06070 */
[----:B------:R-:W-:Y:S01]  /*5fc0*/  IMAD R10, R4, 0x14, RZ ;  /* 0x00000014040a7824 */ /* 0x000fe200078e02ff */
[----:B------:R-:W-:Y:S01]  /*5fd0*/  PRMT R25, RZ, 0x7610, R25 ;  /* 0x00007610ff197816 */ /* 0x000fe20000000019 */
[----:B--2---:R0:W-:Y:S04]  /*5fe0*/  STL [R1+0x1dc], R12 ;  /* 0x0001dc0c01007387 */ /* 0x0041e80000100800 */
[----:B-1----:R-:W2:Y:S04]  /*5ff0*/  LDL.LU R29, [R1+0x8f4] ;  /* 0x0008f400011d7983 */ /* 0x002ea80000300800 */
[----:B------:R-:W2:Y:S01]  /*6000*/  LDL.LU R28, [R1+0x8f0] ;  /* 0x0008f000011c7983 */ /* 0x000ea20000300800 */
[----:B0-----:R-:W-:-:S04]  /*6010*/  IADD3 R12, P6, PT, R11, R0, RZ ;  /* 0x000000000b0c7210 */ /* 0x001fc80007fde0ff */
[----:B------:R-:W-:Y:S01]  /*6020*/  LEA.HI.X.SX32 R11, R11, R2, 0x1, P6 ;  /* 0x000000020b0b7211 */ /* 0x000fe200030f0eff */
[----:B------:R-:W-:-:S04]  /*6030*/  IMAD.MOV.U32 R9, RZ, RZ, R12 ;  /* 0x000000ffff097224 */ /* 0x000fc800078e000c */
[----:B------:R-:W-:-:S05]  /*6040*/  IMAD.MOV.U32 R8, RZ, RZ, R11 ;  /* 0x000000ffff087224 */ /* 0x000fca00078e000b */
[-C--:B------:R-:W-:Y:S01]  /*6050*/  @!P5 LOP3.LUT R9, R9, R8.reuse, RZ, 0x3c, !PT ;  /* 0x000000080909d212 */ /* 0x080fe200078e3cff */
[----:B---3--:R0:W-:Y:S03]  /*6060*/  STL [R1+0x1e4], R27 ;  /* 0x0001e41b01007387 */ /* 0x0081e60000100800 */
[----:B------:R-:W-:-:S04]  /*6070*/  @!P5 LOP3.LUT R8, R9, R8, RZ, 0x3c, !PT ;  /* 0x000000080908d212 */ /* 0x000fc800078e3cff */
[----:B------:R-:W-:Y:S01]  /*6080*/  @!P5 LOP3.LUT R9, R9, R8, RZ, 0x3c, !PT ;  /* 0x000000080909d212 */ /* 0x000fe200078e3cff */
[----:B0-----:R-:W3:Y:S04]  /*6090*/  LDL.LU R27, [R1+0x8ec] ;  /* 0x0008ec00011b7983 */ /* 0x001ee80000300800 */
[----:B------:R0:W-:Y:S04]  /*60a0*/  STL [R1+0xb8], R12 ;  /* 0x0000b80c01007387 */ /* 0x0001e80000100800 */
[----:B------:R1:W2:Y:S01]  /*60b0*/  @!P5 LDG.E.U8 R24, desc[UR18][R8.64] ;  /* 0x000000120818d981 */ /* 0x0002a2000c1e1100 */
[----:B0-----:R-:W-:-:S04]  /*60c0*/  IADD3 R12, P6, PT, R10, R0, RZ ;  /* 0x000000000a0c7210 */ /* 0x001fc80007fde0ff */
[----:B-1----:R-:W-:Y:S01]  /*60d0*/  LEA.HI.X.SX32 R8, R10, R2, 0x1, P6 ;  /* 0x000000020a087211 */ /* 0x002fe200030f0eff */
        /* <DEDUP_REMOVED lines=13> */
[----:B------:R-:W-:Y:S02]  /*61b0*/  PRMT R74, RZ, 0x7610, R74 ;  /* 0x00007610ff4a7816 */ /* 0x000fe4000000004a */
[----:B------:R-:W-:Y:S01]  /*61c0*/  PRMT R84, RZ, 0x7610, R84 ;  /* 0x00007610ff547816 */ /* 0x000fe20000000054 */
[----:B--2---:R1:W-:Y:S02]  /*61d0*/  STL [R1+0xe4], R24 ;  /* 0x0000e41801007387 */ /* 0x0043e40000100800 */
[----:B-1----:R-:W-:-:S04]  /*61e0*/  IADD3 R24, P6, PT, R11, R0, RZ ;  /* 0x000000000b187210 */ /* 0x002fc80007fde0ff */
[----:B0-----:R-:W-:Y:S01]  /*61f0*/  LEA.HI.X.SX32 R8, R11, R2, 0x1, P6 ;  /* 0x000000020b087211 */ /* 0x001fe200030f0eff */
[----:B------:R-:W-:Y:S01]  /*6200*/  IMAD.MOV.U32 R9, RZ, RZ, R24 ;  /* 0x000000ffff097224 */ /* 0x000fe200078e0018 */
[----:B------:R0:W-:Y:S04]  /*6210*/  STL [R1+0x3f8], R24 ;  /* 0x0003f81801007387 */ /* 0x0001e80000100800 */
[----:B------:R-:W-:Y:S01]  /*6220*/  @!P4 LOP3.LUT R9, R9, R8, RZ, 0x3c, !PT ;  /* 0x000000080909c212 */ /* 0x000fe200078e3cff */
[----:B------:R1:W-:Y:S01]  /*6230*/  STL [R1+0x3f4], R8 ;  /* 0x0003f40801007387 */ /* 0x0003e20000100800 */
[----:B0-----:R-:W-:Y:S02]  /*6240*/  IADD3 R24, P6, PT, R10, R0, RZ ;  /* 0x000000000a187210 */ /* 0x001fe40007fde0ff */
[----:B-1----:R-:W-:-:S03]  /*6250*/  @!P4 LOP3.LUT R8, R9, R8, RZ, 0x3c, !PT ;  /* 0x000000080908c212 */ /* 0x002fc600078e3cff */
[----:B------:R-:W-:Y:S01]  /*6260*/  STL [R1+0x430], R24 ;  /* 0x0004301801007387 */ /* 0x000fe20000100800 */
[----:B------:R-:W-:-:S03]  /*6270*/  @!P4 LOP3.LUT R9, R9, R8, RZ, 0x3c, !PT ;  /* 0x000000080909c212 */ /* 0x000fc600078e3cff */
[----:B---3--:R0:W-:Y:S04]  /*6280*/  STL [R1+0xbc], R25 ;  /* 0x0000bc1901007387 */ /* 0x0081e80000100800 */
[----:B------:R1:W2:Y:S01]  /*6290*/  @!P4 LDG.E.U8 R26, desc[UR18][R8.64] ;  /* 0x00000012081ac981 */ /* 0x0002a2000c1e1100 */
[----:B0-----:R-:W-:Y:S01]  /*62a0*/  LEA.HI.X.SX32 R25, R10, R2, 0x1, P6 ;  /* 0x000000020a197211 */ /* 0x001fe200030f0eff */
[----:B-1----:R-:W-:-:S04]  /*62b0*/  @!P0 IMAD.MOV.U32 R8, RZ, RZ, R24 ;  /* 0x000000ffff088224 */ /* 0x002fc800078e0018 */
[----:B------:R-:W-:-:S05]  /*62c0*/  @!P0 IMAD.MOV.U32 R9, RZ, RZ, R25 ;  /* 0x000000ffff098224 */ /* 0x000fca00078e0019 */
[----:B------:R0:W3:Y:S01]  /*62d0*/  @!P0 LDG.E.U8 R74, desc[UR18][R8.64] ;  /* 0x00000012084a8981 */ /* 0x0000e2000c1e1100 */
[----:B------:R-:W-:-:S05]  /*62e0*/  IMAD R11, R4, 0x2c, RZ ;  /* 0x0000002c040b7824 */ /* 0x000fca00078e02ff */
[----:B------:R-:W-:Y:S01]  /*62f0*/  IADD3 R10, P6, PT, R11, R0, RZ ;  /* 0x000000000b0a7210 */ /* 0x000fe20007fde0ff */
[----:B0-----:R-:W-:-:S03]  /*6300*/  VIADD R8, R14, 0xffffffb3 ;  /* 0xffffffb30e087836 */ /* 0x001fc60000000000 */
[----:B------:R-:W-:Y:S01]  /*6310*/  LEA.HI.X.SX32 R11, R11, R2, 0x1, P6 ;  /* 0x000000020b0b7211 */ /* 0x000fe200030f0eff */
[----:B------:R-:W-:Y:S01]  /*6320*/  IMAD.MOV.U32 R9, RZ, RZ, R10 ;  /* 0x000000ffff097224 */ /* 0x000fe200078e000a */
[----:B------:R-:W-:-:S03]  /*6330*/  ISETP.GE.U32.AND P0, PT, R8, 0x7fffff34, PT ;  /* 0x7fffff340800780c */ /* 0x000fc60003f06070 */
[----:B------:R-:W-:-:S05]  /*6340*/  IMAD.MOV.U32 R8, RZ, RZ, R11 ;  /* 0x000000ffff087224 */ /* 0x000fca00078e000b */
[----:B------:R-:W-:-:S04]  /*6350*/  @!P2 LOP3.LUT R9, R9, R8, RZ, 0x3c, !PT ;  /* 0x000000080909a212 */ /* 0x000fc800078e3cff */
[----:B------:R-:W-:-:S04]  /*6360*/  @!P2 LOP3.LUT R8, R9, R8, RZ, 0x3c, !PT ;  /* 0x000000080908a212 */ /* 0x000fc800078e3cff */
[----:B------:R-:W-:-:S05]  /*6370*/  @!P2 LOP3.LUT R9, R9, R8, RZ, 0x3c, !PT ;  /* 0x000000080909a212 */ /* 0x000fca00078e3cff */
[----:B------:R0:W4:Y:S01]  /*6380*/  @!P2 LDG.E.U8 R84, desc[UR18][R8.64] ;  /* 0x000000120854a981 */ /* 0x000122000c1e1100 */
[----:B------:R-:W-:-:S05]  /*6390*/  VIADD R12, R14, 0xffffffc3 ;  /* 0xffffffc30e0c7836 */ /* 0x000fca0000000000 */
[----:B------:R-:W-:Y:S01]  /*63a0*/  ISETP.GE.U32.AND P1, PT, R12, 0x7fffff44, PT ;  /* 0x7fffff440c00780c */ /* 0x000fe20003f26070 */
[----:B------:R-:W-:-:S05]  /*63b0*/  VIADD R12, R14, 0xffffffbb ;  /* 0xffffffbb0e0c7836 */ /* 0x000fca0000000000 */
[----:B------:R-:W-:Y:S02]  /*63c0*/  ISETP.GE.U32.AND P4, PT, R12, 0x7fffff3c, PT ;  /* 0x7fffff3c0c00780c */ /* 0x000fe40003f86070 */
[----:B------:R-:W-:Y:S02]  /*63d0*/  PRMT R86, RZ, 0x7610, R86 ;  /* 0x00007610ff567816 */ /* 0x000fe40000000056 */
[----:B------:R-:W-:Y:S01]  /*63e0*/  PRMT R82, RZ, 0x7610, R82 ;  /* 0x00007610ff527816 */ /* 0x000fe20000000052 */
[----:B--2---:R1:W-:Y:S04]  /*63f0*/  STL [R1+0xa8], R26 ;  /* 0x0000a81a01007387 */ /* 0x0043e80000100800 */
[----:B-1----:R-:W2:Y:S04]  /*6400*/  LDL.LU R26, [R1+0x8e8] ;  /* 0x0008e800011a7983 */ /* 0x002ea80000300800 */
[----:B------:R1:W-:Y:S04]  /*6410*/  STL [R1+0x42c], R25 ;  /* 0x00042c1901007387 */ /* 0x0003e80000100800 */
[----:B-1----:R-:W2:Y:S04]  /*6420*/  LDL.LU R25, [R1+0x8e4] ;  /* 0x0008e40001197983 */ /* 0x002ea80000300800 */
[----:B------:R-:W2:Y:S04]  /*6430*/  LDL.LU R24, [R1+0x8e0] ;  /* 0x0008e00001187983 */ /* 0x000ea80000300800 */
[----:B---3--:R1:W-:Y:S04]  /*6440*/  STL [R1+0xa4], R74 ;  /* 0x0000a44a01007387 */ /* 0x0083e80000100800 */
[----:B-1----:R-:W3:Y:S04]  /*6450*/  LDL.LU R74, [R1+0x8dc] ;  /* 0x0008dc00014a7983 */ /* 0x002ee80000300800 */
[----:B------:R1:W-:Y:S02]  /*6460*/  STL [R1+0x468], R10 ;  /* 0x0004680a01007387 */ /* 0x0003e40000100800 */
[----:B-1----:R-:W-:-:S05]  /*6470*/  IMAD R10, R4, 0x34, RZ ;  /* 0x00000034040a7824 */ /* 0x002fca00078e02ff */
[----:B------:R-:W-:-:S04]  /*6480*/  IADD3 R12, P6, PT, R10, R0, RZ ;  /* 0x000000000a0c7210 */ /* 0x000fc80007fde0ff */
[----:B0-----:R-:W-:Y:S01]  /*6490*/  LEA.HI.X.SX32 R8, R10, R2, 0x1, P6 ;  /* 0x000000020a087211 */ /* 0x001fe200030f0eff */
[----:B------:R-:W-:Y:S01]  /*64a0*/  IMAD.MOV.U32 R9, RZ, RZ, R12 ;  /* 0x000000ffff097224 */ /* 0x000fe200078e000c */
[----:B------:R0:W-:Y:S04]  /*64b0*/  STL [R1+0x464], R11 ;  /* 0x0004640b01007387 */ /* 0x0001e80000100800 */
[-C--:B------:R-:W-:Y:S01]  /*64c0*/  @!P5 LOP3.LUT R9, R9, R8.reuse, RZ, 0x3c, !PT ;  /* 0x000000080909d212 */ /* 0x080fe200078e3cff */
[----:B------:R-:W-:Y:S04]  /*64d0*/  STL [R1+0x4a8], R12 ;  /* 0x0004a80c01007387 */ /* 0x000fe80000100800 */
[----:B------:R1:W-:Y:S01]  /*64e0*/  STL [R1+0x4a4], R8 ;  /* 0x0004a40801007387 */ /* 0x0003e20000100800 */
[----:B0-----:R-:W-:Y:S01]  /*64f0*/  VIADD R11, R14, 0xffffffab ;  /* 0xffffffab0e0b7836 */ /* 0x001fe20000000000 */
[----:B-1----:R-:W-:-:S04]  /*6500*/  @!P5 LOP3.LUT R8, R9, R8, RZ, 0x3c, !PT ;  /* 0x000000080908d212 */ /* 0x002fc800078e3cff */
[----:B------:R-:W-:Y:S02]  /*6510*/  @!P5 LOP3.LUT R9, R9, R8, RZ, 0x3c, !PT ;  /* 0x000000080909d212 */ /* 0x000fe400078e3cff */
[----:B------:R-:W-:-:S03]  /*6520*/  ISETP.GE.U32.AND P2, PT, R11, 0x7fffff2c, PT ;  /* 0x7fffff2c0b00780c */ /* 0x000fc60003f46070 */
[----:B------:R0:W2:Y:S01]  /*6530*/  @!P5 LDG.E.U8 R86, desc[UR18][R8.64] ;  /* 0x000000120856d981 */ /* 0x0000a2000c1e1100 */
[----:B------:R-:W-:-:S03]  /*6540*/  IMAD R11, R4, 0x3c, RZ ;  /* 0x0000003c040b7824 */ /* 0x000fc600078e02ff */
[----:B----4-:R1:W-:Y:S02]  /*6550*/  STL [R1+0x9c], R84 ;  /* 0x00009c5401007387 */ /* 0x0103e40000100800 */
[----:B-1----:R-:W-:-:S04]  /*6560*/  IADD3 R84, P6, PT, R11, R0, RZ ;  /* 0x000000000b547210 */ /* 0x002fc80007fde0ff */
[----:B0-----:R-:W-:Y:S01]  /*6570*/  LEA.HI.X.SX32 R8, R11, R2, 0x1, P6 ;  /* 0x000000020b087211 */ /* 0x001fe200030f0eff */
[----:B------:R-:W-:Y:S01]  /*6580*/  IMAD.MOV.U32 R9, RZ, RZ, R84 ;  /* 0x000000ffff097224 */ /* 0x000fe200078e0054 */
[----:B------:R-:W-:Y:S04]  /*6590*/  STL [R1+0x4e0], R84 ;  /* 0x0004e05401007387 */ /* 0x000fe80000100800 */
[-C--:B------:R-:W-:Y:S01]  /*65a0*/  @!P1 LOP3.LUT R9, R9, R8.reuse, RZ, 0x3c, !PT ;  /* 0x0000000809099212 */ /* 0x080fe200078e3cff */
[----:B------:R0:W-:Y:S03]  /*65b0*/  STL [R1+0x4dc], R8 ;  /* 0x0004dc0801007387 */ /* 0x0001e60000100800 */
[----:B0-----:R-:W-:-:S04]  /*65c0*/  @!P1 LOP3.LUT R8, R9, R8, RZ, 0x3c, !PT ;  /* 0x0000000809089212 */ /* 0x001fc800078e3cff */
[----:B------:R-:W-:-:S05]  /*65d0*/  @!P1 LOP3.LUT R9, R9, R8, RZ, 0x3c, !PT ;  /* 0x0000000809099212 */ /* 0x000fca00078e3cff */
[----:B------:R0:W4:Y:S01]  /*65e0*/  @!P1 LDG.E.U8 R82, desc[UR18][R8.64] ;  /* 0x0000001208529981 */ /* 0x000122000c1e1100 */
[----:B------:R-:W-:-:S05]  /*65f0*/  IMAD R10, R4, 0x44, RZ ;  /* 0x00000044040a7824 */ /* 0x000fca00078e02ff */
[----:B------:R-:W-:-:S05]  /*6600*/  IADD3 R84, P6, PT, R10, R0, RZ ;  /* 0x000000000a547210 */ /* 0x000fca0007fde0ff */
[----:B------:R-:W-:Y:S01]  /*6610*/  STL [R1+0x518], R84 ;  /* 0x0005185401007387 */ /* 0x000fe20000100800 */
[----:B0-----:R-:W-:Y:S02]  /*6620*/  @!P4 IMAD.MOV.U32 R8, RZ, RZ, R84 ;  /* 0x000000ffff08c224 */ /* 0x001fe400078e0054 */
[----:B------:R-:W-:Y:S02]  /*6630*/  IMAD R11, R4, 0x4c, RZ ;  /* 0x0000004c040b7824 */ /* 0x000fe400078e02ff */
[----:B------:R-:W-:-:S05]  /*6640*/  VIADD R12, R14, 0xffffffa3 ;  /* 0xffffffa30e0c7836 */ /* 0x000fca0000000000 */
[----:B------:R-:W-:Y:S01]  /*6650*/  ISETP.GE.U32.AND P5, PT, R12, 0x7fffff24, PT ;  /* 0x7fffff240c00780c */ /* 0x000fe20003fa6070 */
[----:B------:R-:W-:-:S05]  /*6660*/  VIADD R12, R14, 0xffffff9b ;  /* 0xffffff9b0e0c7836 */ /* 0x000fca0000000000 */
[----:B------:R-:W-:Y:S02]  /*6670*/  ISETP.GE.U32.AND P1, PT, R12, 0x7fffff1c, PT ;  /* 0x7fffff1c0c00780c */ /* 0x000fe40003f26070 */
[----:B------:R-:W-:Y:S01]  /*6680*/  PRMT R12, RZ, 0x7610, R12 ;  /* 0x00007610ff0c7816 */ /* 0x000fe2000000000c */
[----:B--2---:R0:W-:Y:S02]  /*6690*/  STL [R1+0x90], R86 ;  /* 0x0000905601007387 */ /* 0x0041e40000100800 */
[----:B0-----:R-:W-:-:S05]  /*66a0*/  LEA.HI.X.SX32 R86, R10, R2, 0x1, P6 ;  /* 0x000000020a567211 */ /* 0x001fca00030f0eff */
[----:B------:R-:W-:-:S05]  /*66b0*/  @!P4 IMAD.MOV.U32 R9, RZ, RZ, R86 ;  /* 0x000000ffff09c224 */ /* 0x000fca00078e0056 */
[----:B------:R0:W2:Y:S04]  /*66c0*/  @!P4 LDG.E.U8 R73, desc[UR18][R8.64] ;  /* 0x000000120849c981 */ /* 0x0000a8000c1e1100 */
[----:B------:R-:W-:Y:S01]  /*66d0*/  STL [R1+0x514], R86 ;  /* 0x0005145601007387 */ /* 0x000fe20000100800 */
[----:B0-----:R-:W-:-:S05]  /*66e0*/  VIADD R8, R14, 0xffffff93 ;  /* 0xffffff930e087836 */ /* 0x001fca0000000000 */
[----:B------:R-:W-:Y:S01]  /*66f0*/  ISETP.GE.U32.AND P4, PT, R8, 0x7fffff14, PT ;  /* 0x7fffff140800780c */ /* 0x000fe20003f86070 */
[----:B----4-:R0:W-:Y:S02]  /*6700*/  STL [R1+0x8c], R82 ;  /* 0x00008c5201007387 */ /* 0x0101e40000100800 */
[----:B0-----:R-:W-:-:S04]  /*6710*/  IADD3 R82, P6, PT, R11, R0, RZ ;  /* 0x000000000b527210 */ /* 0x001fc80007fde0ff */
[----:B------:R-:W-:Y:S01]  /*6720*/  LEA.HI.X.SX32 R84, R11, R2, 0x1, P6 ;  /* 0x000000020b547211 */ /* 0x000fe200030f0eff */
[----:B------:R-:W-:-:S04]  /*6730*/  @!P0 IMAD.MOV.U32 R8, RZ, RZ, R82 ;  /* 0x000000ffff088224 */ /* 0x000fc800078e0052 */
[----:B------:R-:W-:-:S05]  /*6740*/  @!P0 IMAD.MOV.U32 R9, RZ, RZ, R84 ;  /* 0x000000ffff098224 */ /* 0x000fca00078e0054 */
[----:B------:R0:W4:Y:S01]  /*6750*/  @!P0 LDG.E.U8 R12, desc[UR18][R8.64] ;  /* 0x00000012080c8981 */ /* 0x000122000c1e1100 */
[----:B------:R-:W-:-:S03]  /*6760*/  IMAD R10, R4, 0x54, RZ ;  /* 0x00000054040a7824 */ /* 0x000fc600078e02ff */
[----:B------:R-:W-:Y:S04]  /*6770*/  STL [R1+0x550], R82 ;  /* 0x0005505201007387 */ /* 0x000fe80000100800 */
[----:B------:R-:W-:Y:S01]  /*6780*/  STL [R1+0x54c], R84 ;  /* 0x00054c5401007387 */ /* 0x000fe20000100800 */
[----:B------:R-:W-:-:S05]  /*6790*/  VIADD R11, R14, 0xffffff8b ;  /* 0xffffff8b0e0b7836 */ /* 0x000fca0000000000 */
[----:B------:R-:W-:Y:S01]  /*67a0*/  ISETP.GE.U32.AND P0, PT, R11, 0x7fffff0c, PT ;  /* 0x7fffff0c0b00780c */ /* 0x000fe20003f06070 */
[----:B------:R-:W-:Y:S01]  /*67b0*/  IMAD R11, R4, 0x5c, RZ ;  /* 0x0000005c040b7824 */ /* 0x000fe200078e02ff */
[----:B--2---:R1:W-:Y:S02]  /*67c0*/  STL [R1+0x84], R73 ;  /* 0x0000844901007387 */ /* 0x0043e40000100800 */
[----:B-1----:R-:W-:-:S04]  /*67d0*/  IADD3 R73, P6, PT, R10, R0, RZ ;  /* 0x000000000a497210 */ /* 0x002fc80007fde0ff */
[----:B------:R-:W-:Y:S01]  /*67e0*/  LEA.HI.X.SX32 R84, R10, R2, 0x1, P6 ;  /* 0x000000020a547211 */ /* 0x000fe200030f0eff */
[----:B0-----:R-:W-:-:S04]  /*67f0*/  @!P2 IMAD.MOV.U32 R8, RZ, RZ, R73 ;  /* 0x000000ffff08a224 */ /* 0x001fc800078e0049 */
[----:B------:R-:W-:-:S05]  /*6800*/  @!P2 IMAD.MOV.U32 R9, RZ, RZ, R84 ;  /* 0x000000ffff09a224 */ /* 0x000fca00078e0054 */
[----:B------:R0:W2:Y:S01]  /*6810*/  @!P2 LDG.E.U8 R72, desc[UR18][R8.64] ;  /* 0x000000120848a981 */ /* 0x0000a2000c1e1100 */
[----:B------:R-:W-:-:S03]  /*6820*/  IADD3 R82, P6, PT, R11, R0, RZ ;  /* 0x000000000b527210 */ /* 0x000fc60007fde0ff */
[----:B------:R-:W-:Y:S02]  /*6830*/  STL [R1+0x588], R73 ;  /* 0x0005884901007387 */ /* 0x000fe40000100800 */
[----:B0-----:R-:W-:Y:S02]  /*6840*/  @!P5 IMAD.MOV.U32 R8, RZ, RZ, R82 ;  /* 0x000000ffff08d224 */ /* 0x001fe400078e0052 */
[----:B----4-:R-:W-:Y:S04]  /*6850*/  STL [R1+0x80], R12 ;  /* 0x0000800c01007387 */ /* 0x010fe80000100800 */
[----:B------:R0:W-:Y:S02]  /*6860*/  STL [R1+0x584], R84 ;  /* 0x0005845401007387 */ /* 0x0001e40000100800 */
[----:B0-----:R-:W-:-:S05]  /*6870*/  LEA.HI.X.SX32 R84, R11, R2, 0x1, P6 ;  /* 0x000000020b547211 */ /* 0x001fca00030f0eff */
[----:B------:R-:W-:-:S05]  /*6880*/  @!P5 IMAD.MOV.U32 R9, RZ, RZ, R84 ;  /* 0x000000ffff09d224 */ /* 0x000fca00078e0054 */
[----:B------:R0:W4:Y:S01]  /*6890*/  @!P5 LDG.E.U8 R23, desc[UR18][R8.64] ;  /* 0x000000120817d981 */ /* 0x000122000c1e1100 */
[----:B------:R-:W-:-:S03]  /*68a0*/  IMAD R10, R4, 0x64, RZ ;  /* 0x00000064040a7824 */ /* 0x000fc600078e02ff */
[----:B------:R-:W-:Y:S01]  /*68b0*/  STL [R1+0x5c0], R82 ;  /* 0x0005c05201007387 */ /* 0x000fe20000100800 */
[----:B------:R-:W-:Y:S02]  /*68c0*/  IMAD R11, R4, 0x6c, RZ ;  /* 0x0000006c040b7824 */ /* 0x000fe400078e02ff */
[----:B------:R-:W-:-:S05]  /*68d0*/  VIADD R12, R14, 0xffffff83 ;  /* 0xffffff830e0c7836 */ /* 0x000fca0000000000 */
[----:B------:R-:W-:Y:S01]  /*68e0*/  ISETP.GE.U32.AND P2, PT, R12, 0x7fffff04, PT ;  /* 0x7fffff040c00780c */ /* 0x000fe20003f46070 */
[----:B------:R-:W-:-:S05]  /*68f0*/  VIADD R12, R14, 0xfffffffa ;  /* 0xfffffffa0e0c7836 */ /* 0x000fca0000000000 */
[----:B------:R-:W-:Y:S02]  /*6900*/  ISETP.GE.U32.AND P5, PT, R12, 0x7fffff7b, PT ;  /* 0x7fffff7b0c00780c */ /* 0x000fe40003fa6070 */
[----:B------:R-:W-:Y:S01]  /*6910*/  PRMT R12, RZ, 0x7610, R12 ;  /* 0x00007610ff0c7816 */ /* 0x000fe2000000000c */
[----:B--2---:R1:W-:Y:S02]  /*6920*/  STL [R1+0x7c], R72 ;  /* 0x00007c4801007387 */ /* 0x0043e40000100800 */
[----:B-1----:R-:W-:-:S04]  /*6930*/  IADD3 R72, P6, PT, R10, R0, RZ ;  /* 0x000000000a487210 */ /* 0x002fc80007fde0ff */
[----:B------:R-:W-:Y:S01]  /*6940*/  LEA.HI.X.SX32 R73, R10, R2, 0x1, P6 ;  /* 0x000000020a497211 */ /* 0x000fe200030f0eff */
[----:B0-----:R-:W-:-:S04]  /*6950*/  @!P1 IMAD.MOV.U32 R8, RZ, RZ, R72 ;  /* 0x000000ffff089224 */ /* 0x001fc800078e0048 */
[----:B------:R-:W-:-:S05]  /*6960*/  @!P1 IMAD.MOV.U32 R9, RZ, RZ, R73 ;  /* 0x000000ffff099224 */ /* 0x000fca00078e0049 */
[----:B------:R0:W2:Y:S04]  /*6970*/  @!P1 LDG.E.U8 R22, desc[UR18][R8.64] ;  /* 0x0000001208169981 */ /* 0x0000a8000c1e1100 */
[----:B------:R-:W-:Y:S04]  /*6980*/  STL [R1+0x5bc], R84 ;  /* 0x0005bc5401007387 */ /* 0x000fe80000100800 */
[----:B------:R-:W-:Y:S04]  /*6990*/  STL [R1+0x5f8], R72 ;  /* 0x0005f84801007387 */ /* 0x000fe80000100800 */
[----:B------:R-:W-:Y:S01]  /*69a0*/  STL [R1+0x5f4], R73 ;  /* 0x0005f44901007387 */ /* 0x000fe20000100800 */
[----:B0-----:R-:W-:-:S03]  /*69b0*/  VIADD R8, R14, 0xfffffff2 ;  /* 0xfffffff20e087836 */ /* 0x001fc60000000000 */
[----:B----4-:R0:W-:Y:S02]  /*69c0*/  STL [R1+0x70], R23 ;  /* 0x0000701701007387 */ /* 0x0101e40000100800 */
[----:B------:R-:W-:Y:S02]  /*69d0*/  ISETP.GE.U32.AND P1, PT, R8, 0x7fffff73, PT ;  /* 0x7fffff730800780c */ /* 0x000fe40003f26070 */
        /* <DEDUP_REMOVED lines=50> */
[----:B------:R-:W-:Y:S02]  /*6d00*/  IMAD R10, R4, 0x15, RZ ;  /* 0x00000015040a7824 */ /* 0x000fe400078e02ff */
[----:B------:R-:W-:Y:S01]  /*6d10*/  VIADD R11, R14, 0xffffffca ;  /* 0xffffffca0e0b7836 */ /* 0x000fe20000000000 */
[----:B------:R-:W-:Y:S04]  /*6d20*/  STL [R1+0xd0], R20 ;  /* 0x0000d01401007387 */ /* 0x000fe80000100800 */
[----:B------:R-:W-:Y:S01]  /*6d30*/  STL [R1+0xcc], R21 ;  /* 0x0000cc1501007387 */ /* 0x000fe20000100800 */
[----:B------:R-:W-:Y:S01]  /*6d40*/  ISETP.GE.U32.AND P1, PT, R11, 0x7fffff4b, PT ;  /* 0x7fffff4b0b00780c */ /* 0x000fe20003f26070 */
[----:B------:R-:W-:Y:S01]  /*6d50*/  IMAD R11, R4, 0x1d, RZ ;  /* 0x0000001d040b7824 */ /* 0x000fe200078e02ff */
[----:B------:R-:W-:Y:S01]  /*6d60*/  PRMT R5, RZ, 0x7610, R5 ;  /* 0x00007610ff057816 */ /* 0x000fe20000000005 */
[----:B--2---:R1:W-:Y:S02]  /*6d70*/  STL [R1+0x54], R19 ;  /* 0x0000541301007387 */ /* 0x0043e40000100800 */
[----:B-1----:R-:W-:-:S04]  /*6d80*/  IADD3 R19, P6, PT, R10, R0, RZ ;  /* 0x000000000a137210 */ /* 0x002fc80007fde0ff */
[----:B------:R-:W-:Y:S02]  /*6d90*/  LEA.HI.X.SX32 R20, R10, R2, 0x1, P6 ;  /* 0x000000020a147211 */ /* 0x000fe400030f0eff */
[C---:B------:R-:W-:Y:S01]  /*6da0*/  IADD3 R21, P6, PT, R11.reuse, R0, RZ ;  /* 0x000000000b157210 */ /* 0x040fe20007fde0ff */
[----:B0-----:R-:W-:Y:S02]  /*6db0*/  @!P4 IMAD.MOV.U32 R8, RZ, RZ, R19 ;  /* 0x000000ffff08c224 */ /* 0x001fe400078e0013 */
[----:B------:R-:W-:Y:S01]  /*6dc0*/  @!P4 IMAD.MOV.U32 R9, RZ, RZ, R20 ;  /* 0x000000ffff09c224 */ /* 0x000fe200078e0014 */
[----:B------:R-:W-:-:S04]  /*6dd0*/  LEA.HI.X.SX32 R22, R11, R2, 0x1, P6 ;  /* 0x000000020b167211 */ /* 0x000fc800030f0eff */
[----:B------:R0:W2:Y:S01]  /*6de0*/  @!P4 LDG.E.U8 R5, desc[UR18][R8.64] ;  /* 0x000000120805c981 */ /* 0x0000a2000c1e1100 */
[----:B------:R-:W-:Y:S02]  /*6df0*/  IMAD R10, R4, 0x25, RZ ;  /* 0x00000025040a7824 */ /* 0x000fe400078e02ff */
[----:B0-----:R-:W-:Y:S02]  /*6e00*/  @!P0 IMAD.MOV.U32 R8, RZ, RZ, R21 ;  /* 0x000000ffff088224 */ /* 0x001fe400078e0015 */
[----:B------:R-:W-:-:S05]  /*6e10*/  @!P0 IMAD.MOV.U32 R9, RZ, RZ, R22 ;  /* 0x000000ffff098224 */ /* 0x000fca00078e0016 */
[----:B------:R0:W3:Y:S04]  /*6e20*/  @!P0 LDG.E.U8 R18, desc[UR18][R8.64] ;  /* 0x0000001208128981 */ /* 0x0000e8000c1e1100 */
[----:B------:R1:W-:Y:S04]  /*6e30*/  STL [R1+0x140], R19 ;  /* 0x0001401301007387 */ /* 0x0003e80000100800 */
[----:B----4-:R-:W-:Y:S01]  /*6e40*/  STL [R1+0x4c], R12 ;  /* 0x00004c0c01007387 */ /* 0x010fe20000100800 */
[----:B-1----:R-:W-:-:S03]  /*6e50*/  IADD3 R19, P6, PT, R10, R0, RZ ;  /* 0x000000000a137210 */ /* 0x002fc60007fde0ff */
[----:B------:R1:W-:Y:S02]  /*6e60*/  STL [R1+0x13c], R20 ;  /* 0x00013c1401007387 */ /* 0x0003e40000100800 */
[----:B0-----:R-:W-:Y:S01]  /*6e70*/  @!P2 IMAD.MOV.U32 R8, RZ, RZ, R19 ;  /* 0x000000ffff08a224 */ /* 0x001fe200078e0013 */
[----:B-1----:R-:W-:-:S05]  /*6e80*/  LEA.HI.X.SX32 R20, R10, R2, 0x1, P6 ;  /* 0x000000020a147211 */ /* 0x002fca00030f0eff */
[----:B------:R-:W-:-:S05]  /*6e90*/  @!P2 IMAD.MOV.U32 R9, RZ, RZ, R20 ;  /* 0x000000ffff09a224 */ /* 0x000fca00078e0014 */
[----:B------:R0:W4:Y:S01]  /*6ea0*/  @!P2 LDG.E.U8 R17, desc[UR18][R8.64] ;  /* 0x000000120811a981 */ /* 0x000122000c1e1100 */
[----:B------:R-:W-:Y:S02]  /*6eb0*/  IMAD R11, R4, 0x2d, RZ ;  /* 0x0000002d040b7824 */ /* 0x000fe400078e02ff */
[----:B------:R-:W-:-:S05]  /*6ec0*/  VIADD R12, R14, 0xffffffc2 ;  /* 0xffffffc20e0c7836 */ /* 0x000fca0000000000 */
[----:B------:R-:W-:Y:S01]  /*6ed0*/  ISETP.GE.U32.AND P4, PT, R12, 0x7fffff43, PT ;  /* 0x7fffff430c00780c */ /* 0x000fe20003f86070 */
[C---:B------:R-:W-:Y:S02]  /*6ee0*/  VIADD R12, R14.reuse, 0xffffffba ;  /* 0xffffffba0e0c7836 */ /* 0x040fe40000000000 */
[----:B0-----:R-:W-:-:S03]  /*6ef0*/  VIADD R8, R14, 0xffffffb2 ;  /* 0xffffffb20e087836 */ /* 0x001fc60000000000 */
[----:B------:R-:W-:Y:S02]  /*6f00*/  ISETP.GE.U32.AND P0, PT, R12, 0x7fffff3b, PT ;  /* 0x7fffff3b0c00780c */ /* 0x000fe40003f06070 */
[----:B------:R-:W-:Y:S02]  /*6f10*/  PRMT R12, RZ, 0x7610, R12 ;  /* 0x00007610ff0c7816 */ /* 0x000fe4000000000c */
[----:B------:R-:W-:Y:S01]  /*6f20*/  ISETP.GE.U32.AND P2, PT, R8, 0x7fffff33, PT ;  /* 0x7fffff330800780c */ /* 0x000fe20003f46070 */
[----:B------:R-:W-:Y:S01]  /*6f30*/  IMAD R10, R4, 0x35, RZ ;  /* 0x00000035040a7824 */ /* 0x000fe200078e02ff */
[----:B--2---:R-:W-:Y:S04]  /*6f40*/  STL [R1+0x88c], R5 ;  /* 0x00088c0501007387 */ /* 0x004fe80000100800 */
[----:B------:R-:W-:Y:S04]  /*6f50*/  STL [R1+0x400], R21 ;  /* 0x0004001501007387 */ /* 0x000fe80000100800 */
[----:B------:R-:W-:Y:S04]  /*6f60*/  STL [R1+0x3fc], R22 ;  /* 0x0003fc1601007387 */ /* 0x000fe80000100800 */
[----:B------:R-:W-:Y:S04]  /*6f70*/  STL [R1+0x438], R19 ;  /* 0x0004381301007387 */ /* 0x000fe80000100800 */
[----:B------:R-:W-:Y:S04]  /*6f80*/  STL [R1+0x434], R20 ;  /* 0x0004341401007387 */ /* 0x000fe80000100800 */
[----:B---3--:R0:W-:Y:S02]  /*6f90*/  STL [R1+0x40], R18 ;  /* 0x0000401201007387 */ /* 0x0081e40000100800 */
[----:B0-----:R-:W-:-:S04]  /*6fa0*/  IADD3 R18, P6, PT, R11, R0, RZ ;  /* 0x000000000b127210 */ /* 0x001fc80007fde0ff */
[----:B------:R-:W-:Y:S01]  /*6fb0*/  LEA.HI.X.SX32 R19, R11, R2, 0x1, P6 ;  /* 0x000000020b137211 */ /* 0x000fe200030f0eff */
[----:B------:R-:W-:-:S04]  /*6fc0*/  @!P5 IMAD.MOV.U32 R8, RZ, RZ, R18 ;  /* 0x000000ffff08d224 */ /* 0x000fc800078e0012 */
[----:B------:R-:W-:Y:S01]  /*6fd0*/  @!P5 IMAD.MOV.U32 R9, RZ, RZ, R19 ;  /* 0x000000ffff09d224 */ /* 0x000fe200078e0013 */
[----:B------:R-:W-:Y:S04]  /*6fe0*/  STL [R1+0x470], R18 ;  /* 0x0004701201007387 */ /* 0x000fe80000100800 */
[----:B------:R0:W2:Y:S04]  /*6ff0*/  @!P5 LDG.E.U8 R12, desc[UR18][R8.64] ;  /* 0x00000012080cd981 */ /* 0x0000a8000c1e1100 */
[----:B------:R-:W-:Y:S04]  /*7000*/  STL [R1+0x46c], R19 ;  /* 0x00046c1301007387 */ /* 0x000fe80000100800 */
[----:B----4-:R1:W-:Y:S02]  /*7010*/  STL [R1+0x34], R17 ;  /* 0x0000341101007387 */ /* 0x0103e40000100800 */
[----:B-1----:R-:W-:-:S04]  /*7020*/  IADD3 R17, P6, PT, R10, R0, RZ ;  /* 0x000000000a117210 */ /* 0x002fc80007fde0ff */
[----:B------:R-:W-:Y:S01]  /*7030*/  LEA.HI.X.SX32 R19, R10, R2, 0x1, P6 ;  /* 0x000000020a137211 */ /* 0x000fe200030f0eff */
[----:B0-----:R-:W-:-:S04]  /*7040*/  @!P1 IMAD.MOV.U32 R8, RZ, RZ, R17 ;  /* 0x000000ffff089224 */ /* 0x001fc800078e0011 */
[----:B------:R-:W-:-:S05]  /*7050*/  @!P1 IMAD.MOV.U32 R9, RZ, RZ, R19 ;  /* 0x000000ffff099224 */ /* 0x000fca00078e0013 */
[----:B------:R0:W3:Y:S01]  /*7060*/  @!P1 LDG.E.U8 R16, desc[UR18][R8.64] ;  /* 0x0000001208109981 */ /* 0x0000e2000c1e1100 */
[----:B------:R-:W-:-:S05]  /*7070*/  VIADD R11, R14, 0xffffffaa ;  /* 0xffffffaa0e0b7836 */ /* 0x000fca0000000000 */
[----:B------:R-:W-:Y:S01]  /*7080*/  ISETP.GE.U32.AND P5, PT, R11, 0x7fffff2b, PT ;  /* 0x7fffff2b0b00780c */ /* 0x000fe20003fa6070 */
[----:B------:R-:W-:Y:S01]  /*7090*/  IMAD R11, R4, 0x3d, RZ ;  /* 0x0000003d040b7824 */ /* 0x000fe200078e02ff */
[----:B------:R-:W-:Y:S04]  /*70a0*/  STL [R1+0x4b0], R17 ;  /* 0x0004b01101007387 */ /* 0x000fe80000100800 */
[----:B------:R-:W-:-:S05]  /*70b0*/  IADD3 R18, P6, PT, R11, R0, RZ ;  /* 0x000000000b127210 */ /* 0x000fca0007fde0ff */
[----:B0-----:R-:W-:Y:S02]  /*70c0*/  @!P4 IMAD.MOV.U32 R8, RZ, RZ, R18 ;  /* 0x000000ffff08c224 */ /* 0x001fe400078e0012 */
[----:B------:R-:W-:Y:S01]  /*70d0*/  IMAD R10, R4, 0x45, RZ ;  /* 0x00000045040a7824 */ /* 0x000fe200078e02ff */
[----:B--2---:R-:W-:Y:S04]  /*70e0*/  STL [R1+0x2c], R12 ;  /* 0x00002c0c01007387 */ /* 0x004fe80000100800 */
[----:B------:R0:W-:Y:S02]  /*70f0*/  STL [R1+0x4ac], R19 ;  /* 0x0004ac1301007387 */ /* 0x0001e40000100800 */
[----:B0-----:R-:W-:-:S05]  /*7100*/  LEA.HI.X.SX32 R19, R11, R2, 0x1, P6 ;  /* 0x000000020b137211 */ /* 0x001fca00030f0eff */
[----:B------:R-:W-:-:S05]  /*7110*/  @!P4 IMAD.MOV.U32 R9, RZ, RZ, R19 ;  /* 0x000000ffff09c224 */ /* 0x000fca00078e0013 */
[----:B------:R0:W2:Y:S04]  /*7120*/  @!P4 LDG.E.U8 R15, desc[UR18][R8.64] ;  /* 0x00000012080fc981 */ /* 0x0000a8000c1e1100 */
[----:B------:R-:W-:Y:S04]  /*7130*/  STL [R1+0x4e8], R18 ;  /* 0x0004e81201007387 */ /* 0x000fe80000100800 */
[----:B---3--:R1:W-:Y:S02]  /*7140*/  STL [R1+0x28], R16 ;  /* 0x0000281001007387 */ /* 0x0083e40000100800 */
[----:B-1----:R-:W-:-:S04]  /*7150*/  IADD3 R16, P6, PT, R10, R0, RZ ;  /* 0x000000000a107210 */ /* 0x002fc80007fde0ff */
[----:B------:R-:W-:Y:S01]  /*7160*/  LEA.HI.X.SX32 R17, R10, R2, 0x1, P6 ;  /* 0x000000020a117211 */ /* 0x000fe200030f0eff */
[----:B0-----:R-:W-:-:S04]  /*7170*/  @!P0 IMAD.MOV.U32 R8, RZ, RZ, R16 ;  /* 0x000000ffff088224 */ /* 0x001fc800078e0010 */
[----:B------:R-:W-:-:S05]  /*7180*/  @!P0 IMAD.MOV.U32 R9, RZ, RZ, R17 ;  /* 0x000000ffff098224 */ /* 0x000fca00078e0011 */
[----:B------:R0:W3:Y:S01]  /*7190*/  @!P0 LDG.E.U8 R13, desc[UR18][R8.64] ;  /* 0x00000012080d8981 */ /* 0x0000e2000c1e1100 */
[----:B------:R-:W-:Y:S02]  /*71a0*/  IMAD R11, R4, 0x4d, RZ ;  /* 0x0000004d040b7824 */ /* 0x000fe400078e02ff */
[----:B------:R-:W-:Y:S01]  /*71b0*/  VIADD R12, R14, 0xffffffa2 ;  /* 0xffffffa20e0c7836 */ /* 0x000fe20000000000 */
[----:B------:R-:W-:Y:S04]  /*71c0*/  STL [R1+0x4e4], R19 ;  /* 0x0004e41301007387 */ /* 0x000fe80000100800 */
[----:B------:R-:W-:Y:S01]  /*71d0*/  STL [R1+0x520], R16 ;  /* 0x0005201001007387 */ /* 0x000fe20000100800 */
[----:B------:R-:W-:-:S03]  /*71e0*/  ISETP.GE.U32.AND P1, PT, R12, 0x7fffff23, PT ;  /* 0x7fffff230c00780c */ /* 0x000fc60003f26070 */
[----:B------:R-:W-:Y:S01]  /*71f0*/  STL [R1+0x51c], R17 ;  /* 0x00051c1101007387 */ /* 0x000fe20000100800 */
[C---:B------:R-:W-:Y:S02]  /*7200*/  VIADD R12, R14.reuse, 0xffffff9a ;  /* 0xffffff9a0e0c7836 */ /* 0x040fe40000000000 */
[----:B0-----:R-:W-:-:S03]  /*7210*/  VIADD R8, R14, 0xffffff92 ;  /* 0xffffff920e087836 */ /* 0x001fc60000000000 */
[----:B------:R-:W-:Y:S02]  /*7220*/  ISETP.GE.U32.AND P4, PT, R12, 0x7fffff1b, PT ;  /* 0x7fffff1b0c00780c */ /* 0x000fe40003f86070 */
[----:B------:R-:W-:Y:S02]  /*7230*/  PRMT R12, RZ, 0x7610, R12 ;  /* 0x00007610ff0c7816 */ /* 0x000fe4000000000c */
[----:B------:R-:W-:Y:S01]  /*7240*/  ISETP.GE.U32.AND P0, PT, R8, 0x7fffff13, PT ;  /* 0x7fffff130800780c */ /* 0x000fe20003f06070 */
[----:B------:R-:W-:Y:S01]  /*7250*/  IMAD R10, R4, 0x55, RZ ;  /* 0x00000055040a7824 */ /* 0x000fe200078e02ff */
[----:B------:R-:W-:Y:S01]  /*7260*/  PRMT R5, RZ, 0x7610, R5 ;  /* 0x00007610ff057816 */ /* 0x000fe20000000005 */
[----:B--2---:R0:W-:Y:S02]  /*7270*/  STL [R1+0x20], R15 ;  /* 0x0000200f01007387 */ /* 0x0041e40000100800 */
[----:B0-----:R-:W-:-:S04]  /*7280*/  IADD3 R15, P6, PT, R11, R0, RZ ;  /* 0x000000000b0f7210 */ /* 0x001fc80007fde0ff */
[----:B------:R-:W-:Y:S01]  /*7290*/  LEA.HI.X.SX32 R16, R11, R2, 0x1, P6 ;  /* 0x000000020b107211 */ /* 0x000fe200030f0eff */
[----:B------:R-:W-:-:S04]  /*72a0*/  @!P2 IMAD.MOV.U32 R8, RZ, RZ, R15 ;  /* 0x000000ffff08a224 */ /* 0x000fc800078e000f */
[----:B------:R-:W-:-:S05]  /*72b0*/  @!P2 IMAD.MOV.U32 R9, RZ, RZ, R16 ;  /* 0x000000ffff09a224 */ /* 0x000fca00078e0010 */
[----:B------:R0:W2:Y:S04]  /*72c0*/  @!P2 LDG.E.U8 R12, desc[UR18][R8.64] ;  /* 0x00000012080ca981 */ /* 0x0000a8000c1e1100 */
[----:B------:R-:W-:Y:S04]  /*72d0*/  STL [R1+0x558], R15 ;  /* 0x0005580f01007387 */ /* 0x000fe80000100800 */
[----:B------:R-:W-:Y:S04]  /*72e0*/  STL [R1+0x554], R16 ;  /* 0x0005541001007387 */ /* 0x000fe80000100800 */
[----:B---3--:R1:W-:Y:S02]  /*72f0*/  STL [R1+0x18], R13 ;  /* 0x0000180d01007387 */ /* 0x0083e40000100800 */
        /* <DEDUP_REMOVED lines=9> */
[----:B------:R-:W-:Y:S02]  /*7390*/  IADD3 R15, P6, PT, R11, R0, RZ ;  /* 0x000000000b0f7210 */ /* 0x000fe40007fde0ff */
[----:B------:R-:W-:-:S03]  /*73a0*/  PRMT R3, RZ, 0x7610, R3 ;  /* 0x00007610ff037816 */ /* 0x000fc60000000003 */
        /* <DEDUP_REMOVED lines=14> */
[----:B------:R-:W-:Y:S02]  /*7490*/  VIADD R12, R14, 0xffffff82 ;  /* 0xffffff820e0c7836 */ /* 0x000fe40000000000 */
[----:B------:R-:W-:Y:S01]  /*74a0*/  IMAD R11, R4, 0x6d, RZ ;  /* 0x0000006d040b7824 */ /* 0x000fe200078e02ff */
[----:B------:R-:W-:Y:S02]  /*74b0*/  STL [R1+0x5c4], R16 ;  /* 0x0005c41001007387 */ /* 0x000fe40000100800 */
[----:B------:R-:W-:Y:S01]  /*74c0*/  ISETP.GE.U32.AND P5, PT, R12, 0x7fffff03, PT ;  /* 0x7fffff030c00780c */ /* 0x000fe20003fa6070 */
[----:B------:R-:W-:Y:S01]  /*74d0*/  VIADD R12, R14, 0xfffffff9 ;  /* 0xfffffff90e0c7836 */ /* 0x000fe20000000000 */
[----:B------:R-:W-:Y:S04]  /*74e0*/  STL [R1+0x600], R5 ;  /* 0x0006000501007387 */ /* 0x000fe80000100800 */
[----:B------:R-:W-:Y:S01]  /*74f0*/  STL [R1+0x5fc], R13 ;  /* 0x0005fc0d01007387 */ /* 0x000fe20000100800 */
[----:B------:R-:W-:Y:S01]  /*7500*/  ISETP.GE.U32.AND P1, PT, R12, 0x7fffff7a, PT ;  /* 0x7fffff7a0c00780c */ /* 0x000fe20003f26070 */
[----:B0-----:R-:W-:-:S02]  /*7510*/  VIADD R8, R14, 0xfffffff1 ;  /* 0xfffffff10e087836 */ /* 0x001fc40000000000 */
[----:B------:R-:W-:-:S03]  /*7520*/  IMAD R10, R4, 0x75, RZ ;  /* 0x00000075040a7824 */ /* 0x000fc600078e02ff */
[----:B------:R-:W-:Y:S02]  /*7530*/  ISETP.GE.U32.AND P4, PT, R8, 0x7fffff72, PT ;  /* 0x7fffff720800780c */ /* 0x000fe40003f86070 */
[----:B------:R-:W-:Y:S02]  /*7540*/  PRMT R91, RZ, 0x7610, R91 ;  /* 0x00007610ff5b7816 */ /* 0x000fe4000000005b */
[----:B------:R-:W-:Y:S01]  /*7550*/  PRMT R89, RZ, 0x7610, R89 ;  /* 0x00007610ff597816 */ /* 0x000fe20000000059 */
[----:B--2---:R0:W-:Y:S02]  /*7560*/  STL [R1+0x4], R3 ;  /* 0x0000040301007387 */ /* 0x0041e40000100800 */
[----:B0-----:R-:W-:-:S04]  /*7570*/  IADD3 R3, P6, PT, R11, R0, RZ ;  /* 0x000000000b037210 */ /* 0x001fc80007fde0ff */
[----:B------:R-:W-:Y:S01]  /*7580*/  LEA.HI.X.SX32 R12, R11, R2, 0x1, P6 ;  /* 0x000000020b0c7211 */ /* 0x000fe200030f0eff */
[----:B------:R-:W-:Y:S01]  /*7590*/  @!P0 IMAD.MOV.U32 R8, RZ, RZ, R3 ;  /* 0x000000ffff088224 */ /* 0x000fe200078e0003 */
[----:B------:R-:W-:-:S03]  /*75a0*/  IADD3 R5, P6, PT, R10, R0, RZ ;  /* 0x000000000a057210 */ /* 0x000fc60007fde0ff */
[----:B------:R-:W-:Y:S01]  /*75b0*/  @!P0 IMAD.MOV.U32 R9, RZ, RZ, R12 ;  /* 0x000000ffff098224 */ /* 0x000fe200078e000c */
[----:B------:R-:W-:Y:S01]  /*75c0*/  LEA.HI.X.SX32 R13, R10, R2, 0x1, P6 ;  /* 0x000000020a0d7211 */ /* 0x000fe200030f0eff */
[----:B------:R-:W-:-:S03]  /*75d0*/  VIADD R11, R14, 0xffffffe9 ;  /* 0xffffffe90e0b7836 */ /* 0x000fc60000000000 */
[----:B------:R0:W2:Y:S02]  /*75e0*/  @!P0 LDG.E.U8 R92, desc[UR18][R8.64] ;  /* 0x00000012085c8981 */ /* 0x0000a4000c1e1100 */
[----:B------:R-:W-:Y:S01]  /*75f0*/  ISETP.GE.U32.AND P0, PT, R11, 0x7fffff6a, PT ;  /* 0x7fffff6a0b00780c */ /* 0x000fe20003f06070 */
[----:B------:R-:W-:Y:S02]  /*7600*/  IMAD R11, R4, 0x7d, RZ ;  /* 0x0000007d040b7824 */ /* 0x000fe400078e02ff */
[----:B0-----:R-:W-:Y:S02]  /*7610*/  @!P2 IMAD.MOV.U32 R8, RZ, RZ, R5 ;  /* 0x000000ffff08a224 */ /* 0x001fe400078e0005 */
[----:B------:R-:W-:Y:S01]  /*7620*/  @!P2 IMAD.MOV.U32 R9, RZ, RZ, R13 ;  /* 0x000000ffff09a224 */ /* 0x000fe200078e000d */
[----:B---3--:R-:W-:Y:S04]  /*7630*/  STL [R1+0x890], R93 ;  /* 0x0008905d01007387 */ /* 0x008fe80000100800 */
[----:B------:R0:W3:Y:S04]  /*7640*/  @!P2 LDG.E.U8 R91, desc[UR18][R8.64] ;  /* 0x00000012085ba981 */ /* 0x0000e8000c1e1100 */
[----:B------:R1:W-:Y:S02]  /*7650*/  STL [R1+0x630], R3 ;  /* 0x0006300301007387 */ /* 0x0003e40000100800 */
[----:B-1----:R-:W-:-:S04]  /*7660*/  IADD3 R3, P6, PT, R11, R0, RZ ;  /* 0x000000000b037210 */ /* 0x002fc80007fde0ff */
[----:B------:R-:W-:Y:S01]  /*7670*/  LEA.HI.X.SX32 R15, R11, R2, 0x1, P6 ;  /* 0x000000020b0f7211 */ /* 0x000fe200030f0eff */
[----:B0-----:R-:W-:-:S04]  /*7680*/  @!P5 IMAD.MOV.U32 R8, RZ, RZ, R3 ;  /* 0x000000ffff08d224 */ /* 0x001fc800078e0003 */
[----:B------:R-:W-:-:S05]  /*7690*/  @!P5 IMAD.MOV.U32 R9, RZ, RZ, R15 ;  /* 0x000000ffff09d224 */ /* 0x000fca00078e000f */
[----:B------:R0:W4:Y:S01]  /*76a0*/  @!P5 LDG.E.U8 R89, desc[UR18][R8.64] ;  /* 0x000000120859d981 */ /* 0x000122000c1e1100 */
[----:B------:R-:W-:-:S03]  /*76b0*/  IMAD R10, R4, 0x6, RZ ;  /* 0x00000006040a7824 */ /* 0x000fc600078e02ff */
[----:B------:R1:W-:Y:S01]  /*76c0*/  STL [R1+0x62c], R12 ;  /* 0x00062c0c01007387 */ /* 0x0003e20000100800 */
[----:B------:R-:W-:Y:S01]  /*76d0*/  IMAD R11, R4, 0xe, RZ ;  /* 0x0000000e040b7824 */ /* 0x000fe200078e02ff */
[----:B------:R-:W-:Y:S01]  /*76e0*/  PRMT R90, RZ, 0x7610, R90 ;  /* 0x00007610ff5a7816 */ /* 0x000fe2000000005a */
[----:B-1----:R-:W-:-:S05]  /*76f0*/  VIADD R12, R14, 0xffffffe1 ;  /* 0xffffffe10e0c7836 */ /* 0x002fca0000000000 */
[----:B------:R-:W-:Y:S01]  /*7700*/  ISETP.GE.U32.AND P2, PT, R12, 0x7fffff62, PT ;  /* 0x7fffff620c00780c */ /* 0x000fe20003f46070 */
[----:B------:R-:W-:-:S05]  /*7710*/  VIADD R12, R14, 0xffffffd9 ;  /* 0xffffffd90e0c7836 */ /* 0x000fca0000000000 */
[----:B------:R-:W-:Y:S02]  /*7720*/  ISETP.GE.U32.AND P5, PT, R12, 0x7fffff5a, PT ;  /* 0x7fffff5a0c00780c */ /* 0x000fe40003fa6070 */
[----:B------:R-:W-:Y:S02]  /*7730*/  PRMT R88, RZ, 0x7610, R88 ;  /* 0x00007610ff587816 */ /* 0x000fe40000000058 */
[----:B------:R-:W-:Y:S01]  /*7740*/  PRMT R87, RZ, 0x7610, R87 ;  /* 0x00007610ff577816 */ /* 0x000fe20000000057 */
[----:B--2---:R-:W-:Y:S04]  /*7750*/  STL [R1+0x894], R92 ;  /* 0x0008945c01007387 */ /* 0x004fe80000100800 */
[----:B------:R1:W-:Y:S04]  /*7760*/  STL [R1+0x660], R5 ;  /* 0x0006600501007387 */ /* 0x0003e80000100800 */
[----:B------:R2:W-:Y:S01]  /*7770*/  STL [R1+0x65c], R13 ;  /* 0x00065c0d01007387 */ /* 0x0005e20000100800 */
[----:B-1----:R-:W-:-:S04]  /*7780*/  IADD3 R5, P6, PT, R10, R0, RZ ;  /* 0x000000000a057210 */ /* 0x002fc80007fde0ff */
[----:B--2---:R-:W-:Y:S01]  /*7790*/  LEA.HI.X.SX32 R13, R10, R2, 0x1, P6 ;  /* 0x000000020a0d7211 */ /* 0x004fe200030f0eff */
[----:B0-----:R-:W-:Y:S01]  /*77a0*/  @!P1 IMAD.MOV.U32 R8, RZ, RZ, R5 ;  /* 0x000000ffff089224 */ /* 0x001fe200078e0005 */
[----:B---3--:R-:W-:Y:S03]  /*77b0*/  STL [R1+0x898], R91 ;  /* 0x0008985b01007387 */ /* 0x008fe60000100800 */
[----:B------:R-:W-:Y:S01]  /*77c0*/  @!P1 IMAD.MOV.U32 R9, RZ, RZ, R13 ;  /* 0x000000ffff099224 */ /* 0x000fe200078e000d */
[----:B------:R0:W-:Y:S04]  /*77d0*/  STL [R1+0x690], R3 ;  /* 0x0006900301007387 */ /* 0x0001e80000100800 */
[----:B------:R1:W2:Y:S01]  /*77e0*/  @!P1 LDG.E.U8 R90, desc[UR18][R8.64] ;  /* 0x00000012085a9981 */ /* 0x0002a2000c1e1100 */
[----:B0-----:R-:W-:Y:S01]  /*77f0*/  IADD3 R3, P6, PT, R11, R0, RZ ;  /* 0x000000000b037210 */ /* 0x001fe20007fde0ff */
[----:B-1----:R-:W-:-:S03]  /*7800*/  VIADD R8, R14, 0xffffffd1 ;  /* 0xffffffd10e087836 */ /* 0x002fc60000000000 */
[----:B------:R-:W-:Y:S01]  /*7810*/  LEA.HI.X.SX32 R12, R11, R2, 0x1, P6 ;  /* 0x000000020b0c7211 */ /* 0x000fe200030f0eff */
[----:B------:R-:W-:Y:S01]  /*7820*/  IMAD R10, R4, 0x16, RZ ;  /* 0x00000016040a7824 */ /* 0x000fe200078e02ff */
[----:B------:R-:W-:Y:S01]  /*7830*/  STL [R1+0x68c], R15 ;  /* 0x00068c0f01007387 */ /* 0x000fe20000100800 */
[----:B------:R-:W-:Y:S01]  /*7840*/  ISETP.GE.U32.AND P1, PT, R8, 0x7fffff52, PT ;  /* 0x7fffff520800780c */ /* 0x000fe20003f26070 */
[----:B------:R-:W-:Y:S02]  /*7850*/  @!P4 IMAD.MOV.U32 R8, RZ, RZ, R3 ;  /* 0x000000ffff08c224 */ /* 0x000fe400078e0003 */
[----:B------:R-:W-:Y:S01]  /*7860*/  @!P4 IMAD.MOV.U32 R9, RZ, RZ, R12 ;  /* 0x000000ffff09c224 */ /* 0x000fe200078e000c */
[----:B------:R0:W-:Y:S04]  /*7870*/  STL [R1+0x48], R5 ;  /* 0x0000480501007387 */ /* 0x0001e80000100800 */
[----:B----4-:R-:W-:Y:S04]  /*7880*/  STL [R1+0x89c], R89 ;  /* 0x00089c5901007387 */ /* 0x010fe80000100800 */
[----:B------:R1:W3:Y:S01]  /*7890*/  @!P4 LDG.E.U8 R88, desc[UR18][R8.64] ;  /* 0x000000120858c981 */ /* 0x0002e2000c1e1100 */
[----:B0-----:R-:W-:-:S03]  /*78a0*/  IADD3 R5, P6, PT, R10, R0, RZ ;  /* 0x000000000a057210 */ /* 0x001fc60007fde0ff */
[----:B------:R0:W-:Y:S02]  /*78b0*/  STL [R1+0x3c], R13 ;  /* 0x00003c0d01007387 */ /* 0x0001e40000100800 */
[----:B0-----:R-:W-:Y:S01]  /*78c0*/  LEA.HI.X.SX32 R13, R10, R2, 0x1, P6 ;  /* 0x000000020a0d7211 */ /* 0x001fe200030f0eff */
[----:B-1----:R-:W-:-:S04]  /*78d0*/  @!P0 IMAD.MOV.U32 R8, RZ, RZ, R5 ;  /* 0x000000ffff088224 */ /* 0x002fc800078e0005 */
[----:B------:R-:W-:-:S05]  /*78e0*/  @!P0 IMAD.MOV.U32 R9, RZ, RZ, R13 ;  /* 0x000000ffff098224 */ /* 0x000fca00078e000d */
[----:B------:R0:W4:Y:S01]  /*78f0*/  @!P0 LDG.E.U8 R87, desc[UR18][R8.64] ;  /* 0x0000001208578981 */ /* 0x000122000c1e1100 */
[----:B------:R-:W-:-:S05]  /*7900*/  VIADD R11, R14, 0xffffffc9 ;  /* 0xffffffc90e0b7836 */ /* 0x000fca0000000000 */
[----:B------:R-:W-:Y:S01]  /*7910*/  ISETP.GE.U32.AND P4, PT, R11, 0x7fffff4a, PT ;  /* 0x7fffff4a0b00780c */ /* 0x000fe20003f86070 */
[C---:B------:R-:W-:Y:S02]  /*7920*/  IMAD R11, R4.reuse, 0x1e, RZ ;  /* 0x0000001e040b7824 */ /* 0x040fe400078e02ff */
[----:B------:R-:W-:Y:S01]  /*7930*/  IMAD R10, R4, 0x26, RZ ;  /* 0x00000026040a7824 */ /* 0x000fe200078e02ff */
[----:B------:R-:W-:Y:S02]  /*7940*/  PRMT R85, RZ, 0x7610, R85 ;  /* 0x00007610ff557816 */ /* 0x000fe40000000055 */
[----:B------:R-:W-:Y:S02]  /*7950*/  PRMT R83, RZ, 0x7610, R83 ;  /* 0x00007610ff537816 */ /* 0x000fe40000000053 */
[----:B------:R-:W-:Y:S01]  /*7960*/  PRMT R81, RZ, 0x7610, R81 ;  /* 0x00007610ff517816 */ /* 0x000fe20000000051 */
[----:B--2---:R-:W-:Y:S04]  /*7970*/  STL [R1+0x8a0], R90 ;  /* 0x0008a05a01007387 */ /* 0x004fe80000100800 */
[----:B------:R1:W-:Y:S04]  /*7980*/  STL [R1+0xe8], R3 ;  /* 0x0000e80301007387 */ /* 0x0003e80000100800 */
[----:B------:R2:W-:Y:S01]  /*7990*/  STL [R1+0xd4], R12 ;  /* 0x0000d40c01007387 */ /* 0x0005e20000100800 */
[----:B-1----:R-:W-:-:S04]  /*79a0*/  IADD3 R3, P6, PT, R11, R0, RZ ;  /* 0x000000000b037210 */ /* 0x002fc80007fde0ff */
[----:B------:R-:W-:Y:S01]  /*79b0*/  LEA.HI.X.SX32 R15, R11, R2, 0x1, P6 ;  /* 0x000000020b0f7211 */ /* 0x000fe200030f0eff */
[----:B0-----:R-:W-:Y:S02]  /*79c0*/  @!P2 IMAD.MOV.U32 R8, RZ, RZ, R3 ;  /* 0x000000ffff08a224 */ /* 0x001fe400078e0003 */
[----:B--2---:R-:W-:Y:S01]  /*79d0*/  VIADD R12, R14, 0xffffffc1 ;  /* 0xffffffc10e0c7836 */ /* 0x004fe20000000000 */
[----:B---3--:R-:W-:Y:S04]  /*79e0*/  STL [R1+0x8a4], R88 ;  /* 0x0008a45801007387 */ /* 0x008fe80000100800 */
[----:B------:R0:W-:Y:S01]  /*79f0*/  STL [R1+0x148], R5 ;  /* 0x0001480501007387 */ /* 0x0001e20000100800 */
[----:B------:R-:W-:-:S03]  /*7a00*/  @!P2 IMAD.MOV.U32 R9, RZ, RZ, R15 ;  /* 0x000000ffff09a224 */ /* 0x000fc600078e000f */
[----:B------:R1:W-:Y:S01]  /*7a10*/  STL [R1+0x144], R13 ;  /* 0x0001440d01007387 */ /* 0x0003e20000100800 */
[----:B------:R-:W-:Y:S01]  /*7a20*/  IMAD R11, R4, 0x2e, RZ ;  /* 0x0000002e040b7824 */ /* 0x000fe200078e02ff */
[----:B------:R-:W-:Y:S02]  /*7a30*/  ISETP.GE.U32.AND P0, PT, R12, 0x7fffff42, PT ;  /* 0x7fffff420c00780c */ /* 0x000fe40003f06070 */
[----:B------:R2:W3:Y:S01]  /*7a40*/  @!P2 LDG.E.U8 R85, desc[UR18][R8.64] ;  /* 0x000000120855a981 */ /* 0x0004e2000c1e1100 */
[----:B0-----:R-:W-:-:S04]  /*7a50*/  IADD3 R5, P6, PT, R10, R0, RZ ;  /* 0x000000000a057210 */ /* 0x001fc80007fde0ff */
[----:B-1----:R-:W-:Y:S01]  /*7a60*/  LEA.HI.X.SX32 R13, R10, R2, 0x1, P6 ;  /* 0x000000020a0d7211 */ /* 0x002fe200030f0eff */
[----:B------:R-:W-:Y:S02]  /*7a70*/  VIADD R12, R14, 0xffffffb9 ;  /* 0xffffffb90e0c7836 */ /* 0x000fe40000000000 */
[----:B--2---:R-:W-:Y:S02]  /*7a80*/  @!P5 IMAD.MOV.U32 R8, RZ, RZ, R5 ;  /* 0x000000ffff08d224 */ /* 0x004fe400078e0005 */
[----:B------:R-:W-:Y:S01]  /*7a90*/  @!P5 IMAD.MOV.U32 R9, RZ, RZ, R13 ;  /* 0x000000ffff09d224 */ /* 0x000fe200078e000d */
[----:B----4-:R-:W-:Y:S04]  /*7aa0*/  STL [R1+0x8a8], R87 ;  /* 0x0008a85701007387 */ /* 0x010fe80000100800 */
[----:B------:R0:W-:Y:S01]  /*7ab0*/  STL [R1+0x408], R3 ;  /* 0x0004080301007387 */ /* 0x0001e20000100800 */
[----:B------:R-:W-:-:S03]  /*7ac0*/  ISETP.GE.U32.AND P2, PT, R12, 0x7fffff3a, PT ;  /* 0x7fffff3a0c00780c */ /* 0x000fc60003f46070 */
[----:B------:R1:W2:Y:S01]  /*7ad0*/  @!P5 LDG.E.U8 R83, desc[UR18][R8.64] ;  /* 0x000000120853d981 */ /* 0x0002a2000c1e1100 */
[----:B0-----:R-:W-:Y:S01]  /*7ae0*/  IADD3 R3, P6, PT, R11, R0, RZ ;  /* 0x000000000b037210 */ /* 0x001fe20007fde0ff */
[----:B-1----:R-:W-:-:S03]  /*7af0*/  VIADD R8, R14, 0xffffffb1 ;  /* 0xffffffb10e087836 */ /* 0x002fc60000000000 */
[----:B------:R-:W-:Y:S02]  /*7b00*/  LEA.HI.X.SX32 R12, R11, R2, 0x1, P6 ;  /* 0x000000020b0c7211 */ /* 0x000fe400030f0eff */
[----:B------:R-:W-:Y:S01]  /*7b10*/  ISETP.GE.U32.AND P5, PT, R8, 0x7fffff32, PT ;  /* 0x7fffff320800780c */ /* 0x000fe20003fa6070 */
[----:B------:R-:W-:Y:S02]  /*7b20*/  @!P1 IMAD.MOV.U32 R8, RZ, RZ, R3 ;  /* 0x000000ffff089224 */ /* 0x000fe400078e0003 */
[----:B------:R-:W-:-:S05]  /*7b30*/  @!P1 IMAD.MOV.U32 R9, RZ, RZ, R12 ;  /* 0x000000ffff099224 */ /* 0x000fca00078e000c */
[----:B------:R0:W4:Y:S01]  /*7b40*/  @!P1 LDG.E.U8 R81, desc[UR18][R8.64] ;  /* 0x0000001208519981 */ /* 0x000122000c1e1100 */
[----:B------:R-:W-:Y:S02]  /*7b50*/  IMAD R10, R4, 0x36, RZ ;  /* 0x00000036040a7824 */ /* 0x000fe400078e02ff */
[----:B------:R-:W-:Y:S01]  /*7b60*/  VIADD R11, R14, 0xffffffa9 ;  /* 0xffffffa90e0b7836 */ /* 0x000fe20000000000 */
[----:B------:R-:W-:Y:S04]  /*7b70*/  STL [R1+0x404], R15 ;  /* 0x0004040f01007387 */ /* 0x000fe80000100800 */
[----:B------:R1:W-:Y:S01]  /*7b80*/  STL [R1+0x440], R5 ;  /* 0x0004400501007387 */ /* 0x0003e20000100800 */
[----:B------:R-:W-:Y:S01]  /*7b90*/  ISETP.GE.U32.AND P1, PT, R11, 0x7fffff2a, PT ;  /* 0x7fffff2a0b00780c */ /* 0x000fe20003f26070 */
[----:B------:R-:W-:Y:S01]  /*7ba0*/  IMAD R11, R4, 0x3e, RZ ;  /* 0x0000003e040b7824 */ /* 0x000fe200078e02ff */
[----:B-1----:R-:W-:-:S02]  /*7bb0*/  IADD3 R5, P6, PT, R10, R0, RZ ;  /* 0x000000000a057210 */ /* 0x002fc40007fde0ff */
[----:B------:R-:W-:-:S03]  /*7bc0*/  PRMT R80, RZ, 0x7610, R80 ;  /* 0x00007610ff507816 */ /* 0x000fc60000000050 */
[----:B0-----:R-:W-:Y:S01]  /*7bd0*/  @!P4 IMAD.MOV.U32 R8, RZ, RZ, R5 ;  /* 0x000000ffff08c224 */ /* 0x001fe200078e0005 */
[----:B------:R-:W-:Y:S02]  /*7be0*/  PRMT R79, RZ, 0x7610, R79 ;  /* 0x00007610ff4f7816 */ /* 0x000fe4000000004f */
[----:B------:R-:W-:Y:S01]  /*7bf0*/  PRMT R78, RZ, 0x7610, R78 ;  /* 0x00007610ff4e7816 */ /* 0x000fe2000000004e */
[----:B---3--:R-:W-:Y:S04]  /*7c00*/  STL [R1+0x8ac], R85 ;  /* 0x0008ac5501007387 */ /* 0x008fe80000100800 */
[----:B------:R0:W-:Y:S02]  /*7c10*/  STL [R1+0x43c], R13 ;  /* 0x00043c0d01007387 */ /* 0x0001e40000100800 */
[----:B0-----:R-:W-:Y:S01]  /*7c20*/  LEA.HI.X.SX32 R13, R10, R2, 0x1, P6 ;  /* 0x000000020a0d7211 */ /* 0x001fe200030f0eff */
[----:B------:R-:W-:Y:S01]  /*7c30*/  IMAD R10, R4, 0x46, RZ ;  /* 0x00000046040a7824 */ /* 0x000fe200078e02ff */
[----:B--2---:R-:W-:Y:S04]  /*7c40*/  STL [R1+0x8b0], R83 ;  /* 0x0008b05301007387 */ /* 0x004fe80000100800 */
[----:B------:R0:W-:Y:S01]  /*7c50*/  STL [R1+0x478], R3 ;  /* 0x0004780301007387 */ /* 0x0001e20000100800 */
[----:B------:R-:W-:-:S03]  /*7c60*/  @!P4 IMAD.MOV.U32 R9, RZ, RZ, R13 ;  /* 0x000000ffff09c224 */ /* 0x000fc600078e000d */
[----:B------:R1:W-:Y:S04]  /*7c70*/  STL [R1+0x474], R12 ;  /* 0x0004740c01007387 */ /* 0x0003e80000100800 */
[----:B------:R2:W3:Y:S01]  /*7c80*/  @!P4 LDG.E.U8 R80, desc[UR18][R8.64] ;  /* 0x000000120850c981 */ /* 0x0004e2000c1e1100 */
[----:B0-----:R-:W-:Y:S01]  /*7c90*/  IADD3 R3, P6, PT, R11, R0, RZ ;  /* 0x000000000b037210 */ /* 0x001fe20007fde0ff */
[----:B-1----:R-:W-:-:S03]  /*7ca0*/  VIADD R12, R14, 0xffffffa1 ;  /* 0xffffffa10e0c7836 */ /* 0x002fc60000000000 */
[----:B------:R-:W-:Y:S01]  /*7cb0*/  LEA.HI.X.SX32 R14, R11, R2, 0x1, P6 ;  /* 0x000000020b0e7211 */ /* 0x000fe200030f0eff */
[----:B----4-:R-:W-:Y:S01]  /*7cc0*/  STL [R1+0x8b4], R81 ;  /* 0x0008b45101007387 */ /* 0x010fe20000100800 */
[----:B--2---:R-:W-:-:S03]  /*7cd0*/  @!P0 IMAD.MOV.U32 R8, RZ, RZ, R3 ;  /* 0x000000ffff088224 */ /* 0x004fc600078e0003 */
[----:B------:R0:W-:Y:S01]  /*7ce0*/  STL [R1+0x4b8], R5 ;  /* 0x0004b80501007387 */ /* 0x0001e20000100800 */
[----:B------:R-:W-:-:S03]  /*7cf0*/  @!P0 IMAD.MOV.U32 R9, RZ, RZ, R14 ;  /* 0x000000ffff098224 */ /* 0x000fc600078e000e */
[----:B------:R1:W-:Y:S04]  /*7d00*/  STL [R1+0x4b4], R13 ;  /* 0x0004b40d01007387 */ /* 0x0003e80000100800 */
[----:B------:R2:W4:Y:S01]  /*7d10*/  @!P0 LDG.E.U8 R79, desc[UR18][R8.64] ;  /* 0x00000012084f8981 */ /* 0x000522000c1e1100 */
[----:B0-----:R-:W-:-:S04]  /*7d20*/  IADD3 R5, P6, PT, R10, R0, RZ ;  /* 0x000000000a057210 */ /* 0x001fc80007fde0ff */
[----:B-1----:R-:W-:Y:S01]  /*7d30*/  LEA.HI.X.SX32 R13, R10, R2, 0x1, P6 ;  /* 0x000000020a0d7211 */ /* 0x002fe200030f0eff */
[----:B--2---:R-:W-:-:S04]  /*7d40*/  @!P2 IMAD.MOV.U32 R8, RZ, RZ, R5 ;  /* 0x000000ffff08a224 */ /* 0x004fc800078e0005 */
[----:B------:R-:W-:-:S05]  /*7d50*/  @!P2 IMAD.MOV.U32 R9, RZ, RZ, R13 ;  /* 0x000000ffff09a224 */ /* 0x000fca00078e000d */
[----:B------:R0:W2:Y:S01]  /*7d60*/  @!P2 LDG.E.U8 R78, desc[UR18][R8.64] ;  /* 0x00000012084ea981 */ /* 0x0000a2000c1e1100 */
[C---:B------:R-:W-:Y:S02]  /*7d70*/  IMAD R11, R4.reuse, 0x4e, RZ ;  /* 0x0000004e040b7824 */ /* 0x040fe400078e02ff */
[----:B------:R-:W-:Y:S01]  /*7d80*/  IMAD R10, R4, 0x56, RZ ;  /* 0x00000056040a7824 */ /* 0x000fe200078e02ff */
[----:B------:R-:W-:Y:S02]  /*7d90*/  ISETP.GE.U32.AND P4, PT, R12, 0x7fffff22, PT ;  /* 0x7fffff220c00780c */ /* 0x000fe40003f86070 */
[----:B------:R-:W-:Y:S02]  /*7da0*/  PRMT R77, RZ, 0x7610, R77 ;  /* 0x00007610ff4d7816 */ /* 0x000fe4000000004d */
[----:B------:R-:W-:Y:S02]  /*7db0*/  PRMT R76, RZ, 0x7610, R76 ;  /* 0x00007610ff4c7816 */ /* 0x000fe4000000004c */
[----:B------:R-:W-:Y:S01]  /*7dc0*/  PRMT R75, RZ, 0x7610, R75 ;  /* 0x00007610ff4b7816 */ /* 0x000fe2000000004b */
[----:B------:R-:W-:-:S05]  /*7dd0*/  VIADD R85, R68, 0x33 ;  /* 0x0000003344557836 */ /* 0x000fca0000000000 */
[----:B------:R-:W-:Y:S01]  /*7de0*/  IABS R19, R85 ;  /* 0x0000005500137213 */ /* 0x000fe20000000000 */
[----:B---3--:R-:W-:Y:S04]  /*7df0*/  STL [R1+0x8b8], R80 ;  /* 0x0008b85001007387 */ /* 0x008fe80000100800 */
[----:B------:R1:W-:Y:S04]  /*7e00*/  STL [R1+0x4f0], R3 ;  /* 0x0004f00301007387 */ /* 0x0003e80000100800 */
[----:B------:R-:W-:Y:S04]  /*7e10*/  STL [R1+0x4ec], R14 ;  /* 0x0004ec0e01007387 */ /* 0x000fe80000100800 */
[----:B------:R3:W-:Y:S01]  /*7e20*/  STL [R1+0x528], R5 ;  /* 0x0005280501007387 */ /* 0x0007e20000100800 */
[----:B-1----:R-:W-:-:S03]  /*7e30*/  IADD3 R3, P0, PT, R11, R0, RZ ;  /* 0x000000000b037210 */ /* 0x002fc60007f1e0ff */
[----:B----4-:R-:W-:Y:S01]  /*7e40*/  STL [R1+0x8bc], R79 ;  /* 0x0008bc4f01007387 */ /* 0x010fe20000100800 */
[----:B---3--:R-:W-:-:S03]  /*7e50*/  IADD3 R5, P2, PT, R10, R0, RZ ;  /* 0x000000000a057210 */ /* 0x008fc60007f5e0ff */
[----:B------:R1:W-:Y:S01]  /*7e60*/  STL [R1+0x524], R13 ;  /* 0x0005240d01007387 */ /* 0x0003e20000100800 */
[----:B0-----:R-:W-:Y:S01]  /*7e70*/  @!P5 IMAD.MOV.U32 R8, RZ, RZ, R3 ;  /* 0x000000ffff08d224 */ /* 0x001fe200078e0003 */
[-C--:B------:R-:W-:Y:S02]  /*7e80*/  LEA.HI.X.SX32 R12, R10, R2.reuse, 0x1, P2 ;  /* 0x000000020a0c7211 */ /* 0x080fe400010f0eff */
[----:B-1----:R-:W-:Y:S01]  /*7e90*/  LEA.HI.X.SX32 R13, R11, R2, 0x1, P0 ;  /* 0x000000020b0d7211 */ /* 0x002fe200000f0eff */
[----:B------:R-:W-:Y:S01]  /*7ea0*/  IMAD R11, R4, 0x5e, RZ ;  /* 0x0000005e040b7824 */ /* 0x000fe200078e02ff */
[----:B--2---:R-:W-:Y:S03]  /*7eb0*/  STL [R1+0x8c0], R78 ;  /* 0x0008c04e01007387 */ /* 0x004fe60000100800 */
[----:B------:R-:W-:Y:S01]  /*7ec0*/  @!P5 IMAD.MOV.U32 R9, RZ, RZ, R13 ;  /* 0x000000ffff09d224 */ /* 0x000fe200078e000d */
[----:B------:R0:W-:Y:S04]  /*7ed0*/  STL [R1+0x560], R3 ;  /* 0x0005600301007387 */ /* 0x0001e80000100800 */
[----:B------:R1:W2:Y:S01]  /*7ee0*/  @!P5 LDG.E.U8 R77, desc[UR18][R8.64] ;  /* 0x00000012084dd981 */ /* 0x0002a2000c1e1100 */
[----:B------:R-:W-:-:S02]  /*7ef0*/  VIADD R80, R68, 0x30 ;  /* 0x0000003044507836 */ /* 0x000fc40000000000 */
[C---:B------:R-:W-:Y:S02]  /*7f00*/  VIADD R90, R68.reuse, 0x36 ;  /* 0x00000036445a7836 */ /* 0x040fe40000000000 */
[C---:B------:R-:W-:Y:S01]  /*7f10*/  VIADD R92, R68.reuse, 0x39 ;  /* 0x00000039445c7836 */ /* 0x040fe20000000000 */
[C---:B0-----:R-:W-:Y:S01]  /*7f20*/  IADD3 R3, P0, PT, R11.reuse, R0, RZ ;  /* 0x000000000b037210 */ /* 0x041fe20007f1e0ff */
[----:B------:R0:W-:Y:S01]  /*7f30*/  STL [R1+0x598], R5 ;  /* 0x0005980501007387 */ /* 0x0001e20000100800 */
[----:B------:R-:W-:Y:S01]  /*7f40*/  VIADD R82, R68, 0x3f ;  /* 0x0000003f44527836 */ /* 0x000fe20000000000 */
[----:B------:R-:W-:Y:S01]  /*7f50*/  ISETP.GT.U32.AND P2, PT, R6, R71, PT ;  /* 0x000000470600720c */ /* 0x000fe20003f44070 */
[----:B-1----:R-:W-:Y:S01]  /*7f60*/  @!P1 IMAD.MOV.U32 R8, RZ, RZ, R5 ;  /* 0x000000ffff089224 */ /* 0x002fe200078e0005 */
[----:B------:R-:W1:Y:S01]  /*7f70*/  LDC R78, c[0x0][0x3a0] ;  /* 0x0000e800ff4e7b82 */ /* 0x000e620000000800 */
[----:B------:R-:W-:Y:S01]  /*7f80*/  @!P1 IMAD.MOV.U32 R9, RZ, RZ, R12 ;  /* 0x000000ffff099224 */ /* 0x000fe200078e000c */
[----:B0-----:R-:W-:-:S04]  /*7f90*/  LEA.HI.X.SX32 R5, R11, R2, 0x1, P0 ;  /* 0x000000020b057211 */ /* 0x001fc800000f0eff */
[----:B------:R0:W3:Y:S02]  /*7fa0*/  @!P1 LDG.E.U8 R76, desc[UR18][R8.64] ;  /* 0x00000012084c9981 */ /* 0x0000e4000c1e1100 */
[----:B0-----:R-:W-:Y:S02]  /*7fb0*/  @!P4 IMAD.MOV.U32 R8, RZ, RZ, R3 ;  /* 0x000000ffff08c224 */ /* 0x001fe400078e0003 */
[----:B------:R-:W-:-:S05]  /*7fc0*/  @!P4 IMAD.MOV.U32 R9, RZ, RZ, R5 ;  /* 0x000000ffff09c224 */ /* 0x000fca00078e0005 */
[----:B------:R0:W4:Y:S01]  /*7fd0*/  @!P4 LDG.E.U8 R75, desc[UR18][R8.64] ;  /* 0x00000012084bc981 */ /* 0x000122000c1e1100 */
[----:B------:R-:W-:-:S05]  /*7fe0*/  IABS R22, R80 ;  /* 0x0000005000167213 */ /* 0x000fca0000000000 */
[----:B0-----:R-:W-:-:S04]  /*7ff0*/  IMAD.HI.U32 R8, R7, R22, RZ ;  /* 0x0000001607087227 */ /* 0x001fc800078e00ff */
[----:B------:R-:W-:-:S04]  /*8000*/  IMAD.MOV R8, RZ, RZ, -R8 ;  /* 0x000000ffff087224 */ /* 0x000fc800078e0a08 */
[----:B------:R-:W-:Y:S02]  /*8010*/  IMAD R22, R6, R8, R22 ;  /* 0x0000000806167224 */ /* 0x000fe400078e0216 */
[----:B------:R-:W-:Y:S01]  /*8020*/  IMAD.HI.U32 R8, R7, R19, RZ ;  /* 0x0000001307087227 */ /* 0x000fe200078e00ff */
[----:B------:R-:W-:-:S03]  /*8030*/  IABS R16, R90 ;  /* 0x0000005a00107213 */ /* 0x000fc60000000000 */
[----:B------:R-:W-:-:S04]  /*8040*/  IMAD.MOV R8, RZ, RZ, -R8 ;  /* 0x000000ffff087224 */ /* 0x000fc800078e0a08 */
[----:B------:R-:W-:Y:S02]  /*8050*/  IMAD R19, R6, R8, R19 ;  /* 0x0000000806137224 */ /* 0x000fe400078e0213 */
[----:B------:R-:W-:Y:S01]  /*8060*/  IMAD.HI.U32 R8, R7, R16, RZ ;  /* 0x0000001007087227 */ /* 0x000fe200078e00ff */
[----:B------:R0:W-:Y:S03]  /*8070*/  STL [R1+0x55c], R13 ;  /* 0x00055c0d01007387 */ /* 0x0001e60000100800 */
[----:B------:R-:W-:Y:S01]  /*8080*/  IMAD.MOV R8, RZ, RZ, -R8 ;  /* 0x000000ffff087224 */ /* 0x000fe200078e0a08 */
[----:B0-----:R-:W-:-:S03]  /*8090*/  IABS R13, R92 ;  /* 0x0000005c000d7213 */ /* 0x001fc60000000000 */
[----:B------:R-:W-:Y:S02]  /*80a0*/  IMAD R16, R6, R8, R16 ;  /* 0x0000000806107224 */ /* 0x000fe400078e0210 */
[----:B------:R-:W-:-:S04]  /*80b0*/  IMAD.HI.U32 R8, R7, R13, RZ ;  /* 0x0000000d07087227 */ /* 0x000fc800078e00ff */
[----:B------:R-:W-:Y:S01]  /*80c0*/  IMAD.MOV R8, RZ, RZ, -R8 ;  /* 0x000000ffff087224 */ /* 0x000fe200078e0a08 */
[----:B------:R-:W-:-:S03]  /*80d0*/  ISETP.GT.U32.AND P0, PT, R6, R69, PT ;  /* 0x000000450600720c */ /* 0x000fc60003f04070 */
[----:B------:R-:W-:Y:S01]  /*80e0*/  IMAD R13, R6, R8, R13 ;  /* 0x00000008060d7224 */ /* 0x000fe200078e020d */
[----:B------:R-:W-:-:S05]  /*80f0*/  IABS R8, R82 ;  /* 0x0000005200087213 */ /* 0x000fca0000000000 */
[----:B------:R-:W-:-:S04]  /*8100*/  IMAD.HI.U32 R72, R7, R8, RZ ;  /* 0x0000000807487227 */ /* 0x000fc800078e00ff */
[----:B------:R-:W-:Y:S02]  /*8110*/  IMAD.MOV R72, RZ, RZ, -R72 ;  /* 0x000000ffff487224 */ /* 0x000fe400078e0a48 */
[----:B------:R-:W-:Y:S01]  /*8120*/  @!P0 IMAD.IADD R69, R69, 0x1, -R6 ;  /* 0x0000000145458824 */ /* 0x000fe200078e0a06 */
[C---:B------:R-:W-:Y:S01]  /*8130*/  ISETP.GT.U32.AND P0, PT, R6.reuse, R63, PT ;  /* 0x0000003f0600720c */ /* 0x040fe20003f04070 */
[C---:B------:R-:W-:Y:S01]  /*8140*/  IMAD R8, R6.reuse, R72, R8 ;  /* 0x0000004806087224 */ /* 0x040fe200078e0208 */
[----:B------:R-:W-:-:S04]  /*8150*/  ISETP.GT.U32.AND P4, PT, R6, R70, PT ;  /* 0x000000460600720c */ /* 0x000fc80003f84070 */
[C---:B------:R-:W-:Y:S02]  /*8160*/  ISETP.GT.U32.AND P5, PT, R6.reuse, R8, PT ;  /* 0x000000080600720c */ /* 0x040fe40003fa4070 */
[----:B------:R-:W-:-:S05]  /*8170*/  ISETP.GT.U32.AND P1, PT, R6, R67, PT ;  /* 0x000000430600720c */ /* 0x000fca0003f24070 */
[--C-:B------:R-:W-:Y:S01]  /*8180*/  @!P0 IMAD.IADD R63, R63, 0x1, -R6.reuse ;  /* 0x000000013f3f8824 */ /* 0x100fe200078e0a06 */
[C---:B------:R-:W-:Y:S01]  /*8190*/  ISETP.GT.U32.AND P0, PT, R6.reuse, R58, PT ;  /* 0x0000003a0600720c */ /* 0x040fe20003f04070 */
[--C-:B------:R-:W-:Y:S01]  /*81a0*/  @!P2 IMAD.IADD R71, R71, 0x1, -R6.reuse ;  /* 0x000000014747a824 */ /* 0x100fe200078e0a06 */
[----:B------:R-:W-:Y:S01]  /*81b0*/  ISETP.GT.U32.AND P2, PT, R6, R66, PT ;  /* 0x000000420600720c */ /* 0x000fe20003f44070 */
[--C-:B------:R-:W-:Y:S01]  /*81c0*/  @!P4 IMAD.IADD R70, R70, 0x1, -R6.reuse ;  /* 0x000000014646c824 */ /* 0x100fe200078e0a06 */
[----:B------:R-:W-:Y:S01]  /*81d0*/  ISETP.GT.U32.AND P4, PT, R6, R64, PT ;  /* 0x000000400600720c */ /* 0x000fe20003f84070 */
[--C-:B------:R-:W-:Y:S01]  /*81e0*/  @!P5 IMAD.IADD R8, R8, 0x1, -R6.reuse ;  /* 0x000000010808d824 */ /* 0x100fe200078e0a06 */
[C---:B------:R-:W-:Y:S01]  /*81f0*/  ISETP.GT.U32.AND P5, PT, R6.reuse, R65, PT ;  /* 0x000000410600720c */ /* 0x040fe20003fa4070 */
[----:B------:R-:W-:Y:S01]  /*8200*/  @!P1 IMAD.IADD R67, R67, 0x1, -R6 ;  /* 0x0000000143439824 */ /* 0x000fe200078e0a06 */
[----:B------:R-:W-:Y:S01]  /*8210*/  ISETP.GT.U32.AND P1, PT, R6, R62, PT ;  /* 0x0000003e0600720c */ /* 0x000fe20003f24070 */
[----:B------:R-:W-:-:S04]  /*8220*/  VIADD R79, R68, 0x2f ;  /* 0x0000002f444f7836 */ /* 0x000fc80000000000 */
[--C-:B------:R-:W-:Y:S01]  /*8230*/  @!P0 IMAD.IADD R58, R58, 0x1, -R6.reuse ;  /* 0x000000013a3a8824 */ /* 0x100fe200078e0a06 */
[----:B------:R-:W-:Y:S01]  /*8240*/  ISETP.GT.U32.AND P0, PT, R6, R53, PT ;  /* 0x000000350600720c */ /* 0x000fe20003f04070 */
[--C-:B------:R-:W-:Y:S01]  /*8250*/  @!P2 IMAD.IADD R66, R66, 0x1, -R6.reuse ;  /* 0x000000014242a824 */ /* 0x100fe200078e0a06 */
[----:B------:R-:W-:Y:S01]  /*8260*/  ISETP.GT.U32.AND P2, PT, R6, R61, PT ;  /* 0x0000003d0600720c */ /* 0x000fe20003f44070 */
[--C-:B------:R-:W-:Y:S01]  /*8270*/  @!P4 IMAD.IADD R64, R64, 0x1, -R6.reuse ;  /* 0x000000014040c824 */ /* 0x100fe200078e0a06 */
[C---:B------:R-:W-:Y:S01]  /*8280*/  ISETP.GT.U32.AND P4, PT, R6.reuse, R59, PT ;  /* 0x0000003b0600720c */ /* 0x040fe20003f84070 */
[--C-:B------:R-:W-:Y:S01]  /*8290*/  @!P5 IMAD.IADD R65, R65, 0x1, -R6.reuse ;  /* 0x000000014141d824 */ /* 0x100fe200078e0a06 */
[----:B------:R-:W-:Y:S01]  /*82a0*/  ISETP.GT.U32.AND P5, PT, R6, R60, PT ;  /* 0x0000003c0600720c */ /* 0x000fe20003fa4070 */
[----:B------:R-:W-:Y:S02]  /*82b0*/  VIADD R81, R68, 0x31 ;  /* 0x0000003144517836 */ /* 0x000fe40000000000 */
[----:B------:R-:W-:Y:S01]  /*82c0*/  @!P1 IMAD.IADD R62, R62, 0x1, -R6 ;  /* 0x000000013e3e9824 */ /* 0x000fe200078e0a06 */
[----:B------:R-:W-:Y:S01]  /*82d0*/  ISETP.GT.U32.AND P1, PT, R6, R57, PT ;  /* 0x000000390600720c */ /* 0x000fe20003f24070 */
[----:B------:R-:W-:-:S02]  /*82e0*/  VIADD R83, R68, 0x32 ;  /* 0x0000003244537836 */ /* 0x000fc40000000000 */
[--C-:B------:R-:W-:Y:S01]  /*82f0*/  @!P0 IMAD.IADD R53, R53, 0x1, -R6.reuse ;  /* 0x0000000135358824 */ /* 0x100fe200078e0a06 */
[----:B------:R-:W-:Y:S01]  /*8300*/  ISETP.GT.U32.AND P0, PT, R6, R48, PT ;  /* 0x000000300600720c */ /* 0x000fe20003f04070 */
[C---:B------:R-:W-:Y:S02]  /*8310*/  VIADD R87, R68.reuse, 0x34 ;  /* 0x0000003444577836 */ /* 0x040fe40000000000 */
[C---:B------:R-:W-:Y:S02]  /*8320*/  VIADD R88, R68.reuse, 0x35 ;  /* 0x0000003544587836 */ /* 0x040fe40000000000 */
[C---:B------:R-:W-:Y:S02]  /*8330*/  VIADD R89, R68.reuse, 0x37 ;  /* 0x0000003744597836 */ /* 0x040fe40000000000 */
[----:B------:R-:W-:Y:S02]  /*8340*/  VIADD R91, R68, 0x38 ;  /* 0x00000038445b7836 */ /* 0x000fe40000000000 */
[--C-:B------:R-:W-:Y:S01]  /*8350*/  @!P2 IMAD.IADD R61, R61, 0x1, -R6.reuse ;  /* 0x000000013d3da824 */ /* 0x100fe200078e0a06 */
[----:B------:R-:W-:Y:S01]  /*8360*/  ISETP.GT.U32.AND P2, PT, R6, R56, PT ;  /* 0x000000380600720c */ /* 0x000fe20003f44070 */
[--C-:B------:R-:W-:Y:S01]  /*8370*/  @!P5 IMAD.IADD R60, R60, 0x1, -R6.reuse ;  /* 0x000000013c3cd824 */ /* 0x100fe200078e0a06 */
[C---:B------:R-:W-:Y:S01]  /*8380*/  ISETP.GT.U32.AND P5, PT, R6.reuse, R55, PT ;  /* 0x000000370600720c */ /* 0x040fe20003fa4070 */
[----:B------:R-:W-:Y:S01]  /*8390*/  @!P4 IMAD.IADD R59, R59, 0x1, -R6 ;  /* 0x000000013b3bc824 */ /* 0x000fe200078e0a06 */
[----:B------:R-:W-:Y:S01]  /*83a0*/  ISETP.GT.U32.AND P4, PT, R6, R54, PT ;  /* 0x000000360600720c */ /* 0x000fe20003f84070 */
[----:B------:R-:W-:-:S02]  /*83b0*/  VIADD R93, R68, 0x3a ;  /* 0x0000003a445d7836 */ /* 0x000fc40000000000 */
[--C-:B------:R-:W-:Y:S01]  /*83c0*/  @!P1 IMAD.IADD R57, R57, 0x1, -R6.reuse ;  /* 0x0000000139399824 */ /* 0x100fe200078e0a06 */
[----:B------:R-:W-:Y:S01]  /*83d0*/  ISETP.GT.U32.AND P1, PT, R6, R52, PT ;  /* 0x000000340600720c */ /* 0x000fe20003f24070 */
[C---:B------:R-:W-:Y:S02]  /*83e0*/  VIADD R86, R68.reuse, 0x3d ;  /* 0x0000003d44567836 */ /* 0x040fe40000000000 */
[----:B------:R-:W-:Y:S02]  /*83f0*/  VIADD R84, R68, 0x3e ;  /* 0x0000003e44547836 */ /* 0x000fe40000000000 */
[--C-:B------:R-:W-:Y:S01]  /*8400*/  @!P0 IMAD.IADD R48, R48, 0x1, -R6.reuse ;  /* 0x0000000130308824 */ /* 0x100fe200078e0a06 */
[----:B------:R-:W-:Y:S01]  /*8410*/  ISETP.GT.U32.AND P0, PT, R6, R43, PT ;  /* 0x0000002b0600720c */ /* 0x000fe20003f04070 */
[--C-:B------:R-:W-:Y:S01]  /*8420*/  @!P2 IMAD.IADD R56, R56, 0x1, -R6.reuse ;  /* 0x000000013838a824 */ /* 0x100fe200078e0a06 */
[C---:B------:R-:W-:Y:S01]  /*8430*/  ISETP.GT.U32.AND P2, PT, R6.reuse, R51, PT ;  /* 0x000000330600720c */ /* 0x040fe20003f44070 */
[--C-:B------:R-:W-:Y:S01]  /*8440*/  @!P5 IMAD.IADD R55, R55, 0x1, -R6.reuse ;  /* 0x000000013737d824 */ /* 0x100fe200078e0a06 */
[----:B------:R-:W-:Y:S01]  /*8450*/  ISETP.GT.U32.AND P5, PT, R6, R50, PT ;  /* 0x000000320600720c */ /* 0x000fe20003fa4070 */
[--C-:B------:R-:W-:Y:S01]  /*8460*/  @!P4 IMAD.IADD R54, R54, 0x1, -R6.reuse ;  /* 0x000000013636c824 */ /* 0x100fe200078e0a06 */
[----:B------:R-:W-:Y:S01]  /*8470*/  ISETP.GT.U32.AND P4, PT, R6, R49, PT ;  /* 0x000000310600720c */ /* 0x000fe20003f84070 */
[----:B------:R-:W-:Y:S01]  /*8480*/  @!P1 IMAD.IADD R52, R52, 0x1, -R6 ;  /* 0x0000000134349824 */ /* 0x000fe200078e0a06 */
[----:B------:R-:W-:-:S02]  /*8490*/  ISETP.GT.U32.AND P1, PT, R6, R47, PT ;  /* 0x0000002f0600720c */ /* 0x000fc40003f24070 */
[----:B------:R-:W-:-:S03]  /*84a0*/  IABS R23, R79 ;  /* 0x0000004f00177213 */ /* 0x000fc60000000000 */
[--C-:B------:R-:W-:Y:S01]  /*84b0*/  @!P0 IMAD.IADD R43, R43, 0x1, -R6.reuse ;  /* 0x000000012b2b8824 */ /* 0x100fe200078e0a06 */
[C---:B------:R-:W-:Y:S01]  /*84c0*/  ISETP.GT.U32.AND P0, PT, R6.reuse, R38, PT ;  /* 0x000000260600720c */ /* 0x040fe20003f04070 */
[--C-:B------:R-:W-:Y:S01]  /*84d0*/  @!P2 IMAD.IADD R51, R51, 0x1, -R6.reuse ;  /* 0x000000013333a824 */ /* 0x100fe200078e0a06 */
[----:B------:R-:W-:Y:S01]  /*84e0*/  ISETP.GT.U32.AND P2, PT, R6, R46, PT ;  /* 0x0000002e0600720c */ /* 0x000fe20003f44070 */
[--C-:B------:R-:W-:Y:S01]  /*84f0*/  @!P5 IMAD.IADD R50, R50, 0x1, -R6.reuse ;  /* 0x000000013232d824 */ /* 0x100fe200078e0a06 */
[C---:B------:R-:W-:Y:S01]  /*8500*/  ISETP.GT.U32.AND P5, PT, R6.reuse, R45, PT ;  /* 0x0000002d0600720c */ /* 0x040fe20003fa4070 */
[--C-:B------:R-:W-:Y:S01]  /*8510*/  @!P4 IMAD.IADD R49, R49, 0x1, -R6.reuse ;  /* 0x000000013131c824 */ /* 0x100fe200078e0a06 */
[C---:B------:R-:W-:Y:S01]  /*8520*/  ISETP.GT.U32.AND P4, PT, R6.reuse, R44, PT ;  /* 0x0000002c0600720c */ /* 0x040fe20003f84070 */
[----:B------:R-:W-:Y:S01]  /*8530*/  @!P1 IMAD.IADD R47, R47, 0x1, -R6 ;  /* 0x000000012f2f9824 */ /* 0x000fe200078e0a06 */
[----:B------:R-:W-:Y:S02]  /*8540*/  ISETP.GT.U32.AND P1, PT, R6, R42, PT ;  /* 0x0000002a0600720c */ /* 0x000fe40003f24070 */
[----:B------:R-:W-:-:S03]  /*8550*/  IABS R21, R81 ;  /* 0x0000005100157213 */ /* 0x000fc60000000000 */
[----:B------:R-:W-:Y:S01]  /*8560*/  @!P0 IMAD.IADD R38, R38, 0x1, -R6 ;  /* 0x0000000126268824 */ /* 0x000fe200078e0a06 */
[----:B------:R-:W-:Y:S01]  /*8570*/  ISETP.GT.U32.AND P0, PT, R6, R33, PT ;  /* 0x000000210600720c */ /* 0x000fe20003f04070 */
[----:B------:R-:W-:Y:S01]  /*8580*/  IMAD.HI.U32 R9, R7, R21, RZ ;  /* 0x0000001507097227 */ /* 0x000fe200078e00ff */
[----:B------:R-:W-:-:S03]  /*8590*/  IABS R18, R87 ;  /* 0x0000005700127213 */ /* 0x000fc60000000000 */
[--C-:B------:R-:W-:Y:S01]  /*85a0*/  @!P2 IMAD.IADD R46, R46, 0x1, -R6.reuse ;  /* 0x000000012e2ea824 */ /* 0x100fe200078e0a06 */
[C---:B------:R-:W-:Y:S01]  /*85b0*/  ISETP.GT.U32.AND P2, PT, R6.reuse, R41, PT ;  /* 0x000000290600720c */ /* 0x040fe20003f44070 */
[--C-:B------:R-:W-:Y:S01]  /*85c0*/  @!P5 IMAD.IADD R45, R45, 0x1, -R6.reuse ;  /* 0x000000012d2dd824 */ /* 0x100fe200078e0a06 */
[----:B------:R-:W-:Y:S01]  /*85d0*/  ISETP.GT.U32.AND P5, PT, R6, R40, PT ;  /* 0x000000280600720c */ /* 0x000fe20003fa4070 */
[----:B------:R-:W-:Y:S01]  /*85e0*/  @!P4 IMAD.IADD R44, R44, 0x1, -R6 ;  /* 0x000000012c2cc824 */ /* 0x000fe200078e0a06 */
[----:B------:R-:W-:Y:S01]  /*85f0*/  ISETP.GT.U32.AND P4, PT, R6, R39, PT ;  /* 0x000000270600720c */ /* 0x000fe20003f84070 */
[----:B------:R-:W-:-:S04]  /*8600*/  IMAD.HI.U32 R10, R7, R23, RZ ;  /* 0x00000017070a7227 */ /* 0x000fc800078e00ff */
[----:B------:R-:W-:Y:S02]  /*8610*/  IMAD.MOV R9, RZ, RZ, -R9 ;  /* 0x000000ffff097224 */ /* 0x000fe400078e0a09 */
[----:B------:R-:W-:Y:S01]  /*8620*/  @!P1 IMAD.IADD R42, R42, 0x1, -R6 ;  /* 0x000000012a2a9824 */ /* 0x000fe200078e0a06 */
[C---:B------:R-:W-:Y:S01]  /*8630*/  ISETP.GT.U32.AND P1, PT, R6.reuse, R37, PT ;  /* 0x000000250600720c */ /* 0x040fe20003f24070 */
[----:B------:R-:W-:Y:S01]  /*8640*/  IMAD.MOV R10, RZ, RZ, -R10 ;  /* 0x000000ffff0a7224 */ /* 0x000fe200078e0a0a */
[----:B------:R-:W-:Y:S01]  /*8650*/  IABS R20, R83 ;  /* 0x0000005300147213 */ /* 0x000fe20000000000 */
[----:B------:R-:W-:Y:S02]  /*8660*/  IMAD R21, R6, R9, R21 ;  /* 0x0000000906157224 */ /* 0x000fe400078e0215 */
[----:B------:R-:W-:Y:S01]  /*8670*/  IMAD.HI.U32 R9, R7, R18, RZ ;  /* 0x0000001207097227 */ /* 0x000fe200078e00ff */
[----:B------:R-:W-:-:S03]  /*8680*/  IABS R15, R89 ;  /* 0x00000059000f7213 */ /* 0x000fc60000000000 */
[----:B------:R-:W-:Y:S01]  /*8690*/  @!P0 IMAD.IADD R33, R33, 0x1, -R6 ;  /* 0x0000000121218824 */ /* 0x000fe200078e0a06 */
[C---:B------:R-:W-:Y:S01]  /*86a0*/  ISETP.GT.U32.AND P0, PT, R6.reuse, R28, PT ;  /* 0x0000001c0600720c */ /* 0x040fe20003f04070 */
[----:B------:R-:W-:Y:S02]  /*86b0*/  IMAD R23, R6, R10, R23 ;  /* 0x0000000a06177224 */ /* 0x000fe400078e0217 */
[----:B------:R-:W-:-:S04]  /*86c0*/  IMAD.HI.U32 R10, R7, R20, RZ ;  /* 0x00000014070a7227 */ /* 0x000fc800078e00ff */
[----:B------:R-:W-:Y:S01]  /*86d0*/  IMAD.MOV R9, RZ, RZ, -R9 ;  /* 0x000000ffff097224 */ /* 0x000fe200078e0a09 */
[----:B--2---:R-:W-:Y:S04]  /*86e0*/  STL [R1+0x8c4], R77 ;  /* 0x0008c44d01007387 */ /* 0x004fe80000100800 */
[----:B------:R-:W-:Y:S04]  /*86f0*/  STL [R1+0x594], R12 ;  /* 0x0005940c01007387 */ /* 0x000fe80000100800 */
[----:B------:R-:W-:Y:S04]  /*8700*/  STL [R1+0x73c], R79 ;  /* 0x00073c4f01007387 */ /* 0x000fe80000100800 */
[----:B------:R-:W-:Y:S04]  /*8710*/  STL [R1+0x8c8], R79 ;  /* 0x0008c84f01007387 */ /* 0x000fe80000100800 */
[----:B---3--:R-:W-:Y:S04]  /*8720*/  STL [R1+0x8cc], R76 ;  /* 0x0008cc4c01007387 */ /* 0x008fe80000100800 */
[----:B------:R-:W-:Y:S04]  /*8730*/  STL [R1+0x5d0], R3 ;  /* 0x0005d00301007387 */ /* 0x000fe80000100800 */
[----:B------:R0:W-:Y:S04]  /*8740*/  STL [R1+0x5cc], R5 ;  /* 0x0005cc0501007387 */ /* 0x0001e80000100800 */
[----:B------:R-:W-:Y:S04]  /*8750*/  STL [R1+0x738], R80 ;  /* 0x0007385001007387 */ /* 0x000fe80000100800 */
[----:B------:R-:W-:Y:S04]  /*8760*/  STL [R1+0x734], R81 ;  /* 0x0007345101007387 */ /* 0x000fe80000100800 */
[----:B----4-:R-:W-:Y:S04]  /*8770*/  STL [R1+0x8d0], R75 ;  /* 0x0008d04b01007387 */ /* 0x010fe80000100800 */
[----:B------:R-:W-:Y:S04]  /*8780*/  STL [R1+0x730], R83 ;  /* 0x0007305301007387 */ /* 0x000fe80000100800 */
[----:B------:R2:W-:Y:S04]  /*8790*/  STL [R1+0x8d4], R80 ;  /* 0x0008d45001007387 */ /* 0x0005e80000100800 */
[----:B------:R-:W-:Y:S01]  /*87a0*/  STL [R1+0x8d8], R81 ;  /* 0x0008d85101007387 */ /* 0x000fe20000100800 */
[----:B0-----:R-:W-:-:S03]  /*87b0*/  VIADD R5, R68, 0x3b ;  /* 0x0000003b44057836 */ /* 0x001fc60000000000 */
[----:B------:R-:W-:Y:S01]  /*87c0*/  STL [R1+0x72c], R85 ;  /* 0x00072c5501007387 */ /* 0x000fe20000100800 */
[----:B------:R-:W-:-:S03]  /*87d0*/  VIADD R3, R68, 0x3c ;  /* 0x0000003c44037836 */ /* 0x000fc60000000000 */
        /* <DEDUP_REMOVED lines=12> */
[----:B--2---:R-:W2:Y:S04]  /*88a0*/  LDL R80, [R1+0x740] ;  /* 0x0007400001507983 */ /* 0x004ea80000100800 */
[----:B------:R-:W3:Y:S04]  /*88b0*/  LDL R75, [R1+0x750] ;  /* 0x00075000014b7983 */ /* 0x000ee80000100800 */
[----:B------:R-:W4:Y:S04]  /*88c0*/  LDL R76, [R1+0x754] ;  /* 0x00075400014c7983 */ /* 0x000f280000100800 */
[----:B------:R-:W2:Y:S01]  /*88d0*/  LDL R79, [R1+0x758] ;  /* 0x00075800014f7983 */ /* 0x000ea20000100800 */
[--C-:B------:R-:W-:Y:S01]  /*88e0*/  @!P2 IMAD.IADD R41, R41, 0x1, -R6.reuse ;  /* 0x000000012929a824 */ /* 0x100fe200078e0a06 */
[----:B------:R-:W-:Y:S01]  /*88f0*/  IABS R17, R88 ;  /* 0x0000005800117213 */ /* 0x000fe20000000000 */
[--C-:B------:R-:W-:Y:S01]  /*8900*/  @!P5 IMAD.IADD R40, R40, 0x1, -R6.reuse ;  /* 0x000000012828d824 */ /* 0x100fe200078e0a06 */
[C---:B------:R-:W-:Y:S01]  /*8910*/  ISETP.GT.U32.AND P2, PT, R6.reuse, R36, PT ;  /* 0x000000240600720c */ /* 0x040fe20003f44070 */
[----:B------:R-:W-:Y:S01]  /*8920*/  @!P4 IMAD.IADD R39, R39, 0x1, -R6 ;  /* 0x000000012727c824 */ /* 0x000fe200078e0a06 */
[C---:B------:R-:W-:Y:S01]  /*8930*/  ISETP.GT.U32.AND P5, PT, R6.reuse, R35, PT ;  /* 0x000000230600720c */ /* 0x040fe20003fa4070 */
[----:B------:R-:W-:Y:S01]  /*8940*/  IMAD.MOV R10, RZ, RZ, -R10 ;  /* 0x000000ffff0a7224 */ /* 0x000fe200078e0a0a */
[C---:B------:R-:W-:Y:S01]  /*8950*/  ISETP.GT.U32.AND P4, PT, R6.reuse, R34, PT ;  /* 0x000000220600720c */ /* 0x040fe20003f84070 */
[----:B------:R-:W-:-:S02]  /*8960*/  IMAD R18, R6, R9, R18 ;  /* 0x0000000906127224 */ /* 0x000fc400078e0212 */
[----:B------:R-:W-:Y:S01]  /*8970*/  IMAD.HI.U32 R9, R7, R15, RZ ;  /* 0x0000000f07097227 */ /* 0x000fe200078e00ff */
[----:B------:R-:W-:-:S03]  /*8980*/  IABS R12, R93 ;  /* 0x0000005d000c7213 */ /* 0x000fc60000000000 */
[----:B------:R-:W-:Y:S01]  /*8990*/  @!P1 IMAD.IADD R37, R37, 0x1, -R6 ;  /* 0x0000000125259824 */ /* 0x000fe200078e0a06 */
[C---:B------:R-:W-:Y:S01]  /*89a0*/  ISETP.GT.U32.AND P1, PT, R6.reuse, R32, PT ;  /* 0x000000200600720c */ /* 0x040fe20003f24070 */
[----:B------:R-:W-:Y:S02]  /*89b0*/  IMAD R20, R6, R10, R20 ;  /* 0x0000000a06147224 */ /* 0x000fe400078e0214 */
[----:B------:R-:W-:-:S04]  /*89c0*/  IMAD.HI.U32 R10, R7, R17, RZ ;  /* 0x00000011070a7227 */ /* 0x000fc800078e00ff */
[----:B------:R-:W-:Y:S01]  /*89d0*/  IMAD.MOV R9, RZ, RZ, -R9 ;  /* 0x000000ffff097224 */ /* 0x000fe200078e0a09 */
[----:B------:R-:W-:Y:S01]  /*89e0*/  IABS R14, R91 ;  /* 0x0000005b000e7213 */ /* 0x000fe20000000000 */
[----:B------:R-:W-:Y:S01]  /*89f0*/  @!P0 IMAD.IADD R28, R28, 0x1, -R6 ;  /* 0x000000011c1c8824 */ /* 0x000fe200078e0a06 */
[C---:B------:R-:W-:Y:S01]  /*8a00*/  ISETP.GT.U32.AND P0, PT, R6.reuse, R23, PT ;  /* 0x000000170600720c */ /* 0x040fe20003f04070 */
[----:B------:R-:W-:Y:S02]  /*8a10*/  IMAD.MOV R10, RZ, RZ, -R10 ;  /* 0x000000ffff0a7224 */ /* 0x000fe400078e0a0a */
[----:B------:R-:W-:Y:S02]  /*8a20*/  IMAD R15, R6, R9, R15 ;  /* 0x00000009060f7224 */ /* 0x000fe400078e020f */
[----:B------:R-:W-:-:S04]  /*8a30*/  IMAD.HI.U32 R9, R7, R12, RZ ;  /* 0x0000000c07097227 */ /* 0x000fc800078e00ff */
[----:B------:R-:W-:Y:S02]  /*8a40*/  IMAD R17, R6, R10, R17 ;  /* 0x0000000a06117224 */ /* 0x000fe400078e0211 */
[--C-:B------:R-:W-:Y:S01]  /*8a50*/  @!P2 IMAD.IADD R36, R36, 0x1, -R6.reuse ;  /* 0x000000012424a824 */ /* 0x100fe200078e0a06 */
[C---:B------:R-:W-:Y:S01]  /*8a60*/  ISETP.GT.U32.AND P2, PT, R6.reuse, R31, PT ;  /* 0x0000001f0600720c */ /* 0x040fe20003f44070 */
[--C-:B------:R-:W-:Y:S01]  /*8a70*/  @!P5 IMAD.IADD R35, R35, 0x1, -R6.reuse ;  /* 0x000000012323d824 */ /* 0x100fe200078e0a06 */
[----:B------:R-:W-:Y:S01]  /*8a80*/  ISETP.GT.U32.AND P5, PT, R6, R30, PT ;  /* 0x0000001e0600720c */ /* 0x000fe20003fa4070 */
[----:B------:R-:W-:Y:S01]  /*8a90*/  @!P4 IMAD.IADD R34, R34, 0x1, -R6 ;  /* 0x000000012222c824 */ /* 0x000fe200078e0a06 */
[----:B------:R-:W-:Y:S01]  /*8aa0*/  ISETP.GT.U32.AND P4, PT, R6, R29, PT ;  /* 0x0000001d0600720c */ /* 0x000fe20003f84070 */
[----:B------:R-:W-:-:S04]  /*8ab0*/  IMAD.HI.U32 R10, R7, R14, RZ ;  /* 0x0000000e070a7227 */ /* 0x000fc800078e00ff */
[----:B------:R-:W-:Y:S01]  /*8ac0*/  IMAD.MOV R9, RZ, RZ, -R9 ;  /* 0x000000ffff097224 */ /* 0x000fe200078e0a09 */
[----:B------:R-:W-:Y:S01]  /*8ad0*/  IABS R11, R5 ;  /* 0x00000005000b7213 */ /* 0x000fe20000000000 */
[----:B------:R-:W-:Y:S01]  /*8ae0*/  @!P1 IMAD.IADD R32, R32, 0x1, -R6 ;  /* 0x0000000120209824 */ /* 0x000fe200078e0a06 */
[C---:B------:R-:W-:Y:S01]  /*8af0*/  ISETP.GT.U32.AND P1, PT, R6.reuse, R27, PT ;  /* 0x0000001b0600720c */ /* 0x040fe20003f24070 */
[----:B------:R-:W-:Y:S02]  /*8b00*/  IMAD.MOV R10, RZ, RZ, -R10 ;  /* 0x000000ffff0a7224 */ /* 0x000fe400078e0a0a */
[C---:B------:R-:W-:Y:S01]  /*8b10*/  IMAD R12, R6.reuse, R9, R12 ;  /* 0x00000009060c7224 */ /* 0x040fe200078e020c */
[----:B------:R-:W-:Y:S01]  /*8b20*/  IABS R9, R86 ;  /* 0x0000005600097213 */ /* 0x000fe20000000000 */
[C---:B------:R-:W-:Y:S02]  /*8b30*/  IMAD R14, R6.reuse, R10, R14 ;  /* 0x0000000a060e7224 */ /* 0x040fe400078e020e */
[----:B------:R-:W-:Y:S01]  /*8b40*/  @!P0 IMAD.IADD R23, R23, 0x1, -R6 ;  /* 0x0000000117178824 */ /* 0x000fe200078e0a06 */
[----:B------:R-:W-:Y:S01]  /*8b50*/  ISETP.GT.U32.AND P0, PT, R6, R18, PT ;  /* 0x000000120600720c */ /* 0x000fe20003f04070 */
[----:B------:R-:W-:-:S04]  /*8b60*/  IMAD.HI.U32 R10, R7, R11, RZ ;  /* 0x0000000b070a7227 */ /* 0x000fc800078e00ff */
[----:B------:R-:W-:-:S04]  /*8b70*/  IMAD.HI.U32 R72, R7, R9, RZ ;  /* 0x0000000907487227 */ /* 0x000fc800078e00ff */
[----:B------:R-:W-:Y:S02]  /*8b80*/  IMAD.MOV R10, RZ, RZ, -R10 ;  /* 0x000000ffff0a7224 */ /* 0x000fe400078e0a0a */
[--C-:B------:R-:W-:Y:S01]  /*8b90*/  @!P2 IMAD.IADD R31, R31, 0x1, -R6.reuse ;  /* 0x000000011f1fa824 */ /* 0x100fe200078e0a06 */
[----:B------:R-:W-:Y:S01]  /*8ba0*/  ISETP.GT.U32.AND P2, PT, R6, R26, PT ;  /* 0x0000001a0600720c */ /* 0x000fe20003f44070 */
[--C-:B------:R-:W-:Y:S01]  /*8bb0*/  @!P5 IMAD.IADD R30, R30, 0x1, -R6.reuse ;  /* 0x000000011e1ed824 */ /* 0x100fe200078e0a06 */
[C---:B------:R-:W-:Y:S01]  /*8bc0*/  ISETP.GT.U32.AND P5, PT, R6.reuse, R25, PT ;  /* 0x000000190600720c */ /* 0x040fe20003fa4070 */
[----:B------:R-:W-:Y:S01]  /*8bd0*/  @!P4 IMAD.IADD R29, R29, 0x1, -R6 ;  /* 0x000000011d1dc824 */ /* 0x000fe200078e0a06 */
[C---:B------:R-:W-:Y:S01]  /*8be0*/  ISETP.GT.U32.AND P4, PT, R6.reuse, R24, PT ;  /* 0x000000180600720c */ /* 0x040fe20003f84070 */
[----:B------:R-:W-:Y:S02]  /*8bf0*/  IMAD.MOV R72, RZ, RZ, -R72 ;  /* 0x000000ffff487224 */ /* 0x000fe400078e0a48 */
[C---:B------:R-:W-:Y:S01]  /*8c00*/  IMAD R11, R6.reuse, R10, R11 ;  /* 0x0000000a060b7224 */ /* 0x040fe200078e020b */
[----:B------:R-:W-:Y:S01]  /*8c10*/  IABS R10, R3 ;  /* 0x00000003000a7213 */ /* 0x000fe20000000000 */
[--C-:B------:R-:W-:Y:S01]  /*8c20*/  @!P1 IMAD.IADD R27, R27, 0x1, -R6.reuse ;  /* 0x000000011b1b9824 */ /* 0x100fe200078e0a06 */
[C---:B------:R-:W-:Y:S01]  /*8c30*/  ISETP.GT.U32.AND P1, PT, R6.reuse, R22, PT ;  /* 0x000000160600720c */ /* 0x040fe20003f24070 */
[----:B------:R-:W-:Y:S01]  /*8c40*/  IMAD R9, R6, R72, R9 ;  /* 0x0000004806097224 */ /* 0x000fe200078e0209 */
[----:B------:R-:W-:Y:S01]  /*8c50*/  IABS R72, R84 ;  /* 0x0000005400487213 */ /* 0x000fe20000000000 */
[----:B------:R-:W-:Y:S01]  /*8c60*/  @!P0 IMAD.IADD R18, R18, 0x1, -R6 ;  /* 0x0000000112128824 */ /* 0x000fe200078e0a06 */
[----:B------:R-:W-:Y:S01]  /*8c70*/  ISETP.GT.U32.AND P0, PT, R6, R13, PT ;  /* 0x0000000d0600720c */ /* 0x000fe20003f04070 */
[----:B------:R-:W-:-:S04]  /*8c80*/  IMAD.HI.U32 R73, R7, R10, RZ ;  /* 0x0000000a07497227 */ /* 0x000fc800078e00ff */
[----:B------:R-:W-:-:S04]  /*8c90*/  IMAD.HI.U32 R7, R7, R72, RZ ;  /* 0x0000004807077227 */ /* 0x000fc800078e00ff */
[--C-:B------:R-:W-:Y:S01]  /*8ca0*/  @!P2 IMAD.IADD R26, R26, 0x1, -R6.reuse ;  /* 0x000000011a1aa824 */ /* 0x100fe200078e0a06 */
[C---:B------:R-:W-:Y:S01]  /*8cb0*/  ISETP.GT.U32.AND P2, PT, R6.reuse, R21, PT ;  /* 0x000000150600720c */ /* 0x040fe20003f44070 */
[--C-:B------:R-:W-:Y:S01]  /*8cc0*/  @!P5 IMAD.IADD R25, R25, 0x1, -R6.reuse ;  /* 0x000000011919d824 */ /* 0x100fe200078e0a06 */
[----:B------:R-:W-:Y:S01]  /*8cd0*/  ISETP.GT.U32.AND P5, PT, R6, R20, PT ;  /* 0x000000140600720c */ /* 0x000fe20003fa4070 */
[--C-:B------:R-:W-:Y:S01]  /*8ce0*/  @!P4 IMAD.IADD R24, R24, 0x1, -R6.reuse ;  /* 0x000000011818c824 */ /* 0x100fe200078e0a06 */
[----:B------:R-:W-:Y:S01]  /*8cf0*/  ISETP.GT.U32.AND P4, PT, R6, R19, PT ;  /* 0x000000130600720c */ /* 0x000fe20003f84070 */
[----:B------:R-:W-:Y:S02]  /*8d00*/  IMAD.MOV R7, RZ, RZ, -R7 ;  /* 0x000000ffff077224 */ /* 0x000fe400078e0a07 */
[----:B------:R-:W-:Y:S01]  /*8d10*/  @!P1 IMAD.IADD R22, R22, 0x1, -R6 ;  /* 0x0000000116169824 */ /* 0x000fe200078e0a06 */
[C---:B------:R-:W-:Y:S01]  /*8d20*/  ISETP.GT.U32.AND P1, PT, R6.reuse, R17, PT ;  /* 0x000000110600720c */ /* 0x040fe20003f24070 */
[----:B------:R-:W-:-:S02]  /*8d30*/  IMAD R7, R6, R7, R72 ;  /* 0x0000000706077224 */ /* 0x000fc400078e0248 */
[----:B------:R-:W-:-:S03]  /*8d40*/  @!P0 IMAD.IADD R13, R13, 0x1, -R6 ;  /* 0x000000010d0d8824 */ /* 0x000fc600078e0a06 */
        /* <DEDUP_REMOVED lines=8> */
[----:B------:R-:W-:Y:S01]  /*8dd0*/  ISETP.GT.U32.AND P1, PT, R6, R12, PT ;  /* 0x0000000c0600720c */ /* 0x000fe20003f24070 */
[----:B------:R-:W-:-:S04]  /*8de0*/  IMAD.MOV R73, RZ, RZ, -R73 ;  /* 0x000000ffff497224 */ /* 0x000fc800078e0a49 */
[----:B------:R-:W-:Y:S01]  /*8df0*/  @!P0 IMAD.IADD R7, R7, 0x1, -R6 ;  /* 0x0000000107078824 */ /* 0x000fe200078e0a06 */
[C---:B------:R-:W-:Y:S01]  /*8e00*/  ISETP.GT.U32.AND P0, PT, R6.reuse, R67, PT ;  /* 0x000000430600720c */ /* 0x040fe20003f04070 */
[----:B------:R-:W-:Y:S02]  /*8e10*/  IMAD R10, R6, R73, R10 ;  /* 0x00000049060a7224 */ /* 0x000fe400078e020a */
[--C-:B------:R-:W-:Y:S01]  /*8e20*/  @!P2 IMAD.IADD R16, R16, 0x1, -R6.reuse ;  /* 0x000000011010a824 */ /* 0x100fe200078e0a06 */
[C---:B------:R-:W-:Y:S01]  /*8e30*/  ISETP.GT.U32.AND P2, PT, R6.reuse, R11, PT ;  /* 0x0000000b0600720c */ /* 0x040fe20003f44070 */
[--C-:B------:R-:W-:Y:S01]  /*8e40*/  @!P5 IMAD.IADD R15, R15, 0x1, -R6.reuse ;  /* 0x000000010f0fd824 */ /* 0x100fe200078e0a06 */
[----:B------:R-:W-:Y:S01]  /*8e50*/  ISETP.GT.U32.AND P5, PT, R6, R10, PT ;  /* 0x0000000a0600720c */ /* 0x000fe20003fa4070 */
[--C-:B------:R-:W-:Y:S01]  /*8e60*/  @!P4 IMAD.IADD R14, R14, 0x1, -R6.reuse ;  /* 0x000000010e0ec824 */ /* 0x100fe200078e0a06 */
[----:B------:R-:W-:Y:S01]  /*8e70*/  ISETP.GT.U32.AND P4, PT, R6, R9, PT ;  /* 0x000000090600720c */ /* 0x000fe20003f84070 */
[----:B------:R-:W-:Y:S01]  /*8e80*/  @!P1 IMAD.IADD R12, R12, 0x1, -R6 ;  /* 0x000000010c0c9824 */ /* 0x000fe200078e0a06 */
[----:B------:R-:W-:-:S03]  /*8e90*/  ISETP.GT.U32.AND P1, PT, R6, R71, PT ;  /* 0x000000470600720c */ /* 0x000fc60003f24070 */
[----:B------:R-:W-:Y:S01]  /*8ea0*/  @!P0 IMAD.IADD R67, R67, 0x1, -R6 ;  /* 0x0000000143438824 */ /* 0x000fe200078e0a06 */
[----:B------:R-:W-:-:S03]  /*8eb0*/  ISETP.GT.U32.AND P0, PT, R6, R62, PT ;  /* 0x0000003e0600720c */ /* 0x000fc60003f04070 */
[--C-:B------:R-:W-:Y:S01]  /*8ec0*/  @!P2 IMAD.IADD R11, R11, 0x1, -R6.reuse ;  /* 0x000000010b0ba824 */ /* 0x100fe200078e0a06 */
[----:B------:R-:W-:Y:S01]  /*8ed0*/  ISETP.GT.U32.AND P2, PT, R6, R8, PT ;  /* 0x000000080600720c */ /* 0x000fe20003f44070 */
[--C-:B------:R-:W-:Y:S01]  /*8ee0*/  @!P5 IMAD.IADD R10, R10, 0x1, -R6.reuse ;  /* 0x000000010a0ad824 */ /* 0x100fe200078e0a06 */
[C---:B------:R-:W-:Y:S01]  /*8ef0*/  ISETP.GT.U32.AND P5, PT, R6.reuse, R70, PT ;  /* 0x000000460600720c */ /* 0x040fe20003fa4070 */
[--C-:B------:R-:W-:Y:S01]  /*8f00*/  @!P4 IMAD.IADD R9, R9, 0x1, -R6.reuse ;  /* 0x000000010909c824 */ /* 0x100fe200078e0a06 */
[C---:B------:R-:W-:Y:S01]  /*8f10*/  ISETP.GT.U32.AND P4, PT, R6.reuse, R69, PT ;  /* 0x000000450600720c */ /* 0x040fe20003f84070 */
        /* <DEDUP_REMOVED lines=90> */
[--C-:B------:R-:W-:Y:S01]  /*94c0*/  @!P1 IMAD.IADD R26, R26, 0x1, -R6.reuse ;  /* 0x000000011a1a9824 */ /* 0x100fe200078e0a06 */
[----:B------:R-:W-:Y:S01]  /*94d0*/  ISETP.GT.U32.AND P1, PT, R6, R21, PT ;  /* 0x000000150600720c */ /* 0x000fe20003f24070 */
[----:B-1----:R-:W-:Y:S02]  /*94e0*/  VIADD R72, R78, 0xffffff99 ;  /* 0xffffff994e487836 */ /* 0x002fe40000000000 */
[----:B------:R-:W-:-:S03]  /*94f0*/  @!P0 IMAD.IADD R17, R17, 0x1, -R6 ;  /* 0x0000000111118824 */ /* 0x000fc600078e0a06 */
[----:B------:R-:W-:Y:S01]  /*9500*/  ISETP.GE.U32.AND P0, PT, R72, 0x7fffff1a, PT ;  /* 0x7fffff1a4800780c */ /* 0x000fe20003f06070 */
[----:B------:R-:W-:Y:S02]  /*9510*/  IMAD R72, R4, 0x66, RZ ;  /* 0x0000006604487824 */ /* 0x000fe400078e02ff */
[--C-:B------:R-:W-:Y:S01]  /*9520*/  @!P2 IMAD.IADD R25, R25, 0x1, -R6.reuse ;  /* 0x000000011919a824 */ /* 0x100fe200078e0a06 */
[----:B------:R-:W-:Y:S01]  /*9530*/  ISETP.GT.U32.AND P2, PT, R6, R20, PT ;  /* 0x000000140600720c */ /* 0x000fe20003f44070 */
[--C-:B------:R-:W-:Y:S01]  /*9540*/  @!P5 IMAD.IADD R24, R24, 0x1, -R6.reuse ;  /* 0x000000011818d824 */ /* 0x100fe200078e0a06 */
[C---:B------:R-:W-:Y:S01]  /*9550*/  ISETP.GT.U32.AND P5, PT, R6.reuse, R19, PT ;  /* 0x000000130600720c */ /* 0x040fe20003fa4070 */
[--C-:B------:R-:W-:Y:S01]  /*9560*/  @!P4 IMAD.IADD R23, R23, 0x1, -R6.reuse ;  /* 0x000000011717c824 */ /* 0x100fe200078e0a06 */
[----:B------:R-:W-:Y:S02]  /*9570*/  ISETP.GT.U32.AND P4, PT, R6, R18, PT ;  /* 0x000000120600720c */ /* 0x000fe40003f84070 */
[----:B------:R-:W-:Y:S01]  /*9580*/  IADD3 R73, P6, PT, R72, R0, RZ ;  /* 0x0000000048497210 */ /* 0x000fe20007fde0ff */
[----:B------:R-:W-:Y:S01]  /*9590*/  @!P1 IMAD.IADD R21, R21, 0x1, -R6 ;  /* 0x0000000115159824 */ /* 0x000fe200078e0a06 */
[----:B------:R-:W-:-:S02]  /*95a0*/  ISETP.GT.U32.AND P1, PT, R6, R16, PT ;  /* 0x000000100600720c */ /* 0x000fc40003f24070 */
[----:B------:R-:W-:Y:S01]  /*95b0*/  LEA.HI.X.SX32 R77, R72, R2, 0x1, P6 ;  /* 0x00000002484d7211 */ /* 0x000fe200030f0eff */
[----:B------:R0:W-:Y:S01]  /*95c0*/  STL [R1+0x488], R73 ;  /* 0x0004884901007387 */ /* 0x0001e20000100800 */
[----:B------:R-:W-:Y:S01]  /*95d0*/  PRMT R74, RZ, 0x7610, R74 ;  /* 0x00007610ff4a7816 */ /* 0x000fe2000000004a */
[----:B------:R-:W-:Y:S02]  /*95e0*/  @!P0 IMAD.MOV.U32 R72, RZ, RZ, R73 ;  /* 0x000000ffff488224 */ /* 0x000fe400078e0049 */
[--C-:B------:R-:W-:Y:S01]  /*95f0*/  @!P2 IMAD.IADD R20, R20, 0x1, -R6.reuse ;  /* 0x000000011414a824 */ /* 0x100fe200078e0a06 */
[C---:B------:R-:W-:Y:S01]  /*9600*/  ISETP.GT.U32.AND P2, PT, R6.reuse, R15, PT ;  /* 0x0000000f0600720c */ /* 0x040fe20003f44070 */
[--C-:B------:R-:W-:Y:S02]  /*9610*/  @!P5 IMAD.IADD R19, R19, 0x1, -R6.reuse ;  /* 0x000000011313d824 */ /* 0x100fe400078e0a06 */
[----:B0-----:R-:W-:Y:S01]  /*9620*/  @!P0 IMAD.MOV.U32 R73, RZ, RZ, R77 ;  /* 0x000000ffff498224 */ /* 0x001fe200078e004d */
[----:B------:R-:W-:Y:S01]  /*9630*/  ISETP.GT.U32.AND P5, PT, R6, R14, PT ;  /* 0x0000000e0600720c */ /* 0x000fe20003fa4070 */
[--C-:B------:R-:W-:Y:S01]  /*9640*/  @!P4 IMAD.IADD R18, R18, 0x1, -R6.reuse ;  /* 0x000000011212c824 */ /* 0x100fe200078e0a06 */
[----:B------:R-:W-:Y:S01]  /*9650*/  ISETP.GT.U32.AND P4, PT, R6, R13, PT ;  /* 0x0000000d0600720c */ /* 0x000fe20003f84070 */
[----:B------:R0:W-:Y:S01]  /*9660*/  STL [R1+0x484], R77 ;  /* 0x0004844d01007387 */ /* 0x0001e20000100800 */
[----:B------:R-:W-:-:S03]  /*9670*/  @!P1 IMAD.IADD R16, R16, 0x1, -R6 ;  /* 0x0000000110109824 */ /* 0x000fc600078e0a06 */
[----:B------:R1:W4:Y:S01]  /*9680*/  @!P0 LDG.E.U8 R74, desc[UR18][R72.64] ;  /* 0x00000012484a8981 */ /* 0x000322000c1e1100 */
[C---:B------:R-:W-:Y:S01]  /*9690*/  ISETP.GT.U32.AND P1, PT, R6.reuse, R12, PT ;  /* 0x0000000c0600720c */ /* 0x040fe20003f24070 */
[--C-:B------:R-:W-:Y:S01]  /*96a0*/  @!P2 IMAD.IADD R15, R15, 0x1, -R6.reuse ;  /* 0x000000010f0fa824 */ /* 0x100fe200078e0a06 */
[----:B------:R-:W-:Y:S01]  /*96b0*/  ISETP.GT.U32.AND P6, PT, R6, R7, PT ;  /* 0x000000070600720c */ /* 0x000fe20003fc4070 */
[----:B------:R-:W4:Y:S02]  /*96c0*/  LDL R78, [R1+0x760] ;  /* 0x00076000014e7983 */ /* 0x000f240000100800 */
[--C-:B------:R-:W-:Y:S02]  /*96d0*/  @!P5 IMAD.IADD R14, R14, 0x1, -R6.reuse ;  /* 0x000000010e0ed824 */ /* 0x100fe400078e0a06 */
[----:B------:R-:W-:Y:S01]  /*96e0*/  @!P4 IMAD.IADD R13, R13, 0x1, -R6 ;  /* 0x000000010d0dc824 */ /* 0x000fe200078e0a06 */
[----:B0-----:R-:W4:Y:S04]  /*96f0*/  LDL R77, [R1+0x75c] ;  /* 0x00075c00014d7983 */ /* 0x001f280000100800 */
[----:B------:R-:W4:Y:S04]  /*9700*/  LDL R72, [R1+0x748] ;  /* 0x0007480001487983 */ /* 0x000f280000100800 */
[----:B------:R-:W4:Y:S01]  /*9710*/  LDL R73, [R1+0x74c] ;  /* 0x00074c0001497983 */ /* 0x000f220000100800 */
[----:B------:R-:W-:-:S02]  /*9720*/  ISETP.GT.U32.AND P2, PT, R6, R11, PT ;  /* 0x0000000b0600720c */ /* 0x000fc40003f44070 */
[C---:B------:R-:W-:Y:S01]  /*9730*/  ISETP.GT.U32.AND P4, PT, R6.reuse, R10, PT ;  /* 0x0000000a0600720c */ /* 0x040fe20003f84070 */
[----:B------:R-:W4:Y:S01]  /*9740*/  LDL R81, [R1+0x764] ;  /* 0x0007640001517983 */ /* 0x000f220000100800 */
[----:B------:R-:W-:Y:S01]  /*9750*/  ISETP.GT.U32.AND P5, PT, R6, R9, PT ;  /* 0x000000090600720c */ /* 0x000fe20003fa4070 */
[--C-:B------:R-:W-:Y:S01]  /*9760*/  @!P1 IMAD.IADD R12, R12, 0x1, -R6.reuse ;  /* 0x000000010c0c9824 */ /* 0x100fe200078e0a06 */
[----:B------:R-:W-:Y:S02]  /*9770*/  ISETP.GE.AND P0, PT, R68, RZ, PT ;  /* 0x000000ff4400720c */ /* 0x000fe40003f06270 */
[----:B--2---:R-:W-:Y:S01]  /*9780*/  ISETP.GE.AND P1, PT, R80, RZ, PT ;  /* 0x000000ff5000720c */ /* 0x004fe20003f26270 */
[----:B------:R-:W-:-:S04]  /*9790*/  @!P6 IMAD.IADD R7, R7, 0x1, -R6 ;  /* 0x000000010707e824 */ /* 0x000fc800078e0a06 */
[--C-:B------:R-:W-:Y:S02]  /*97a0*/  @!P2 IMAD.IADD R11, R11, 0x1, -R6.reuse ;  /* 0x000000010b0ba824 */ /* 0x100fe400078e0a06 */
[--C-:B------:R-:W-:Y:S02]  /*97b0*/  @!P4 IMAD.IADD R10, R10, 0x1, -R6.reuse ;  /* 0x000000010a0ac824 */ /* 0x100fe400078e0a06 */
[----:B------:R-:W-:Y:S02]  /*97c0*/  @!P5 IMAD.IADD R9, R9, 0x1, -R6 ;  /* 0x000000010909d824 */ /* 0x000fe400078e0a06 */
[----:B------:R-:W2:Y:S01]  /*97d0*/  LDL R6, [R1+0x744] ;  /* 0x0007440001067983 */ /* 0x000ea20000100800 */
[----:B---3--:R-:W-:Y:S01]  /*97e0*/  ISETP.GE.AND P5, PT, R75, RZ, PT ;  /* 0x000000ff4b00720c */ /* 0x008fe20003fa6270 */
[----:B------:R-:W-:Y:S02]  /*97f0*/  @!P0 IMAD.MOV R71, RZ, RZ, -R71 ;  /* 0x000000ffff478224 */ /* 0x000fe400078e0a47 */
[----:B------:R0:W-:Y:S01]  /*9800*/  STL [R1+0x804], R68 ;  /* 0x0008044401007387 */ /* 0x0001e20000100800 */
[----:B----4-:R-:W-:Y:S01]  /*9810*/  ISETP.GE.AND P0, PT, R76, RZ, PT ;  /* 0x000000ff4c00720c */ /* 0x010fe20003f06270 */
[----:B------:R-:W-:-:S02]  /*9820*/  @!P1 IMAD.MOV R69, RZ, RZ, -R69 ;  /* 0x000000ffff459224 */ /* 0x000fc400078e0a45 */
[----:B------:R-:W3:Y:S01]  /*9830*/  LDL R80, [R1+0x76c] ;  /* 0x00076c0001507983 */ /* 0x000ee20000100800 */
[----:B------:R-:W-:-:S03]  /*9840*/  ISETP.GE.AND P1, PT, R79, RZ, PT ;  /* 0x000000ff4f00720c */ /* 0x000fc60003f26270 */
[----:B------:R-:W4:Y:S04]  /*9850*/  LDL R75, [R1+0x77c] ;  /* 0x00077c00014b7983 */ /* 0x000f280000100800 */
[----:B------:R-:W2:Y:S04]  /*9860*/  LDL R76, [R1+0x774] ;  /* 0x00077400014c7983 */ /* 0x000ea80000100800 */
[----:B------:R-:W2:Y:S01]  /*9870*/  LDL R79, [R1+0x770] ;  /* 0x00077000014f7983 */ /* 0x000ea20000100800 */
[----:B------:R-:W-:Y:S02]  /*9880*/  @!P5 IMAD.MOV R66, RZ, RZ, -R66 ;  /* 0x000000ffff42d224 */ /* 0x000fe400078e0a42 */
[----:B------:R-:W-:Y:S01]  /*9890*/  @!P0 IMAD.MOV R64, RZ, RZ, -R64 ;  /* 0x000000ffff408224 */ /* 0x000fe200078e0a40 */
[----:B0-----:R-:W2:Y:S01]  /*98a0*/  LDL R68, [R1+0x7a0] ;  /* 0x0007a00001447983 */ /* 0x001ea20000100800 */
[----:B------:R-:W-:Y:S01]  /*98b0*/  @!P1 IMAD.MOV R63, RZ, RZ, -R63 ;  /* 0x000000ffff3f9224 */ /* 0x000fe200078e0a3f */
[----:B------:R-:W-:-:S02]  /*98c0*/  ISETP.GE.AND P2, PT, R72, RZ, PT ;  /* 0x000000ff4800720c */ /* 0x000fc40003f46270 */
[----:B------:R-:W-:Y:S01]  /*98d0*/  ISETP.GE.AND P4, PT, R73, RZ, PT ;  /* 0x000000ff4900720c */ /* 0x000fe20003f86270 */
[----:B------:R-:W2:Y:S04]  /*98e0*/  LDL R72, [R1+0x798] ;  /* 0x0007980001487983 */ /* 0x000ea80000100800 */
[----:B------:R-:W2:Y:S01]  /*98f0*/  LDL R73, [R1+0x778] ;  /* 0x0007780001497983 */ /* 0x000ea20000100800 */
[----:B------:R-:W-:-:S05]  /*9900*/  ISETP.GE.AND P5, PT, R78, RZ, PT ;  /* 0x000000ff4e00720c */ /* 0x000fca0003fa6270 */
[----:B------:R-:W-:Y:S01]  /*9910*/  @!P2 IMAD.MOV R67, RZ, RZ, -R67 ;  /* 0x000000ffff43a224 */ /* 0x000fe200078e0a43 */
[----:B------:R-:W-:Y:S01]  /*9920*/  ISETP.GE.AND P2, PT, R77, RZ, PT ;  /* 0x000000ff4d00720c */ /* 0x000fe20003f46270 */
[----:B------:R-:W2:Y:S01]  /*9930*/  LDL R78, [R1+0x780] ;  /* 0x00078000014e7983 */ /* 0x000ea20000100800 */
[----:B------:R-:W-:-:S03]  /*9940*/  @!P4 IMAD.MOV R65, RZ, RZ, -R65 ;  /* 0x000000ffff41c224 */ /* 0x000fc600078e0a41 */
[----:B------:R-:W2:Y:S01]  /*9950*/  LDL R77, [R1+0x768] ;  /* 0x00076800014d7983 */ /* 0x000ea20000100800 */
[----:B------:R-:W-:-:S03]  /*9960*/  ISETP.GE.AND P4, PT, R81, RZ, PT ;  /* 0x000000ff5100720c */ /* 0x000fc60003f86270 */
[----:B------:R-:W2:Y:S01]  /*9970*/  LDL R81, [R1+0x790] ;  /* 0x0007900001517983 */ /* 0x000ea20000100800 */
[----:B------:R-:W-:Y:S01]  /*9980*/  @!P5 IMAD.MOV R61, RZ, RZ, -R61 ;  /* 0x000000ffff3dd224 */ /* 0x000fe200078e0a3d */
[----:B---3--:R-:W-:-:S08]  /*9990*/  ISETP.GE.AND P0, PT, R80, RZ, PT ;  /* 0x000000ff5000720c */ /* 0x008fd00003f06270 */
[----:B------:R-:W-:Y:S01]  /*99a0*/  @!P4 IMAD.MOV R60, RZ, RZ, -R60 ;  /* 0x000000ffff3cc224 */ /* 0x000fe200078e0a3c */
[----:B------:R-:W3:Y:S01]  /*99b0*/  LDL R80, [R1+0x78c] ;  /* 0x00078c0001507983 */ /* 0x000ee20000100800 */
[----:B----4-:R-:W-:-:S03]  /*99c0*/  ISETP.GE.AND P1, PT, R75, RZ, PT ;  /* 0x000000ff4b00720c */ /* 0x010fc60003f26270 */
[----:B------:R-:W4:Y:S01]  /*99d0*/  LDL R75, [R1+0x794] ;  /* 0x00079400014b7983 */ /* 0x000f220000100800 */
[----:B--2---:R-:W-:-:S03]  /*99e0*/  ISETP.GE.AND P5, PT, R76, RZ, PT ;  /* 0x000000ff4c00720c */ /* 0x004fc60003fa6270 */
[----:B------:R-:W2:Y:S01]  /*99f0*/  LDL R76, [R1+0x7a8] ;  /* 0x0007a800014c7983 */ /* 0x000ea20000100800 */
[----:B------:R-:W-:-:S03]  /*9a00*/  ISETP.GE.AND P4, PT, R79, RZ, PT ;  /* 0x000000ff4f00720c */ /* 0x000fc60003f86270 */
[----:B------:R-:W2:Y:S01]  /*9a10*/  LDL R79, [R1+0x7a4] ;  /* 0x0007a400014f7983 */ /* 0x000ea20000100800 */
[----:B------:R-:W-:Y:S02]  /*9a20*/  @!P2 IMAD.MOV R62, RZ, RZ, -R62 ;  /* 0x000000ffff3ea224 */ /* 0x000fe400078e0a3e */
[----:B------:R-:W-:Y:S02]  /*9a30*/  @!P0 IMAD.MOV R59, RZ, RZ, -R59 ;  /* 0x000000ffff3b8224 */ /* 0x000fe400078e0a3b */
[----:B------:R-:W-:Y:S02]  /*9a40*/  @!P1 IMAD.MOV R58, RZ, RZ, -R58 ;  /* 0x000000ffff3a9224 */ /* 0x000fe400078e0a3a */
[----:B------:R-:W-:-:S03]  /*9a50*/  @!P5 IMAD.MOV R56, RZ, RZ, -R56 ;  /* 0x000000ffff38d224 */ /* 0x000fc600078e0a38 */
[----:B------:R-:W-:Y:S01]  /*9a60*/  @!P4 IMAD.MOV R55, RZ, RZ, -R55 ;  /* 0x000000ffff37c224 */ /* 0x000fe200078e0a37 */
[----:B------:R-:W-:Y:S02]  /*9a70*/  ISETP.GE.AND P2, PT, R73, RZ, PT ;  /* 0x000000ff4900720c */ /* 0x000fe40003f46270 */
[----:B------:R-:W2:Y:S01]  /*9a80*/  LDL R73, [R1+0x7c0] ;  /* 0x0007c00001497983 */ /* 0x000ea20000100800 */
[----:B------:R-:W-:-:S03]  /*9a90*/  ISETP.GE.AND P1, PT, R78, RZ, PT ;  /* 0x000000ff4e00720c */ /* 0x000fc60003f26270 */
[----:B------:R-:W2:Y:S01]  /*9aa0*/  LDL R78, [R1+0x7b0] ;  /* 0x0007b000014e7983 */ /* 0x000ea20000100800 */
[----:B------:R-:W-:-:S03]  /*9ab0*/  ISETP.GE.AND P0, PT, R77, RZ, PT ;  /* 0x000000ff4d00720c */ /* 0x000fc60003f06270 */
[----:B------:R-:W2:Y:S03]  /*9ac0*/  LDL R77, [R1+0x7ac] ;  /* 0x0007ac00014d7983 */ /* 0x000ea60000100800 */
[----:B------:R-:W-:Y:S01]  /*9ad0*/  @!P2 IMAD.MOV R57, RZ, RZ, -R57 ;  /* 0x000000ffff39a224 */ /* 0x000fe200078e0a39 */
[----:B------:R-:W-:Y:S02]  /*9ae0*/  ISETP.GE.AND P2, PT, R81, RZ, PT ;  /* 0x000000ff5100720c */ /* 0x000fe40003f46270 */
[----:B------:R-:W2:Y:S01]  /*9af0*/  LDL R81, [R1+0x7bc] ;  /* 0x0007bc0001517983 */ /* 0x000ea20000100800 */
[----:B------:R-:W-:Y:S01]  /*9b00*/  @!P1 IMAD.MOV R53, RZ, RZ, -R53 ;  /* 0x000000ffff359224 */ /* 0x000fe200078e0a35 */
[----:B---3--:R-:W-:Y:S02]  /*9b10*/  ISETP.GE.AND P5, PT, R80, RZ, PT ;  /* 0x000000ff5000720c */ /* 0x008fe40003fa6270 */
[----:B------:R-:W3:Y:S07]  /*9b20*/  LDL R80, [R1+0x7c4] ;  /* 0x0007c40001507983 */ /* 0x000eee0000100800 */
[----:B------:R-:W-:Y:S01]  /*9b30*/  @!P2 IMAD.MOV R52, RZ, RZ, -R52 ;  /* 0x000000ffff34a224 */ /* 0x000fe200078e0a34 */
[----:B----4-:R-:W-:-:S02]  /*9b40*/  ISETP.GE.AND P4, PT, R75, RZ, PT ;  /* 0x000000ff4b00720c */ /* 0x010fc40003f86270 */
[----:B------:R-:W4:Y:S01]  /*9b50*/  LDL R75, [R1+0x7c8] ;  /* 0x0007c800014b7983 */ /* 0x000f220000100800 */
[----:B--2---:R-:W-:-:S03]  /*9b60*/  ISETP.GE.AND P1, PT, R76, RZ, PT ;  /* 0x000000ff4c00720c */ /* 0x004fc60003f26270 */
[----:B------:R-:W2:Y:S01]  /*9b70*/  LDL R76, [R1+0x7d8] ;  /* 0x0007d800014c7983 */ /* 0x000ea20000100800 */
[----:B------:R-:W-:-:S03]  /*9b80*/  ISETP.GE.AND P2, PT, R79, RZ, PT ;  /* 0x000000ff4f00720c */ /* 0x000fc60003f46270 */
[----:B------:R-:W2:Y:S01]  /*9b90*/  LDL R79, [R1+0x7d4] ;  /* 0x0007d400014f7983 */ /* 0x000ea20000100800 */
[----:B------:R-:W-:Y:S01]  /*9ba0*/  @!P0 IMAD.MOV R54, RZ, RZ, -R54 ;  /* 0x000000ffff368224 */ /* 0x000fe200078e0a36 */
[----:B------:R-:W-:Y:S01]  /*9bb0*/  ISETP.GE.AND P0, PT, R72, RZ, PT ;  /* 0x000000ff4800720c */ /* 0x000fe20003f06270 */
[----:B------:R-:W-:Y:S01]  /*9bc0*/  @!P5 IMAD.MOV R51, RZ, RZ, -R51 ;  /* 0x000000ffff33d224 */ /* 0x000fe200078e0a33 */
[----:B------:R-:W2:Y:S01]  /*9bd0*/  LDL R72, [R1+0x7f0] ;  /* 0x0007f00001487983 */ /* 0x000ea20000100800 */
[----:B------:R-:W-:-:S10]  /*9be0*/  @!P4 IMAD.MOV R50, RZ, RZ, -R50 ;  /* 0x000000ffff32c224 */ /* 0x000fd400078e0a32 */
[----:B------:R-:W-:Y:S02]  /*9bf0*/  @!P0 IMAD.MOV R49, RZ, RZ, -R49 ;  /* 0x000000ffff318224 */ /* 0x000fe400078e0a31 */
[----:B------:R-:W-:Y:S02]  /*9c00*/  @!P1 IMAD.MOV R48, RZ, RZ, -R48 ;  /* 0x000000ffff309224 */ /* 0x000fe400078e0a30 */
[----:B------:R-:W-:Y:S01]  /*9c10*/  @!P2 IMAD.MOV R47, RZ, RZ, -R47 ;  /* 0x000000ffff2fa224 */ /* 0x000fe200078e0a2f */
[----:B------:R-:W-:Y:S02]  /*9c20*/  ISETP.GE.AND P0, PT, R73, RZ, PT ;  /* 0x000000ff4900720c */ /* 0x000fe40003f06270 */
[----:B------:R-:W2:Y:S01]  /*9c30*/  LDL R73, [R1+0x7ec] ;  /* 0x0007ec0001497983 */ /* 0x000ea20000100800 */
[----:B------:R-:W-:-:S03]  /*9c40*/  ISETP.GE.AND P4, PT, R78, RZ, PT ;  /* 0x000000ff4e00720c */ /* 0x000fc60003f86270 */
[----:B------:R-:W2:Y:S01]  /*9c50*/  LDL R78, [R1+0x7e0] ;  /* 0x0007e000014e7983 */ /* 0x000ea20000100800 */
[----:B------:R-:W-:-:S03]  /*9c60*/  ISETP.GE.AND P5, PT, R77, RZ, PT ;  /* 0x000000ff4d00720c */ /* 0x000fc60003fa6270 */
[----:B------:R-:W2:Y:S01]  /*9c70*/  LDL R77, [R1+0x7dc] ;  /* 0x0007dc00014d7983 */ /* 0x000ea20000100800 */
[----:B------:R-:W-:-:S03]  /*9c80*/  ISETP.GE.AND P1, PT, R81, RZ, PT ;  /* 0x000000ff5100720c */ /* 0x000fc60003f26270 */
[----:B------:R-:W2:Y:S01]  /*9c90*/  LDL R81, [R1+0x7f4] ;  /* 0x0007f40001517983 */ /* 0x000ea20000100800 */
[----:B------:R-:W-:Y:S02]  /*9ca0*/  @!P0 IMAD.MOV R44, RZ, RZ, -R44 ;  /* 0x000000ffff2c8224 */ /* 0x000fe400078e0a2c */
[----:B------:R-:W-:-:S03]  /*9cb0*/  @!P4 IMAD.MOV R45, RZ, RZ, -R45 ;  /* 0x000000ffff2dc224 */ /* 0x000fc600078e0a2d */
[----:B------:R-:W-:Y:S01]  /*9cc0*/  @!P5 IMAD.MOV R46, RZ, RZ, -R46 ;  /* 0x000000ffff2ed224 */ /* 0x000fe200078e0a2e */
[----:B---3--:R-:W-:Y:S02]  /*9cd0*/  ISETP.GE.AND P2, PT, R80, RZ, PT ;  /* 0x000000ff5000720c */ /* 0x008fe40003f46270 */
        /* <DEDUP_REMOVED lines=9> */
[----:B------:R-:W-:Y:S01]  /*9d70*/  @!P5 IMAD.MOV R41, RZ, RZ, -R41 ;  /* 0x000000ffff29d224 */ /* 0x000fe200078e0a29 */
[----:B------:R-:W-:Y:S01]  /*9d80*/  ISETP.GE.AND P5, PT, R72, RZ, PT ;  /* 0x000000ff4800720c */ /* 0x000fe20003fa6270 */
[----:B------:R-:W-:Y:S01]  /*9d90*/  @!P4 IMAD.MOV R40, RZ, RZ, -R40 ;  /* 0x000000ffff28c224 */ /* 0x000fe200078e0a28 */
[----:B------:R-:W-:Y:S01]  /*9da0*/  ISETP.GE.AND P6, PT, R6, RZ, PT ;  /* 0x000000ff0600720c */ /* 0x000fe20003fc6270 */
[----:B------:R-:W2:Y:S04]  /*9db0*/  LDL R72, [R1+0x788] ;  /* 0x0007880001487983 */ /* 0x000ea80000100800 */
[----:B------:R-:W2:Y:S01]  /*9dc0*/  LDL R6, [R1+0x79c] ;  /* 0x00079c0001067983 */ /* 0x000ea20000100800 */
[----:B------:R-:W-:-:S05]  /*9dd0*/  @!P0 IMAD.MOV R39, RZ, RZ, -R39 ;  /* 0x000000ffff278224 */ /* 0x000fca00078e0a27 */
        /* <DEDUP_REMOVED lines=8> */
[----:B------:R-:W2:Y:S01]  /*9e60*/  LDL.LU R81, [R1+0x8d8] ;  /* 0x0008d80001517983 */ /* 0x000ea20000300800 */
[----:B------:R-:W-:Y:S02]  /*9e70*/  @!P4 IMAD.MOV R35, RZ, RZ, -R35 ;  /* 0x000000ffff23c224 */ /* 0x000fe400078e0a23 */
[----:B------:R-:W-:-:S03]  /*9e80*/  @!P2 IMAD.MOV R37, RZ, RZ, -R37 ;  /* 0x000000ffff25a224 */ /* 0x000fc600078e0a25 */
[----:B------:R-:W-:Y:S01]  /*9e90*/  @!P1 IMAD.MOV R38, RZ, RZ, -R38 ;  /* 0x000000ffff269224 */ /* 0x000fe200078e0a26 */
[----:B---3--:R-:W-:Y:S02]  /*9ea0*/  ISETP.GE.AND P1, PT, R80, RZ, PT ;  /* 0x000000ff5000720c */ /* 0x008fe40003f26270 */
[----:B------:R-:W3:Y:S01]  /*9eb0*/  LDL.LU R80, [R1+0x8d4] ;  /* 0x0008d40001507983 */ /* 0x000ee20000300800 */
[----:B----4-:R-:W-:-:S03]  /*9ec0*/  ISETP.GE.AND P2, PT, R75, RZ, PT ;  /* 0x000000ff4b00720c */ /* 0x010fc60003f46270 */
[----:B------:R-:W4:Y:S01]  /*9ed0*/  LDL.LU R75, [R1+0x8d0] ;  /* 0x0008d000014b7983 */ /* 0x000f220000300800 */
[----:B--2---:R-:W-:-:S03]  /*9ee0*/  ISETP.GE.AND P5, PT, R76, RZ, PT ;  /* 0x000000ff4c00720c */ /* 0x004fc60003fa6270 */
[----:B------:R-:W2:Y:S01]  /*9ef0*/  LDL.LU R76, [R1+0x8cc] ;  /* 0x0008cc00014c7983 */ /* 0x000ea20000300800 */
[----:B------:R-:W-:-:S03]  /*9f00*/  ISETP.GE.AND P4, PT, R79, RZ, PT ;  /* 0x000000ff4f00720c */ /* 0x000fc60003f86270 */
[----:B------:R-:W2:Y:S01]  /*9f10*/  LDL.LU R79, [R1+0x8c8] ;  /* 0x0008c800014f7983 */ /* 0x000ea20000300800 */
[----:B------:R-:W-:Y:S02]  /*9f20*/  @!P0 IMAD.MOV R34, RZ, RZ, -R34 ;  /* 0x000000ffff228224 */ /* 0x000fe400078e0a22 */
[----:B------:R-:W-:Y:S02]  /*9f30*/  @!P1 IMAD.MOV R33, RZ, RZ, -R33 ;  /* 0x000000ffff219224 */ /* 0x000fe400078e0a21 */
[----:B------:R-:W-:Y:S01]  /*9f40*/  @!P2 IMAD.MOV R32, RZ, RZ, -R32 ;  /* 0x000000ffff20a224 */ /* 0x000fe200078e0a20 */
[----:B------:R-:W-:Y:S01]  /*9f50*/  ISETP.GE.AND P2, PT, R68, RZ, PT ;  /* 0x000000ff4400720c */ /* 0x000fe20003f46270 */
[----:B------:R-:W-:Y:S01]  /*9f60*/  @!P5 IMAD.MOV R31, RZ, RZ, -R31 ;  /* 0x000000ffff1fd224 */ /* 0x000fe200078e0a1f */
[----:B------:R-:W-:Y:S02]  /*9f70*/  ISETP.GE.AND P5, PT, R6, RZ, PT ;  /* 0x000000ff0600720c */ /* 0x000fe40003fa6270 */
[----:B------:R-:W-:Y:S01]  /*9f80*/  @!P4 IMAD.MOV R30, RZ, RZ, -R30 ;  /* 0x000000ffff1ec224 */ /* 0x000fe200078e0a1e */
[----:B------:R-:W-:-:S08]  /*9f90*/  ISETP.GE.AND P4, PT, R72, RZ, PT ;  /* 0x000000ff4800720c */ /* 0x000fd00003f86270 */
[----:B------:R-:W-:Y:S02]  /*9fa0*/  @!P2 IMAD.MOV R27, RZ, RZ, -R27 ;  /* 0x000000ffff1ba224 */ /* 0x000fe400078e0a1b */
[----:B------:R-:W-:-:S03]  /*9fb0*/  @!P5 IMAD.MOV R26, RZ, RZ, -R26 ;  /* 0x000000ffff1ad224 */ /* 0x000fc600078e0a1a */
[----:B------:R-:W-:Y:S01]  /*9fc0*/  @!P4 IMAD.MOV R25, RZ, RZ, -R25 ;  /* 0x000000ffff19c224 */ /* 0x000fe200078e0a19 */
[----:B------:R-:W-:-:S13]  /*9fd0*/  ISETP.GE.AND P4, PT, R83, RZ, PT ;  /* 0x000000ff5300720c */ /* 0x000fda0003f86270 */
[----:B------:R-:W-:Y:S01]  /*9fe0*/  @!P4 IMAD.MOV R20, RZ, RZ, -R20 ;  /* 0x000000ffff14c224 */ /* 0x000fe200078e0a14 */
[----:B------:R-:W-:-:S13]  /*9ff0*/  ISETP.GE.AND P4, PT, R89, RZ, PT ;  /* 0x000000ff5900720c */ /* 0x000fda0003f86270 */
[----:B------:R-:W-:Y:S01]  /*a000*/  @!P4 IMAD.MOV R15, RZ, RZ, -R15 ;  /* 0x000000ffff0fc224 */ /* 0x000fe200078e0a0f */
[----:B------:R-:W-:Y:S02]  /*a010*/  ISETP.GE.AND P4, PT, R3, RZ, PT ;  /* 0x000000ff0300720c */ /* 0x000fe40003f86270 */
[----:B------:R-:W-:Y:S02]  /*a020*/  ISETP.GE.AND P1, PT, R78, RZ, PT ;  /* 0x000000ff4e00720c */ /* 0x000fe40003f26270 */
[----:B------:R-:W-:Y:S02]  /*a030*/  ISETP.GE.AND P0, PT, R77, RZ, PT ;  /* 0x000000ff4d00720c */ /* 0x000fe40003f06270 */
[----:B------:R-:W4:Y:S01]  /*a040*/  LDL.LU R77, [R1+0x8c4] ;  /* 0x0008c400014d7983 */ /* 0x000f220000300800 */
[----:B------:R-:W-:-:S03]  /*a050*/  ISETP.GE.AND P5, PT, R81, RZ, PT ;  /* 0x000000ff5100720c */ /* 0x000fc60003fa6270 */
[----:B------:R-:W4:Y:S05]  /*a060*/  LDL.LU R78, [R1+0x8c0] ;  /* 0x0008c000014e7983 */ /* 0x000f2a0000300800 */
[----:B------:R-:W-:Y:S02]  /*a070*/  @!P1 IMAD.MOV R28, RZ, RZ, -R28 ;  /* 0x000000ffff1c9224 */ /* 0x000fe400078e0a1c */
[----:B------:R-:W-:Y:S01]  /*a080*/  @!P0 IMAD.MOV R29, RZ, RZ, -R29 ;  /* 0x000000ffff1d8224 */ /* 0x000fe200078e0a1d */
[----:B------:R-:W-:Y:S02]  /*a090*/  ISETP.GE.AND P0, PT, R73, RZ, PT ;  /* 0x000000ff4900720c */ /* 0x000fe40003f06270 */
[----:B---3--:R-:W-:-:S02]  /*a0a0*/  ISETP.GE.AND P2, PT, R80, RZ, PT ;  /* 0x000000ff5000720c */ /* 0x008fc40003f46270 */
[----:B--2---:R-:W-:-:S09]  /*a0b0*/  ISETP.GE.AND P1, PT, R79, RZ, PT ;  /* 0x000000ff4f00720c */ /* 0x004fd20003f26270 */
[----:B------:R-:W-:Y:S01]  /*a0c0*/  @!P0 IMAD.MOV R24, RZ, RZ, -R24 ;  /* 0x000000ffff188224 */ /* 0x000fe200078e0a18 */
[----:B------:R-:W-:Y:S01]  /*a0d0*/  ISETP.GE.AND P0, PT, R85, RZ, PT ;  /* 0x000000ff5500720c */ /* 0x000fe20003f06270 */
[----:B------:R-:W-:Y:S01]  /*a0e0*/  @!P2 IMAD.MOV R22, RZ, RZ, -R22 ;  /* 0x000000ffff16a224 */ /* 0x000fe200078e0a16 */
[----:B------:R-:W-:Y:S01]  /*a0f0*/  ISETP.GE.AND P2, PT, R88, RZ, PT ;  /* 0x000000ff5800720c */ /* 0x000fe20003f46270 */
[----:B------:R-:W-:Y:S01]  /*a100*/  @!P5 IMAD.MOV R21, RZ, RZ, -R21 ;  /* 0x000000ffff15d224 */ /* 0x000fe200078e0a15 */
[----:B------:R-:W-:Y:S01]  /*a110*/  ISETP.GE.AND P5, PT, R90, RZ, PT ;  /* 0x000000ff5a00720c */ /* 0x000fe20003fa6270 */
[----:B------:R-:W2:Y:S04]  /*a120*/  LDL.LU R79, [R1+0x8bc] ;  /* 0x0008bc00014f7983 */ /* 0x000ea80000300800 */
[----:B------:R-:W3:Y:S01]  /*a130*/  LDL.LU R80, [R1+0x8b8] ;  /* 0x0008b80001507983 */ /* 0x000ee20000300800 */
[----:B------:R-:W-:Y:S01]  /*a140*/  @!P1 IMAD.MOV R23, RZ, RZ, -R23 ;  /* 0x000000ffff179224 */ /* 0x000fe200078e0a17 */
[----:B------:R-:W-:-:S02]  /*a150*/  ISETP.GE.AND P1, PT, R87, RZ, PT ;  /* 0x000000ff5700720c */ /* 0x000fc40003f26270 */
[----:B------:R-:W2:Y:S04]  /*a160*/  LDL.LU R81, [R1+0x8b4] ;  /* 0x0008b40001517983 */ /* 0x000ea80000300800 */
[----:B------:R-:W2:Y:S01]  /*a170*/  LDL.LU R83, [R1+0x8b0] ;  /* 0x0008b00001537983 */ /* 0x000ea20000300800 */
[----:B------:R-:W-:-:S03]  /*a180*/  @!P0 IMAD.MOV R19, RZ, RZ, -R19 ;  /* 0x000000ffff138224 */ /* 0x000fc600078e0a13 */
[----:B------:R-:W2:Y:S01]  /*a190*/  LDL.LU R85, [R1+0x8ac] ;  /* 0x0008ac0001557983 */ /* 0x000ea20000300800 */
[----:B------:R-:W-:-:S03]  /*a1a0*/  ISETP.GE.AND P0, PT, R91, RZ, PT ;  /* 0x000000ff5b00720c */ /* 0x000fc60003f06270 */
[----:B------:R-:W2:Y:S01]  /*a1b0*/  LDL.LU R87, [R1+0x8a8] ;  /* 0x0008a80001577983 */ /* 0x000ea20000300800 */
[----:B------:R-:W-:-:S03]  /*a1c0*/  @!P1 IMAD.MOV R18, RZ, RZ, -R18 ;  /* 0x000000ffff129224 */ /* 0x000fc600078e0a12 */
[----:B------:R-:W2:Y:S01]  /*a1d0*/  LDL.LU R88, [R1+0x8a4] ;  /* 0x0008a40001587983 */ /* 0x000ea20000300800 */
[----:B------:R-:W-:Y:S01]  /*a1e0*/  ISETP.GE.AND P1, PT, R92, RZ, PT ;  /* 0x000000ff5c00720c */ /* 0x000fe20003f26270 */
[----:B------:R-:W-:Y:S02]  /*a1f0*/  @!P2 IMAD.MOV R17, RZ, RZ, -R17 ;  /* 0x000000ffff11a224 */ /* 0x000fe400078e0a11 */
[----:B------:R-:W2:Y:S01]  /*a200*/  LDL.LU R90, [R1+0x8a0] ;  /* 0x0008a000015a7983 */ /* 0x000ea20000300800 */
[----:B------:R-:W-:Y:S01]  /*a210*/  ISETP.GE.AND P2, PT, R93, RZ, PT ;  /* 0x000000ff5d00720c */ /* 0x000fe20003f46270 */
[----:B------:R-:W-:Y:S02]  /*a220*/  @!P5 IMAD.MOV R16, RZ, RZ, -R16 ;  /* 0x000000ffff10d224 */ /* 0x000fe400078e0a10 */
[----:B------:R-:W2:Y:S01]  /*a230*/  LDL.LU R89, [R1+0x89c] ;  /* 0x00089c0001597983 */ /* 0x000ea20000300800 */
[----:B------:R-:W-:-:S03]  /*a240*/  ISETP.GE.AND P5, PT, R5, RZ, PT ;  /* 0x000000ff0500720c */ /* 0x000fc60003fa6270 */
[----:B------:R-:W2:Y:S04]  /*a250*/  LDL.LU R91, [R1+0x898] ;  /* 0x00089800015b7983 */ /* 0x000ea80000300800 */
[----:B------:R-:W2:Y:S04]  /*a260*/  LDL.LU R92, [R1+0x894] ;  /* 0x00089400015c7983 */ /* 0x000ea80000300800 */
[----:B------:R-:W2:Y:S04]  /*a270*/  LDL.LU R93, [R1+0x890] ;  /* 0x00089000015d7983 */ /* 0x000ea80000300800 */
[----:B------:R-:W2:Y:S04]  /*a280*/  LDL.LU R5, [R1+0x88c] ;  /* 0x00088c0001057983 */ /* 0x000ea80000300800 */
[----:B------:R-:W2:Y:S01]  /*a290*/  LDL.LU R3, [R1+0x888] ;  /* 0x0008880001037983 */ /* 0x000ea20000300800 */
[----:B------:R-:W-:-:S02]  /*a2a0*/  @!P2 IMAD.MOV R12, RZ, RZ, -R12 ;  /* 0x000000ffff0ca224 */ /* 0x000fc400078e0a0c */
[----:B------:R-:W-:Y:S01]  /*a2b0*/  @!P6 IMAD.MOV R70, RZ, RZ, -R70 ;  /* 0x000000ffff46e224 */ /* 0x000fe200078e0a46 */
[----:B--2---:R-:W-:Y:S02]  /*a2c0*/  ISETP.NE.AND P2, PT, R3, RZ, PT ;  /* 0x000000ff0300720c */ /* 0x004fe40003f45270 */
[----:B------:R-:W-:-:S04]  /*a2d0*/  LOP3.LUT R3, RZ, R3, RZ, 0x33, !PT ;  /* 0x00000003ff037212 */ /* 0x000fc800078e33ff */
[C---:B------:R-:W-:Y:S02]  /*a2e0*/  SEL R6, R3.reuse, R71, !P2 ;  /* 0x0000004703067207 */ /* 0x040fe40005000000 */
[----:B------:R-:W-:-:S03]  /*a2f0*/  SEL R68, R3, R70, !P2 ;  /* 0x0000004603447207 */ /* 0x000fc60005000000 */
[----:B------:R0:W-:Y:S01]  /*a300*/  STL [R1+0x210], R6 ;  /* 0x0002100601007387 */ /* 0x0001e20000100800 */
[C---:B------:R-:W-:Y:S02]  /*a310*/  SEL R67, R3.reuse, R67, !P2 ;  /* 0x0000004303437207 */ /* 0x040fe40005000000 */
[C---:B------:R-:W-:Y:S01]  /*a320*/  SEL R66, R3.reuse, R66, !P2 ;  /* 0x0000004203427207 */ /* 0x040fe20005000000 */
[----:B------:R-:W-:Y:S01]  /*a330*/  STL [R1+0x20c], R68 ;  /* 0x00020c4401007387 */ /* 0x000fe20000100800 */
[----:B0-----:R-:W-:-:S05]  /*a340*/  SEL R6, R3, R69, !P2 ;  /* 0x0000004503067207 */ /* 0x001fca0005000000 */
[----:B------:R0:W-:Y:S01]  /*a350*/  STL [R1+0x208], R6 ;  /* 0x0002080601007387 */ /* 0x0001e20000100800 */
[----:B------:R-:W-:-:S03]  /*a360*/  SEL R64, R3, R64, !P2 ;  /* 0x0000004003407207 */ /* 0x000fc60005000000 */
[----:B------:R-:W-:Y:S01]  /*a370*/  STL [R1+0x204], R67 ;  /* 0x0002044301007387 */ /* 0x000fe20000100800 */
[C---:B------:R-:W-:Y:S02]  /*a380*/  SEL R63, R3.reuse, R63, !P2 ;  /* 0x0000003f033f7207 */ /* 0x040fe40005000000 */
[C---:B0-----:R-:W-:Y:S01]  /*a390*/  SEL R6, R3.reuse, R65, !P2 ;  /* 0x0000004103067207 */ /* 0x041fe20005000000 */
[----:B------:R-:W-:Y:S04]  /*a3a0*/  STL [R1+0x200], R66 ;  /* 0x0002004201007387 */ /* 0x000fe80000100800 */
        /* <DEDUP_REMOVED lines=30> */
[----:B------:R0:W-:Y:S04]  /*a590*/  STL [R1+0xe0], R6 ;  /* 0x0000e00601007387 */ /* 0x0001e80000100800 */
[----:B------:R-:W-:Y:S01]  /*a5a0*/  STL [R1+0xdc], R49 ;  /* 0x0000dc3101007387 */ /* 0x000fe20000100800 */
[----:B0-----:R-:W-:-:S03]  /*a5b0*/  SEL R6, R3, R47, !P2 ;  /* 0x0000002f03067207 */ /* 0x001fc60005000000 */
[----:B------:R-:W-:Y:S04]  /*a5c0*/  STL [R1+0xd8], R48 ;  /* 0x0000d83001007387 */ /* 0x000fe80000100800 */
[----:B------:R0:W-:Y:S04]  /*a5d0*/  STL [R1+0xc8], R6 ;  /* 0x0000c80601007387 */ /* 0x0001e80000100800 */
[----:B0-----:R-:W2:Y:S01]  /*a5e0*/  LDL.LU R6, [R1+0x1a8] ;  /* 0x0001a80001067983 */ /* 0x001ea20000300800 */
[C---:B-1----:R-:W-:Y:S02]  /*a5f0*/  SEL R72, R3.reuse, R42, !P2 ;  /* 0x0000002a03487207 */ /* 0x042fe40005000000 */
[----:B------:R-:W-:-:S02]  /*a600*/  SEL R42, R3, R41, !P2 ;  /* 0x00000029032a7207 */ /* 0x000fc40005000000 */
[----:B------:R-:W0:Y:S01]  /*a610*/  S2R R41, SR_TID.X ;  /* 0x0000000000297919 */ /* 0x000e220000002100 */
[C---:B------:R-:W-:Y:S02]  /*a620*/  SEL R73, R3.reuse, R43, !P2 ;  /* 0x0000002b03497207 */ /* 0x040fe40005000000 */
[----:B------:R-:W-:Y:S02]  /*a630*/  SEL R43, R3, R40, !P2 ;  /* 0x00000028032b7207 */ /* 0x000fe40005000000 */
[----:B------:R-:W1:Y:S01]  /*a640*/  LDC R40, c[0x0][0x3a0] ;  /* 0x0000e800ff287b82 */ /* 0x000e620000000800 */
[----:B------:R-:W-:Y:S01]  /*a650*/  @!P0 IMAD.MOV R14, RZ, RZ, -R14 ;  /* 0x000000ffff0e8224 */ /* 0x000fe200078e0a0e */
[----:B------:R-:W-:Y:S01]  /*a660*/  ISETP.GE.AND P0, PT, R86, RZ, PT ;  /* 0x000000ff5600720c */ /* 0x000fe20003f06270 */
[----:B------:R-:W-:Y:S01]  /*a670*/  @!P1 IMAD.MOV R13, RZ, RZ, -R13 ;  /* 0x000000ffff0d9224 */ /* 0x000fe200078e0a0d */
[----:B------:R-:W-:Y:S02]  /*a680*/  ISETP.GE.AND P1, PT, R84, RZ, PT ;  /* 0x000000ff5400720c */ /* 0x000fe40003f26270 */
[----:B------:R-:W-:-:S02]  /*a690*/  ISETP.GE.AND P6, PT, R82, RZ, PT ;  /* 0x000000ff5200720c */ /* 0x000fc40003fc6270 */
[C---:B------:R-:W-:Y:S02]  /*a6a0*/  SEL R46, R3.reuse, R46, !P2 ;  /* 0x0000002e032e7207 */ /* 0x040fe40005000000 */
[C---:B------:R-:W-:Y:S02]  /*a6b0*/  SEL R45, R3.reuse, R45, !P2 ;  /* 0x0000002d032d7207 */ /* 0x040fe40005000000 */
[C---:B------:R-:W-:Y:S01]  /*a6c0*/  SEL R48, R3.reuse, R36, !P2 ;  /* 0x0000002403307207 */ /* 0x040fe20005000000 */
[----:B------:R0:W-:Y:S01]  /*a6d0*/  STL [R1+0xc4], R46 ;  /* 0x0000c42e01007387 */ /* 0x0001e20000100800 */
[----:B------:R-:W-:-:S03]  /*a6e0*/  SEL R49, R3, R35, !P2 ;  /* 0x0000002303317207 */ /* 0x000fc60005000000 */
[----:B------:R0:W-:Y:S01]  /*a6f0*/  STL [R1+0xc0], R45 ;  /* 0x0000c02d01007387 */ /* 0x0001e20000100800 */
[----:B------:R-:W-:-:S03]  /*a700*/  SEL R54, R3, R32, !P2 ;  /* 0x0000002003367207 */ /* 0x000fc60005000000 */
[----:B------:R-:W3:Y:S01]  /*a710*/  LDL.LU R36, [R1+0x1c8] ;  /* 0x0001c80001247983 */ /* 0x000ee20000300800 */
[----:B------:R-:W-:-:S03]  /*a720*/  SEL R55, R3, R31, !P2 ;  /* 0x0000001f03377207 */ /* 0x000fc60005000000 */
[----:B------:R-:W3:Y:S01]  /*a730*/  LDL.LU R35, [R1+0x1cc] ;  /* 0x0001cc0001237983 */ /* 0x000ee20000300800 */
[----:B------:R-:W-:-:S03]  /*a740*/  SEL R57, R3, R30, !P2 ;  /* 0x0000001e03397207 */ /* 0x000fc60005000000 */
[----:B------:R-:W3:Y:S01]  /*a750*/  LDL.LU R32, [R1+0x27c] ;  /* 0x00027c0001207983 */ /* 0x000ee20000300800 */
[----:B------:R-:W-:Y:S01]  /*a760*/  SEL R64, R3, R27, !P2 ;  /* 0x0000001b03407207 */ /* 0x000fe20005000000 */
[----:B------:R-:W-:Y:S02]  /*a770*/  @!P5 IMAD.MOV R11, RZ, RZ, -R11 ;  /* 0x000000ffff0bd224 */ /* 0x000fe400078e0a0b */
[----:B------:R-:W3:Y:S01]  /*a780*/  LDL.LU R31, [R1+0x1b8] ;  /* 0x0001b800011f7983 */ /* 0x000ee20000300800 */
[----:B------:R-:W-:Y:S02]  /*a790*/  @!P4 IMAD.MOV R10, RZ, RZ, -R10 ;  /* 0x000000ffff0ac224 */ /* 0x000fe400078e0a0a */
[----:B------:R-:W-:Y:S01]  /*a7a0*/  @!P0 IMAD.MOV R9, RZ, RZ, -R9 ;  /* 0x000000ffff098224 */ /* 0x000fe200078e0a09 */
[----:B------:R-:W3:Y:S01]  /*a7b0*/  LDL.LU R30, [R1+0x1bc] ;  /* 0x0001bc00011e7983 */ /* 0x000ee20000300800 */
[----:B------:R-:W-:Y:S02]  /*a7c0*/  @!P1 IMAD.MOV R7, RZ, RZ, -R7 ;  /* 0x000000ffff079224 */ /* 0x000fe400078e0a07 */
[----:B------:R-:W-:Y:S01]  /*a7d0*/  @!P6 IMAD.MOV R8, RZ, RZ, -R8 ;  /* 0x000000ffff08e224 */ /* 0x000fe200078e0a08 */
[----:B------:R-:W3:Y:S01]  /*a7e0*/  LDL.LU R27, [R1+0x280] ;  /* 0x00028000011b7983 */ /* 0x000ee20000300800 */
[----:B------:R-:W-:-:S04]  /*a7f0*/  @!UP1 UIADD3 UR4, UPT, UPT, -UR7, 0x100000, URZ ;  /* 0x0010000007049890 */ /* 0x000fc8000fffe1ff */
[----:B------:R-:W-:Y:S02]  /*a800*/  @!UP1 USHF.L.U32 UR5, UR4, 0xb, URZ ;  /* 0x0000000b04059899 */ /* 0x000fe400080006ff */
[----:B------:R-:W-:Y:S01]  /*a810*/  @!UP1 USHF.L.U32 UR4, UR4, 0x1, URZ ;  /* 0x0000000104049899 */ /* 0x000fe200080006ff */
[----:B------:R-:W-:Y:S01]  /*a820*/  VOTEU.ALL UP2, P3 ;  /* 0x0000000000ff7886 */ /* 0x000fe20001840000 */
[C---:B------:R-:W-:Y:S01]  /*a830*/  SEL R86, R3.reuse, R44, !P2 ;  /* 0x0000002c03567207 */ /* 0x040fe20005000000 */
[----:B------:R-:W1:Y:S01]  /*a840*/  LDCU UR7, c[0x0][0x3b0] ;  /* 0x00007600ff0777ac */ /* 0x000e620008000800 */
[C---:B0-----:R-:W-:Y:S02]  /*a850*/  SEL R46, R3.reuse, R37, !P2 ;  /* 0x00000025032e7207 */ /* 0x041fe40005000000 */
[C---:B------:R-:W-:Y:S02]  /*a860*/  SEL R51, R3.reuse, R34, !P2 ;  /* 0x0000002203337207 */ /* 0x040fe40005000000 */
[----:B------:R-:W-:-:S02]  /*a870*/  SEL R53, R3, R33, !P2 ;  /* 0x0000002103357207 */ /* 0x000fc40005000000 */
[C---:B------:R-:W-:Y:S02]  /*a880*/  SEL R44, R3.reuse, R39, !P2 ;  /* 0x00000027032c7207 */ /* 0x040fe40005000000 */
[C---:B------:R-:W-:Y:S01]  /*a890*/  SEL R45, R3.reuse, R38, !P2 ;  /* 0x00000026032d7207 */ /* 0x040fe20005000000 */
[----:B------:R0:W1:Y:S01]  /*a8a0*/  @!UP2 SYNCS.EXCH.64 URZ, [UR9+0xc008], UR4 ;  /* 0x00c0080409ffa5b2 */ /* 0x0000620008000100 */
[C---:B------:R-:W-:Y:S02]  /*a8b0*/  SEL R60, R3.reuse, R29, !P2 ;  /* 0x0000001d033c7207 */ /* 0x040fe40005000000 */
[C---:B------:R-:W-:Y:S02]  /*a8c0*/  SEL R61, R3.reuse, R28, !P2 ;  /* 0x0000001c033d7207 */ /* 0x040fe40005000000 */
[C---:B------:R-:W-:Y:S02]  /*a8d0*/  SEL R65, R3.reuse, R26, !P2 ;  /* 0x0000001a03417207 */ /* 0x040fe40005000000 */
[----:B------:R-:W-:-:S02]  /*a8e0*/  SEL R67, R3, R25, !P2 ;  /* 0x0000001903437207 */ /* 0x000fc40005000000 */
[C---:B------:R-:W-:Y:S02]  /*a8f0*/  SEL R71, R3.reuse, R24, !P2 ;  /* 0x0000001803477207 */ /* 0x040fe40005000000 */
[C---:B------:R-:W-:Y:S01]  /*a900*/  SEL R70, R3.reuse, R23, !P2 ;  /* 0x0000001703467207 */ /* 0x040fe20005000000 */
[----:B0-----:R-:W0:Y:S01]  /*a910*/  LDCU UR4, c[0x0][0x3b0] ;  /* 0x00007600ff0477ac */ /* 0x001e220008000800 */
[C---:B------:R-:W-:Y:S02]  /*a920*/  SEL R69, R3.reuse, R22, !P2 ;  /* 0x0000001603457207 */ /* 0x040fe40005000000 */
[C---:B------:R-:W-:Y:S01]  /*a930*/  SEL R66, R3.reuse, R21, !P2 ;  /* 0x0000001503427207 */ /* 0x040fe20005000000 */
[----:B------:R-:W0:Y:S01]  /*a940*/  LDCU UR5, c[0x0][0x3b0] ;  /* 0x00007600ff0577ac */ /* 0x000e220008000800 */
[C---:B------:R-:W-:Y:S02]  /*a950*/  SEL R63, R3.reuse, R20, !P2 ;  /* 0x00000014033f7207 */ /* 0x040fe40005000000 */
[----:B------:R-:W-:-:S02]  /*a960*/  SEL R62, R3, R19, !P2 ;  /* 0x00000013033e7207 */ /* 0x000fc40005000000 */
[C---:B------:R-:W-:Y:S02]  /*a970*/  SEL R59, R3.reuse, R18, !P2 ;  /* 0x00000012033b7207 */ /* 0x040fe40005000000 */
[C---:B------:R-:W-:Y:S02]  /*a980*/  SEL R58, R3.reuse, R17, !P2 ;  /* 0x00000011033a7207 */ /* 0x040fe40005000000 */
[C---:B------:R-:W-:Y:S02]  /*a990*/  SEL R56, R3.reuse, R16, !P2 ;  /* 0x0000001003387207 */ /* 0x040fe40005000000 */
[C---:B------:R-:W-:Y:S02]  /*a9a0*/  SEL R52, R3.reuse, R15, !P2 ;  /* 0x0000000f03347207 */ /* 0x040fe40005000000 */
[C---:B------:R-:W-:Y:S02]  /*a9b0*/  SEL R50, R3.reuse, R14, !P2 ;  /* 0x0000000e03327207 */ /* 0x040fe40005000000 */
[----:B------:R-:W-:-:S02]  /*a9c0*/  SEL R47, R3, R13, !P2 ;  /* 0x0000000d032f7207 */ /* 0x000fc40005000000 */
[C---:B------:R-:W-:Y:S02]  /*a9d0*/  SEL R37, R3.reuse, R12, !P2 ;  /* 0x0000000c03257207 */ /* 0x040fe40005000000 */
[C---:B------:R-:W-:Y:S02]  /*a9e0*/  SEL R34, R3.reuse, R11, !P2 ;  /* 0x0000000b03227207 */ /* 0x040fe40005000000 */
[C---:B------:R-:W-:Y:S02]  /*a9f0*/  SEL R33, R3.reuse, R10, !P2 ;  /* 0x0000000a03217207 */ /* 0x040fe40005000000 */
[C---:B------:R-:W-:Y:S02]  /*aa00*/  SEL R84, R3.reuse, R9, !P2 ;  /* 0x0000000903547207 */ /* 0x040fe40005000000 */
[C---:B------:R-:W-:Y:S02]  /*aa10*/  SEL R82, R3.reuse, R7, !P2 ;  /* 0x0000000703527207 */ /* 0x040fe40005000000 */
[----:B------:R-:W-:Y:S01]  /*aa20*/  SEL R68, R3, R8, !P2 ;  /* 0x0000000803447207 */ /* 0x000fe20005000000 */
[----:B-1----:R-:W-:Y:S01]  /*aa30*/  VIADD R3, R40, 0xffffff91 ;  /* 0xffffff9128037836 */ /* 0x002fe20000000000 */
[----:B------:R-:W-:-:S04]  /*aa40*/  LOP3.LUT R41, R41, 0x7f, RZ, 0xc0, !PT ;  /* 0x0000007f29297812 */ /* 0x000fc800078ec0ff */
[----:B------:R-:W-:Y:S01]  /*aa50*/  ISETP.GE.U32.AND P0, PT, R3, 0x7fffff12, PT ;  /* 0x7fffff120300780c */ /* 0x000fe20003f06070 */
[----:B------:R-:W-:Y:S01]  /*aa60*/  IMAD R3, R4, 0x6e, RZ ;  /* 0x0000006e04037824 */ /* 0x000fe200078e02ff */
[----:B--2---:R1:W-:Y:S04]  /*aa70*/  STS.U8 [R41+UR9], R6 ;  /* 0x0000000629007988 */ /* 0x0043e80008000009 */
[----:B-1----:R-:W-:-:S04]  /*aa80*/  IADD3 R6, P1, PT, R3, R0, RZ ;  /* 0x0000000003067210 */ /* 0x002fc80007f3e0ff */
[----:B------:R-:W-:Y:S01]  /*aa90*/  LEA.HI.X.SX32 R7, R3, R2, 0x1, P1 ;  /* 0x0000000203077211 */ /* 0x000fe200008f0eff */
[----:B------:R1:W-:Y:S04]  /*aaa0*/  STL [R1+0x1ac], R6 ;  /* 0x0001ac0601007387 */ /* 0x0003e80000100800 */
[----:B------:R2:W-:Y:S04]  /*aab0*/  STL [R1+0x1a8], R7 ;  /* 0x0001a80701007387 */ /* 0x0005e80000100800 */
[----:B------:R-:W4:Y:S04]  /*aac0*/  LDL.LU R38, [R1+0x274] ;  /* 0x0002740001267983 */ /* 0x000f280000300800 */
[----:B------:R-:W4:Y:S04]  /*aad0*/  LDL.LU R29, [R1+0x60] ;  /* 0x00006000011d7983 */ /* 0x000f280000300800 */
[----:B------:R-:W4:Y:S01]  /*aae0*/  LDL.LU R39, [R1+0x58] ;  /* 0x0000580001277983 */ /* 0x000f220000300800 */
[----:B------:R-:W-:Y:S01]  /*aaf0*/  PRMT R9, RZ, 0x7610, R9 ;  /* 0x00007610ff097816 */ /* 0x000fe20000000009 */
[----:B------:R-:W-:-:S05]  /*ab00*/  VIADD R3, R40, 0xffffff89 ;  /* 0xffffff8928037836 */ /* 0x000fca0000000000 */
[----:B------:R1:W4:Y:S01]  /*ab10*/  @!P0 LDG.E.U8 R9, desc[UR18][R6.64] ;  /* 0x0000001206098981 */ /* 0x000322000c1e1100 */
[----:B------:R-:W-:Y:S01]  /*ab20*/  ISETP.GE.U32.AND P0, PT, R3, 0x7fffff0a, PT ;  /* 0x7fffff0a0300780c */ /* 0x000fe20003f06070 */
[----:B------:R-:W-:Y:S01]  /*ab30*/  IMAD R3, R4, 0x76, RZ ;  /* 0x0000007604037824 */ /* 0x000fe200078e02ff */
[----:B------:R-:W-:-:S04]  /*ab40*/  PRMT R8, RZ, 0x7610, R8 ;  /* 0x00007610ff087816 */ /* 0x000fc80000000008 */
[C---:B-1----:R-:W-:Y:S01]  /*ab50*/  IADD3 R6, P1, PT, R3.reuse, R0, RZ ;  /* 0x0000000003067210 */ /* 0x042fe20007f3e0ff */
[----:B---3--:R-:W-:Y:S03]  /*ab60*/  STS.U8 [R41+UR9+0x400], R27 ;  /* 0x0004001b29007988 */ /* 0x008fe60008000009 */
[----:B--2---:R-:W-:Y:S01]  /*ab70*/  LEA.HI.X.SX32 R7, R3, R2, 0x1, P1 ;  /* 0x0000000203077211 */ /* 0x004fe200008f0eff */
[----:B------:R1:W-:Y:S01]  /*ab80*/  STS.U8 [R41+UR9+0x800], R30 ;  /* 0x0008001e29007988 */ /* 0x0003e20008000009 */
[----:B------:R-:W-:-:S03]  /*ab90*/  VIADD R3, R40, 0xffffff81 ;  /* 0xffffff8128037836 */ /* 0x000fc60000000000 */
[----:B------:R2:W-:Y:S04]  /*aba0*/  STS.U8 [R41+UR9+0xc00], R31 ;  /* 0x000c001f29007988 */ /* 0x0005e80008000009 */
[----:B------:R3:W4:Y:S04]  /*abb0*/  @!P0 LDG.E.U8 R8, desc[UR18][R6.64] ;  /* 0x0000001206088981 */ /* 0x000728000c1e1100 */
[----:B-1----:R-:W4:Y:S04]  /*abc0*/  LDL.LU R30, [R1+0x278] ;  /* 0x00027800011e7983 */ /* 0x002f280000300800 */
[----:B--2---:R-:W2:Y:S01]  /*abd0*/  LDL.LU R31, [R1+0xf0] ;  /* 0x0000f000011f7983 */ /* 0x004ea20000300800 */
[----:B------:R-:W-:Y:S01]  /*abe0*/  ISETP.GE.U32.AND P0, PT, R3, 0x7fffff02, PT ;  /* 0x7fffff020300780c */ /* 0x000fe20003f06070 */
[----:B------:R-:W-:-:S02]  /*abf0*/  IMAD R3, R4, 0x7e, RZ ;  /* 0x0000007e04037824 */ /* 0x000fc400078e02ff */
[----:B------:R3:W-:Y:S04]  /*ac00*/  STL [R1+0x1bc], R6 ;  /* 0x0001bc0601007387 */ /* 0x0007e80000100800 */
[----:B------:R-:W-:Y:S01]  /*ac10*/  STL [R1+0x1b8], R7 ;  /* 0x0001b80701007387 */ /* 0x000fe20000100800 */
[----:B---3--:R-:W-:-:S03]  /*ac20*/  IADD3 R6, P1, PT, R3, R0, RZ ;  /* 0x0000000003067210 */ /* 0x008fc60007f3e0ff */
[----:B------:R1:W-:Y:S01]  /*ac30*/  STS.U8 [R41+UR9+0x1000], R32 ;  /* 0x0010002029007988 */ /* 0x0003e20008000009 */
[----:B------:R-:W-:-:S03]  /*ac40*/  LEA.HI.X.SX32 R10, R3, R2, 0x1, P1 ;  /* 0x00000002030a7211 */ /* 0x000fc600008f0eff */
[----:B------:R3:W-:Y:S04]  /*ac50*/  STS.U8 [R41+UR9+0x1400], R35 ;  /* 0x0014002329007988 */ /* 0x0007e80008000009 */
[----:B-1----:R-:W2:Y:S04]  /*ac60*/  LDL.LU R32, [R1+0xec] ;  /* 0x0000ec0001207983 */ /* 0x002ea80000300800 */
[----:B---3--:R-:W3:Y:S04]  /*ac70*/  LDL.LU R35, [R1+0x270] ;  /* 0x0002700001237983 */ /* 0x008ee80000300800 */
[----:B------:R-:W-:Y:S04]  /*ac80*/  STL [R1+0x1cc], R6 ;  /* 0x0001cc0601007387 */ /* 0x000fe80000100800 */
[----:B------:R1:W-:Y:S04]  /*ac90*/  STS.U8 [R41+UR9+0x1800], R36 ;  /* 0x0018002429007988 */ /* 0x0003e80008000009 */
[----:B------:R-:W-:Y:S04]  /*aca0*/  STL [R1+0x1c8], R10 ;  /* 0x0001c80a01007387 */ /* 0x000fe80000100800 */
[----:B-1----:R-:W3:Y:S04]  /*acb0*/  LDL.LU R36, [R1+0x26c] ;  /* 0x00026c0001247983 */ /* 0x002ee80000300800 */
[----:B----4-:R1:W-:Y:S04]  /*acc0*/  STS.U8 [R41+UR9+0x1c00], R38 ;  /* 0x001c002629007988 */ /* 0x0103e80008000009 */
[----:B------:R-:W-:Y:S04]  /*acd0*/  STS.U8 [R41+UR9+0x2000], R29 ;  /* 0x0020001d29007988 */ /* 0x000fe80008000009 */
[----:B-1----:R-:W4:Y:S04]  /*ace0*/  LDL.LU R38, [R1+0x150] ;  /* 0x0001500001267983 */ /* 0x002f280000300800 */
[----:B------:R1:W-:Y:S04]  /*acf0*/  STS.U8 [R41+UR9+0x2400], R39 ;  /* 0x0024002729007988 */ /* 0x0003e80008000009 */
[----:B-1----:R-:W4:Y:S01]  /*ad00*/  LDL.LU R39, [R1+0x14c] ;  /* 0x00014c0001277983 */ /* 0x002f220000300800 */
[----:B------:R-:W-:Y:S01]  /*ad10*/  PRMT R7, RZ, 0x7610, R7 ;  /* 0x00007610ff077816 */ /* 0x000fe20000000007 */
[----:B------:R-:W-:-:S02]  /*ad20*/  @!P0 IMAD.MOV.U32 R11, RZ, RZ, R10 ;  /* 0x000000ffff0b8224 */ /* 0x000fc400078e000a */
[----:B------:R-:W-:Y:S02]  /*ad30*/  @!P0 IMAD.MOV.U32 R10, RZ, RZ, R6 ;  /* 0x000000ffff0a8224 */ /* 0x000fe400078e0006 */
[----:B------:R-:W-:-:S03]  /*ad40*/  VIADD R3, R40, 0xfffffff8 ;  /* 0xfffffff828037836 */ /* 0x000fc60000000000 */
[----:B------:R1:W4:Y:S02]  /*ad50*/  @!P0 LDG.E.U8 R7, desc[UR18][R10.64] ;  /* 0x000000120a078981 */ /* 0x000324000c1e1100 */
[----:B------:R-:W-:Y:S01]  /*ad60*/  ISETP.GE.U32.AND P0, PT, R3, 0x7fffff79, PT ;  /* 0x7fffff790300780c */ /* 0x000fe20003f06070 */
[----:B------:R-:W-:-:S05]  /*ad70*/  IMAD R3, R4, 0x7, RZ ;  /* 0x0000000704037824 */ /* 0x000fca00078e02ff */
[----:B------:R-:W-:-:S04]  /*ad80*/  IADD3 R6, P1, PT, R3, R0, RZ ;  /* 0x0000000003067210 */ /* 0x000fc80007f3e0ff */
[----:B-1----:R-:W-:Y:S01]  /*ad90*/  LEA.HI.X.SX32 R10, R3, R2, 0x1, P1 ;  /* 0x00000002030a7211 */ /* 0x002fe200008f0eff */
[----:B------:R-:W-:Y:S01]  /*ada0*/  STL [R1+0x60], R6 ;  /* 0x0000600601007387 */ /* 0x000fe20000100800 */
[----:B------:R-:W-:Y:S01]  /*adb0*/  PRMT R22, RZ, 0x7610, R22 ;  /* 0x00007610ff167816 */ /* 0x000fe20000000016 */
[----:B------:R-:W-:Y:S02]  /*adc0*/  VIADD R3, R40, 0xfffffff0 ;  /* 0xfffffff028037836 */ /* 0x000fe40000000000 */
[----:B------:R1:W-:Y:S01]  /*add0*/  STL [R1+0x58], R10 ;  /* 0x0000580a01007387 */ /* 0x0003e20000100800 */
[----:B------:R-:W-:-:S03]  /*ade0*/  @!P0 IMAD.MOV.U32 R11, RZ, RZ, R10 ;  /* 0x000000ffff0b8224 */ /* 0x000fc600078e000a */
[----:B------:R0:W-:Y:S04]  /*adf0*/  STS.U8 [R41+UR9+0x2800], R30 ;  /* 0x0028001e29007988 */ /* 0x0001e80008000009 */
[----:B------:R-:W4:Y:S01]  /*ae00*/  LDL.LU R27, [R1+0x268] ;  /* 0x00026800011b7983 */ /* 0x000f220000300800 */
[----:B-1----:R-:W-:-:S03]  /*ae10*/  @!P0 IMAD.MOV.U32 R10, RZ, RZ, R6 ;  /* 0x000000ffff0a8224 */ /* 0x002fc600078e0006 */
[----:B--2---:R1:W-:Y:S04]  /*ae20*/  STS.U8 [R41+UR9+0x2c00], R31 ;  /* 0x002c001f29007988 */ /* 0x0043e80008000009 */
[----:B------:R2:W4:Y:S01]  /*ae30*/  @!P0 LDG.E.U8 R22, desc[UR18][R10.64] ;  /* 0x000000120a168981 */ /* 0x000522000c1e1100 */
[----:B------:R-:W-:Y:S01]  /*ae40*/  ISETP.GE.U32.AND P0, PT, R3, 0x7fffff71, PT ;  /* 0x7fffff710300780c */ /* 0x000fe20003f06070 */
[----:B------:R-:W-:Y:S02]  /*ae50*/  IMAD R3, R4, 0xf, RZ ;  /* 0x0000000f04037824 */ /* 0x000fe400078e02ff */
[----:B0-----:R-:W4:Y:S03]  /*ae60*/  LDL.LU R30, [R1+0x15c] ;  /* 0x00015c00011e7983 */ /* 0x001f260000300800 */
[C---:B------:R-:W-:Y:S01]  /*ae70*/  IADD3 R6, P1, PT, R3.reuse, R0, RZ ;  /* 0x0000000003067210 */ /* 0x040fe20007f3e0ff */
[----:B-1----:R-:W4:Y:S03]  /*ae80*/  LDL.LU R31, [R1+0x158] ;  /* 0x00015800011f7983 */ /* 0x002f260000300800 */
[----:B--2---:R-:W-:Y:S01]  /*ae90*/  LEA.HI.X.SX32 R10, R3, R2, 0x1, P1 ;  /* 0x00000002030a7211 */ /* 0x004fe200008f0eff */
[----:B------:R-:W-:Y:S01]  /*aea0*/  STL [R1+0xf0], R6 ;  /* 0x0000f00601007387 */ /* 0x000fe20000100800 */
[----:B------:R-:W-:Y:S01]  /*aeb0*/  PRMT R21, RZ, 0x7610, R21 ;  /* 0x00007610ff157816 */ /* 0x000fe20000000015 */
[----:B------:R-:W-:-:S02]  /*aec0*/  VIADD R3, R40, 0xffffffe8 ;  /* 0xffffffe828037836 */ /* 0x000fc40000000000 */
[----:B------:R0:W-:Y:S01]  /*aed0*/  STL [R1+0xec], R10 ;  /* 0x0000ec0a01007387 */ /* 0x0001e20000100800 */
[----:B------:R-:W-:Y:S02]  /*aee0*/  @!P0 IMAD.MOV.U32 R11, RZ, RZ, R10 ;  /* 0x000000ffff0b8224 */ /* 0x000fe400078e000a */
[----:B0-----:R-:W-:-:S05]  /*aef0*/  @!P0 IMAD.MOV.U32 R10, RZ, RZ, R6 ;  /* 0x000000ffff0a8224 */ /* 0x001fca00078e0006 */
[----:B------:R0:W2:Y:S01]  /*af00*/  @!P0 LDG.E.U8 R21, desc[UR18][R10.64] ;  /* 0x000000120a158981 */ /* 0x0000a2000c1e1100 */
[----:B------:R-:W-:Y:S01]  /*af10*/  ISETP.GE.U32.AND P0, PT, R3, 0x7fffff69, PT ;  /* 0x7fffff690300780c */ /* 0x000fe20003f06070 */
[----:B------:R-:W-:Y:S02]  /*af20*/  IMAD R3, R4, 0x17, RZ ;  /* 0x0000001704037824 */ /* 0x000fe400078e02ff */
[----:B------:R1:W-:Y:S03]  /*af30*/  STS.U8 [R41+UR9+0x3000], R32 ;  /* 0x0030002029007988 */ /* 0x0003e60008000009 */
[C---:B0-----:R-:W-:Y:S01]  /*af40*/  IADD3 R10, P1, PT, R3.reuse, R0, RZ ;  /* 0x00000000030a7210 */ /* 0x041fe20007f3e0ff */
[----:B---3--:R0:W-:Y:S03]  /*af50*/  STS.U8 [R41+UR9+0x3400], R35 ;  /* 0x0034002329007988 */ /* 0x0081e60008000009 */
[----:B------:R-:W-:Y:S01]  /*af60*/  LEA.HI.X.SX32 R11, R3, R2, 0x1, P1 ;  /* 0x00000002030b7211 */ /* 0x000fe200008f0eff */
[----:B-1----:R-:W3:Y:S04]  /*af70*/  LDL.LU R32, [R1+0x264] ;  /* 0x0002640001207983 */ /* 0x002ee80000300800 */
[----:B------:R1:W-:Y:S04]  /*af80*/  STS.U8 [R41+UR9+0x3800], R36 ;  /* 0x0038002429007988 */ /* 0x0003e80008000009 */
[----:B0-----:R-:W2:Y:S01]  /*af90*/  LDL.LU R35, [R1+0x164] ;  /* 0x0001640001237983 */ /* 0x001ea20000300800 */
[----:B------:R-:W-:-:S03]  /*afa0*/  LOP3.LUT R6, R41, 0x10, RZ, 0x3c, !PT ;  /* 0x0000001029067812 */ /* 0x000fc600078e3cff */
[----:B-1----:R-:W2:Y:S04]  /*afb0*/  LDL.LU R36, [R1+0x160] ;  /* 0x0001600001247983 */ /* 0x002ea80000300800 */
[----:B------:R-:W-:Y:S04]  /*afc0*/  STL [R1+0x150], R10 ;  /* 0x0001500a01007387 */ /* 0x000fe80000100800 */
[----:B------:R-:W-:Y:S04]  /*afd0*/  STL [R1+0x14c], R11 ;  /* 0x00014c0b01007387 */ /* 0x000fe80000100800 */
[----:B----4-:R0:W-:Y:S04]  /*afe0*/  STS.U8 [R41+UR9+0x3c00], R38 ;  /* 0x003c002629007988 */ /* 0x0101e80008000009 */
[----:B0-----:R-:W4:Y:S04]  /*aff0*/  LDL.LU R38, [R1+0x260] ;  /* 0x0002600001267983 */ /* 0x001f280000300800 */
[----:B------:R0:W-:Y:S04]  /*b000*/  STS.U8 [R6+UR9+0x480], R39 ;  /* 0x0004802706007988 */ /* 0x0001e80008000009 */
[----:B------:R-:W4:Y:S04]  /*b010*/  LDL.LU R29, [R1+0x16c] ;  /* 0x00016c00011d7983 */ /* 0x000f280000300800 */
[----:B0-----:R-:W4:Y:S01]  /*b020*/  LDL.LU R39, [R1+0x168] ;  /* 0x0001680001277983 */ /* 0x001f220000300800 */
[----:B------:R-:W-:Y:S01]  /*b030*/  PRMT R20, RZ, 0x7610, R20 ;  /* 0x00007610ff147816 */ /* 0x000fe20000000014 */
[----:B------:R-:W-:-:S05]  /*b040*/  VIADD R3, R40, 0xffffffe0 ;  /* 0xffffffe028037836 */ /* 0x000fca0000000000 */
[----:B------:R0:W4:Y:S01]  /*b050*/  @!P0 LDG.E.U8 R20, desc[UR18][R10.64] ;  /* 0x000000120a148981 */ /* 0x000122000c1e1100 */
[----:B------:R-:W-:Y:S01]  /*b060*/  ISETP.GE.U32.AND P0, PT, R3, 0x7fffff61, PT ;  /* 0x7fffff610300780c */ /* 0x000fe20003f06070 */
[----:B------:R-:W-:Y:S01]  /*b070*/  IMAD R3, R4, 0x1f, RZ ;  /* 0x0000001f04037824 */ /* 0x000fe200078e02ff */
[----:B------:R-:W-:-:S04]  /*b080*/  PRMT R19, RZ, 0x7610, R19 ;  /* 0x00007610ff137816 */ /* 0x000fc80000000013 */
[----:B0-----:R-:W-:-:S04]  /*b090*/  IADD3 R10, P1, PT, R3, R0, RZ ;  /* 0x00000000030a7210 */ /* 0x001fc80007f3e0ff */
[----:B------:R-:W-:Y:S01]  /*b0a0*/  LEA.HI.X.SX32 R11, R3, R2, 0x1, P1 ;  /* 0x00000002030b7211 */ /* 0x000fe200008f0eff */
[----:B------:R-:W-:Y:S01]  /*b0b0*/  VIADD R3, R40, 0xffffffd8 ;  /* 0xffffffd828037836 */ /* 0x000fe20000000000 */
[----:B------:R-:W-:Y:S04]  /*b0c0*/  STS.U8 [R6+UR9+0x880], R27 ;  /* 0x0008801b06007988 */ /* 0x000fe80008000009 */
[----:B------:R0:W4:Y:S01]  /*b0d0*/  @!P0 LDG.E.U8 R19, desc[UR18][R10.64] ;  /* 0x000000120a138981 */ /* 0x000122000c1e1100 */
[----:B------:R-:W-:Y:S01]  /*b0e0*/  ISETP.GE.U32.AND P0, PT, R3, 0x7fffff59, PT ;  /* 0x7fffff590300780c */ /* 0x000fe20003f06070 */
[----:B------:R-:W-:Y:S02]  /*b0f0*/  IMAD R3, R4, 0x27, RZ ;  /* 0x0000002704037824 */ /* 0x000fe400078e02ff */
[----:B------:R1:W-:Y:S04]  /*b100*/  STS.U8 [R6+UR9+0xc80], R30 ;  /* 0x000c801e06007988 */ /* 0x0003e80008000009 */
[----:B------:R0:W-:Y:S04]  /*b110*/  STS.U8 [R6+UR9+0x1080], R31 ;  /* 0x0010801f06007988 */ /* 0x0001e80008000009 */
[----:B-1----:R-:W4:Y:S04]  /*b120*/  LDL.LU R30, [R1+0x25c] ;  /* 0x00025c00011e7983 */ /* 0x002f280000300800 */
[----:B0-----:R-:W4:Y:S04]  /*b130*/  LDL.LU R31, [R1+0x174] ;  /* 0x00017400011f7983 */ /* 0x001f280000300800 */
[----:B------:R0:W-:Y:S04]  /*b140*/  STL [R1+0x15c], R10 ;  /* 0x00015c0a01007387 */ /* 0x0001e80000100800 */
[----:B------:R1:W-:Y:S01]  /*b150*/  STL [R1+0x158], R11 ;  /* 0x0001580b01007387 */ /* 0x0003e20000100800 */
[----:B0-----:R-:W-:-:S04]  /*b160*/  IADD3 R10, P1, PT, R3, R0, RZ ;  /* 0x00000000030a7210 */ /* 0x001fc80007f3e0ff */
[----:B-1----:R-:W-:Y:S01]  /*b170*/  LEA.HI.X.SX32 R11, R3, R2, 0x1, P1 ;  /* 0x00000002030b7211 */ /* 0x002fe200008f0eff */
[----:B---3--:R0:W-:Y:S04]  /*b180*/  STS.U8 [R6+UR9+0x1480], R32 ;  /* 0x0014802006007988 */ /* 0x0081e80008000009 */
[----:B--2---:R1:W-:Y:S04]  /*b190*/  STS.U8 [R6+UR9+0x1880], R35 ;  /* 0x0018802306007988 */ /* 0x0043e80008000009 */
[----:B0-----:R-:W2:Y:S04]  /*b1a0*/  LDL.LU R32, [R1+0x170] ;  /* 0x0001700001207983 */ /* 0x001ea80000300800 */
[----:B-1----:R-:W3:Y:S04]  /*b1b0*/  LDL.LU R35, [R1+0x258] ;  /* 0x0002580001237983 */ /* 0x002ee80000300800 */
[----:B------:R-:W-:Y:S04]  /*b1c0*/  STL [R1+0x164], R10 ;  /* 0x0001640a01007387 */ /* 0x000fe80000100800 */
[----:B------:R0:W-:Y:S04]  /*b1d0*/  STS.U8 [R6+UR9+0x1c80], R36 ;  /* 0x001c802406007988 */ /* 0x0001e80008000009 */
[----:B------:R-:W-:Y:S04]  /*b1e0*/  STL [R1+0x160], R11 ;  /* 0x0001600b01007387 */ /* 0x000fe80000100800 */
[----:B0-----:R-:W3:Y:S04]  /*b1f0*/  LDL.LU R36, [R1+0x250] ;  /* 0x0002500001247983 */ /* 0x001ee80000300800 */
[----:B----4-:R0:W-:Y:S04]  /*b200*/  STS.U8 [R6+UR9+0x2080], R38 ;  /* 0x0020802606007988 */ /* 0x0101e80008000009 */
[----:B0-----:R-:W4:Y:S04]  /*b210*/  LDL.LU R38, [R1+0x17c] ;  /* 0x00017c0001267983 */ /* 0x001f280000300800 */
[----:B------:R-:W-:Y:S04]  /*b220*/  STS.U8 [R6+UR9+0x2480], R29 ;  /* 0x0024801d06007988 */ /* 0x000fe80008000009 */
[----:B------:R0:W-:Y:S04]  /*b230*/  STS.U8 [R6+UR9+0x2880], R39 ;  /* 0x0028802706007988 */ /* 0x0001e80008000009 */
        /* <DEDUP_REMOVED lines=9> */
[----:B------:R-:W-:-:S04]  /*b2d0*/  VIADD R3, R40, 0xffffffc8 ;  /* 0xffffffc828037836 */ /* 0x000fc80000000000 */
[----:B------:R0:W4:Y:S01]  /*b2e0*/  @!P0 LDG.E.U8 R17, desc[UR18][R10.64] ;  /* 0x000000120a118981 */ /* 0x000122000c1e1100 */
[----:B------:R-:W-:Y:S01]  /*b2f0*/  ISETP.GE.U32.AND P0, PT, R3, 0x7fffff49, PT ;  /* 0x7fffff490300780c */ /* 0x000fe20003f06070 */
[----:B------:R-:W-:Y:S02]  /*b300*/  IMAD R3, R4, 0x37, RZ ;  /* 0x0000003704037824 */ /* 0x000fe400078e02ff */
[----:B------:R0:W-:Y:S01]  /*b310*/  STL [R1+0x16c], R10 ;  /* 0x00016c0a01007387 */ /* 0x0001e20000100800 */
[----:B------:R-:W-:-:S03]  /*b320*/  PRMT R16, RZ, 0x7610, R16 ;  /* 0x00007610ff107816 */ /* 0x000fc60000000010 */
[----:B------:R1:W-:Y:S04]  /*b330*/  STL [R1+0x168], R11 ;  /* 0x0001680b01007387 */ /* 0x0003e80000100800 */
[----:B------:R1:W-:Y:S01]  /*b340*/  STS.U8 [R6+UR9+0x2c80], R30 ;  /* 0x002c801e06007988 */ /* 0x0003e20008000009 */
[----:B0-----:R-:W-:-:S03]  /*b350*/  IADD3 R10, P1, PT, R3, R0, RZ ;  /* 0x00000000030a7210 */ /* 0x001fc60007f3e0ff */
[----:B------:R-:W4:Y:S01]  /*b360*/  LDL.LU R27, [R1+0x254] ;  /* 0x00025400011b7983 */ /* 0x000f220000300800 */
[----:B-1----:R-:W-:Y:S01]  /*b370*/  LEA.HI.X.SX32 R11, R3, R2, 0x1, P1 ;  /* 0x00000002030b7211 */ /* 0x002fe200008f0eff */
[----:B------:R-:W-:Y:S02]  /*b380*/  VIADD R3, R40, 0xffffffc0 ;  /* 0xffffffc028037836 */ /* 0x000fe40000000000 */
[----:B------:R0:W-:Y:S04]  /*b390*/  STS.U8 [R6+UR9+0x3080], R31 ;  /* 0x0030801f06007988 */ /* 0x0001e80008000009 */
[----:B------:R-:W4:Y:S04]  /*b3a0*/  LDL.LU R30, [R1+0x184] ;  /* 0x00018400011e7983 */ /* 0x000f280000300800 */
[----:B------:R1:W4:Y:S04]  /*b3b0*/  @!P0 LDG.E.U8 R16, desc[UR18][R10.64] ;  /* 0x000000120a108981 */ /* 0x000328000c1e1100 */
[----:B0-----:R-:W4:Y:S01]  /*b3c0*/  LDL.LU R31, [R1+0x180] ;  /* 0x00018000011f7983 */ /* 0x001f220000300800 */
[----:B------:R-:W-:Y:S01]  /*b3d0*/  ISETP.GE.U32.AND P0, PT, R3, 0x7fffff41, PT ;  /* 0x7fffff410300780c */ /* 0x000fe20003f06070 */
[----:B------:R-:W-:-:S02]  /*b3e0*/  IMAD R3, R4, 0x3f, RZ ;  /* 0x0000003f04037824 */ /* 0x000fc400078e02ff */
[----:B------:R1:W-:Y:S04]  /*b3f0*/  STL [R1+0x174], R10 ;  /* 0x0001740a01007387 */ /* 0x0003e80000100800 */
[----:B------:R0:W-:Y:S01]  /*b400*/  STL [R1+0x170], R11 ;  /* 0x0001700b01007387 */ /* 0x0001e20000100800 */
[----:B-1----:R-:W-:-:S03]  /*b410*/  IADD3 R10, P1, PT, R3, R0, RZ ;  /* 0x00000000030a7210 */ /* 0x002fc60007f3e0ff */
[----:B--2---:R-:W-:Y:S04]  /*b420*/  STS.U8 [R6+UR9+0x3480], R32 ;  /* 0x0034802006007988 */ /* 0x004fe80008000009 */
[----:B---3--:R1:W-:Y:S01]  /*b430*/  STS.U8 [R6+UR9+0x3880], R35 ;  /* 0x0038802306007988 */ /* 0x0083e20008000009 */
[----:B0-----:R-:W-:-:S03]  /*b440*/  LEA.HI.X.SX32 R11, R3, R2, 0x1, P1 ;  /* 0x00000002030b7211 */ /* 0x001fc600008f0eff */
[----:B-1----:R-:W2:Y:S04]  /*b450*/  LDL.LU R35, [R1+0x24c] ;  /* 0x00024c0001237983 */ /* 0x002ea80000300800 */
[----:B------:R-:W3:Y:S04]  /*b460*/  LDL.LU R32, [R1+0x18c] ;  /* 0x00018c0001207983 */ /* 0x000ee80000300800 */
[----:B------:R0:W-:Y:S04]  /*b470*/  STS.U8 [R6+UR9+0x3c80], R36 ;  /* 0x003c802406007988 */ /* 0x0001e80008000009 */
[----:B0-----:R-:W3:Y:S04]  /*b480*/  LDL.LU R36, [R1+0x188] ;  /* 0x0001880001247983 */ /* 0x001ee80000300800 */
[----:B----4-:R0:W-:Y:S04]  /*b490*/  STS.U8 [R6+UR9+0x80], R38 ;  /* 0x0000802606007988 */ /* 0x0101e80008000009 */
[----:B0-----:R-:W4:Y:S01]  /*b4a0*/  LDL.LU R38, [R1+0x248] ;  /* 0x0002480001267983 */ /* 0x001f220000300800 */
[----:B------:R-:W-:-:S03]  /*b4b0*/  LOP3.LUT R6, R41, 0x20, RZ, 0x3c, !PT ;  /* 0x0000002029067812 */ /* 0x000fc600078e3cff */
[----:B------:R-:W-:Y:S04]  /*b4c0*/  STL [R1+0x17c], R10 ;  /* 0x00017c0a01007387 */ /* 0x000fe80000100800 */
[----:B------:R-:W-:Y:S04]  /*b4d0*/  STL [R1+0x178], R11 ;  /* 0x0001780b01007387 */ /* 0x000fe80000100800 */
        /* <DEDUP_REMOVED lines=15> */
[----:B------:R-:W-:Y:S04]  /*b5d0*/  STS.U8 [R6+UR9+0x500], R27 ;  /* 0x0005001b06007988 */ /* 0x000fe80008000009 */
        /* <DEDUP_REMOVED lines=8> */
[----:B--2---:R0:W-:Y:S04]  /*b660*/  STS.U8 [R6+UR9+0x1100], R35 ;  /* 0x0011002306007988 */ /* 0x0041e80008000009 */
[----:B---3--:R1:W-:Y:S04]  /*b670*/  STS.U8 [R6+UR9+0x1500], R32 ;  /* 0x0015002006007988 */ /* 0x0083e80008000009 */
[----:B0-----:R-:W2:Y:S04]  /*b680*/  LDL.LU R35, [R1+0x198] ;  /* 0x0001980001237983 */ /* 0x001ea80000300800 */
[----:B------:R-:W-:Y:S04]  /*b690*/  STL [R1+0x18c], R10 ;  /* 0x00018c0a01007387 */ /* 0x000fe80000100800 */
[----:B------:R-:W-:Y:S04]  /*b6a0*/  STL [R1+0x188], R11 ;  /* 0x0001880b01007387 */ /* 0x000fe80000100800 */
[----:B------:R0:W-:Y:S04]  /*b6b0*/  STS.U8 [R6+UR9+0x1900], R36 ;  /* 0x0019002406007988 */ /* 0x0001e80008000009 */
[----:B-1----:R-:W3:Y:S04]  /*b6c0*/  LDL.LU R32, [R1+0x240] ;  /* 0x0002400001207983 */ /* 0x002ee80000300800 */
[----:B0-----:R-:W3:Y:S01]  /*b6d0*/  LDL.LU R36, [R1+0x238] ;  /* 0x0002380001247983 */ /* 0x001ee20000300800 */
[----:B------:R-:W-:Y:S01]  /*b6e0*/  PRMT R13, RZ, 0x7610, R13 ;  /* 0x00007610ff0d7816 */ /* 0x000fe2000000000d */
[----:B------:R-:W-:-:S05]  /*b6f0*/  VIADD R3, R40, 0xffffffa8 ;  /* 0xffffffa828037836 */ /* 0x000fca0000000000 */
[----:B------:R0:W3:Y:S01]  /*b700*/  @!P0 LDG.E.U8 R13, desc[UR18][R10.64] ;  /* 0x000000120a0d8981 */ /* 0x0000e2000c1e1100 */
[----:B------:R-:W-:Y:S01]  /*b710*/  ISETP.GE.U32.AND P0, PT, R3, 0x7fffff29, PT ;  /* 0x7fffff290300780c */ /* 0x000fe20003f06070 */
[----:B------:R-:W-:-:S05]  /*b720*/  IMAD R3, R4, 0x57, RZ ;  /* 0x0000005704037824 */ /* 0x000fca00078e02ff */
[----:B0-----:R-:W-:-:S04]  /*b730*/  IADD3 R10, P1, PT, R3, R0, RZ ;  /* 0x00000000030a7210 */ /* 0x001fc80007f3e0ff */
[----:B------:R-:W-:Y:S01]  /*b740*/  LEA.HI.X.SX32 R11, R3, R2, 0x1, P1 ;  /* 0x00000002030b7211 */ /* 0x000fe200008f0eff */
[----:B----4-:R0:W-:Y:S04]  /*b750*/  STS.U8 [R6+UR9+0x1d00], R38 ;  /* 0x001d002606007988 */ /* 0x0101e80008000009 */
[----:B0-----:R-:W4:Y:S04]  /*b760*/  LDL.LU R38, [R1+0x1a4] ;  /* 0x0001a40001267983 */ /* 0x001f280000300800 */
[----:B------:R-:W-:Y:S04]  /*b770*/  STS.U8 [R6+UR9+0x2100], R29 ;  /* 0x0021001d06007988 */ /* 0x000fe80008000009 */
[----:B------:R0:W-:Y:S04]  /*b780*/  STS.U8 [R6+UR9+0x2500], R39 ;  /* 0x0025002706007988 */ /* 0x0001e80008000009 */
[----:B0-----:R-:W4:Y:S04]  /*b790*/  LDL.LU R39, [R1+0x1a0] ;  /* 0x0001a00001277983 */ /* 0x001f280000300800 */
[----:B------:R-:W-:Y:S04]  /*b7a0*/  STL [R1+0x194], R10 ;  /* 0x0001940a01007387 */ /* 0x000fe80000100800 */
[----:B------:R0:W-:Y:S04]  /*b7b0*/  STL [R1+0x190], R11 ;  /* 0x0001900b01007387 */ /* 0x0001e80000100800 */
[----:B------:R-:W4:Y:S01]  /*b7c0*/  LDL.LU R26, [R1+0x23c] ;  /* 0x00023c00011a7983 */ /* 0x000f220000300800 */
[----:B------:R-:W-:Y:S01]  /*b7d0*/  PRMT R12, RZ, 0x7610, R12 ;  /* 0x00007610ff0c7816 */ /* 0x000fe2000000000c */
[----:B------:R-:W-:-:S02]  /*b7e0*/  VIADD R3, R40, 0xffffffa0 ;  /* 0xffffffa028037836 */ /* 0x000fc40000000000 */
[----:B------:R-:W4:Y:S04]  /*b7f0*/  LDL.LU R27, [R1+0x1b4] ;  /* 0x0001b400011b7983 */ /* 0x000f280000300800 */
[----:B------:R0:W4:Y:S01]  /*b800*/  @!P0 LDG.E.U8 R12, desc[UR18][R10.64] ;  /* 0x000000120a0c8981 */ /* 0x000122000c1e1100 */
[----:B------:R-:W-:Y:S01]  /*b810*/  ISETP.GE.U32.AND P0, PT, R3, 0x7fffff21, PT ;  /* 0x7fffff210300780c */ /* 0x000fe20003f06070 */
[----:B------:R-:W-:Y:S02]  /*b820*/  IMAD R3, R4, 0x5f, RZ ;  /* 0x0000005f04037824 */ /* 0x000fe400078e02ff */
[----:B------:R-:W4:Y:S03]  /*b830*/  LDL.LU R29, [R1+0x1b0] ;  /* 0x0001b000011d7983 */ /* 0x000f260000300800 */
[----:B------:R-:W-:-:S02]  /*b840*/  IADD3 R24, P1, PT, R3, R0, RZ ;  /* 0x0000000003187210 */ /* 0x000fc40007f3e0ff */
[----:B0-----:R-:W-:Y:S02]  /*b850*/  PRMT R11, RZ, 0x7610, R11 ;  /* 0x00007610ff0b7816 */ /* 0x001fe4000000000b */
[----:B------:R-:W-:Y:S01]  /*b860*/  LEA.HI.X.SX32 R25, R3, R2, 0x1, P1 ;  /* 0x0000000203197211 */ /* 0x000fe200008f0eff */
[----:B------:R-:W-:-:S04]  /*b870*/  VIADD R3, R40, 0xffffff98 ;  /* 0xffffff9828037836 */ /* 0x000fc80000000000 */
[----:B------:R0:W4:Y:S01]  /*b880*/  @!P0 LDG.E.U8 R11, desc[UR18][R24.64] ;  /* 0x00000012180b8981 */ /* 0x000122000c1e1100 */
[----:B------:R-:W-:Y:S01]  /*b890*/  ISETP.GE.U32.AND P0, PT, R3, 0x7fffff19, PT ;  /* 0x7fffff190300780c */ /* 0x000fe20003f06070 */
[----:B------:R-:W-:Y:S02]  /*b8a0*/  IMAD R3, R4, 0x67, RZ ;  /* 0x0000006704037824 */ /* 0x000fe400078e02ff */
[----:B------:R1:W-:Y:S04]  /*b8b0*/  STS.U8 [R6+UR9+0x2900], R30 ;  /* 0x0029001e06007988 */ /* 0x0003e80008000009 */
[----:B------:R0:W-:Y:S04]  /*b8c0*/  STS.U8 [R6+UR9+0x2d00], R31 ;  /* 0x002d001f06007988 */ /* 0x0001e80008000009 */
[----:B------:R-:W-:Y:S04]  /*b8d0*/  STL [R1+0x19c], R24 ;  /* 0x00019c1801007387 */ /* 0x000fe80000100800 */
[----:B------:R-:W-:Y:S04]  /*b8e0*/  STL [R1+0x198], R25 ;  /* 0x0001981901007387 */ /* 0x000fe80000100800 */
[----:B-1----:R-:W4:Y:S04]  /*b8f0*/  LDL.LU R30, [R1+0x234] ;  /* 0x00023400011e7983 */ /* 0x002f280000300800 */
[----:B0-----:R-:W4:Y:S01]  /*b900*/  LDL.LU R31, [R1+0x1c4] ;  /* 0x0001c400011f7983 */ /* 0x001f220000300800 */
[----:B------:R-:W-:-:S03]  /*b910*/  PRMT R10, RZ, 0x7610, R10 ;  /* 0x00007610ff0a7816 */ /* 0x000fc6000000000a */
[----:B--2---:R0:W-:Y:S04]  /*b920*/  STS.U8 [R6+UR9+0x3100], R35 ;  /* 0x0031002306007988 */ /* 0x0041e80008000009 */
[----:B0-----:R-:W2:Y:S04]  /*b930*/  LDL.LU R35, [R1+0x1c0] ;  /* 0x0001c00001237983 */ /* 0x001ea80000300800 */
[----:B---3--:R0:W-:Y:S04]  /*b940*/  STS.U8 [R6+UR9+0x3500], R32 ;  /* 0x0035002006007988 */ /* 0x0081e80008000009 */
[----:B------:R1:W-:Y:S01]  /*b950*/  STS.U8 [R6+UR9+0x3900], R36 ;  /* 0x0039002406007988 */ /* 0x0003e20008000009 */
[----:B0-----:R-:W-:-:S03]  /*b960*/  LOP3.LUT R32, R41, 0x30, RZ, 0x3c, !PT ;  /* 0x0000003029207812 */ /* 0x001fc600078e3cff */
[----:B-1----:R-:W3:Y:S01]  /*b970*/  LDL.LU R36, [R1+0x230] ;  /* 0x0002300001247983 */ /* 0x002ee20000300800 */
[----:B------:R-:W-:-:S03]  /*b980*/  PRMT R28, RZ, 0x7610, R28 ;  /* 0x00007610ff1c7816 */ /* 0x000fc6000000001c */
[----:B----4-:R0:W-:Y:S02]  /*b990*/  STS.U8 [R6+UR9+0x3d00], R38 ;  /* 0x003d002606007988 */ /* 0x0101e40008000009 */
[C---:B0-----:R-:W-:Y:S02]  /*b9a0*/  IADD3 R6, P1, PT, R3.reuse, R0, RZ ;  /* 0x0000000003067210 */ /* 0x041fe40007f3e0ff */
[----:B------:R-:W4:Y:S02]  /*b9b0*/  LDL.LU R38, [R1+0x1d4] ;  /* 0x0001d40001267983 */ /* 0x000f240000300800 */
[----:B------:R-:W-:Y:S01]  /*b9c0*/  LEA.HI.X.SX32 R24, R3, R2, 0x1, P1 ;  /* 0x0000000203187211 */ /* 0x000fe200008f0eff */
[----:B------:R-:W-:-:S04]  /*b9d0*/  VIADD R3, R40, 0xffffff90 ;  /* 0xffffff9028037836 */ /* 0x000fc80000000000 */
[----:B------:R-:W-:Y:S01]  /*b9e0*/  @!P0 IMAD.MOV.U32 R25, RZ, RZ, R24 ;  /* 0x000000ffff198224 */ /* 0x000fe200078e0018 */
[----:B------:R0:W-:Y:S04]  /*b9f0*/  STS.U8 [R32+UR9+0x180], R39 ;  /* 0x0001802720007988 */ /* 0x0001e80008000009 */
[----:B0-----:R-:W4:Y:S04]  /*ba00*/  LDL.LU R39, [R1+0x1d0] ;  /* 0x0001d00001277983 */ /* 0x001f280000300800 */
[----:B------:R-:W-:Y:S04]  /*ba10*/  STL [R1+0x1a4], R6 ;  /* 0x0001a40601007387 */ /* 0x000fe80000100800 */
[----:B------:R0:W-:Y:S02]  /*ba20*/  STL [R1+0x1a0], R24 ;  /* 0x0001a01801007387 */ /* 0x0001e40000100800 */
[----:B0-----:R-:W-:-:S05]  /*ba30*/  @!P0 IMAD.MOV.U32 R24, RZ, RZ, R6 ;  /* 0x000000ffff188224 */ /* 0x001fca00078e0006 */
[----:B------:R0:W4:Y:S01]  /*ba40*/  @!P0 LDG.E.U8 R10, desc[UR18][R24.64] ;  /* 0x00000012180a8981 */ /* 0x000122000c1e1100 */
[----:B------:R-:W-:Y:S01]  /*ba50*/  ISETP.GE.U32.AND P0, PT, R3, 0x7fffff11, PT ;  /* 0x7fffff110300780c */ /* 0x000fe20003f06070 */
[----:B------:R-:W-:-:S05]  /*ba60*/  IMAD R3, R4, 0x6f, RZ ;  /* 0x0000006f04037824 */ /* 0x000fca00078e02ff */
[----:B------:R-:W-:-:S04]  /*ba70*/  IADD3 R6, P1, PT, R3, R0, RZ ;  /* 0x0000000003067210 */ /* 0x000fc80007f3e0ff */
[----:B0-----:R-:W-:Y:S01]  /*ba80*/  LEA.HI.X.SX32 R24, R3, R2, 0x1, P1 ;  /* 0x0000000203187211 */ /* 0x001fe200008f0eff */
[----:B------:R-:W-:Y:S01]  /*ba90*/  STL [R1+0x1b4], R6 ;  /* 0x0001b40601007387 */ /* 0x000fe20000100800 */
[----:B------:R-:W-:-:S03]  /*baa0*/  VIADD R3, R40, 0xffffff88 ;  /* 0xffffff8828037836 */ /* 0x000fc60000000000 */
[----:B------:R0:W-:Y:S01]  /*bab0*/  STL [R1+0x1b0], R24 ;  /* 0x0001b01801007387 */ /* 0x0001e20000100800 */
[----:B------:R-:W-:Y:S02]  /*bac0*/  @!P0 IMAD.MOV.U32 R25, RZ, RZ, R24 ;  /* 0x000000ffff198224 */ /* 0x000fe400078e0018 */
[----:B0-----:R-:W-:-:S05]  /*bad0*/  @!P0 IMAD.MOV.U32 R24, RZ, RZ, R6 ;  /* 0x000000ffff188224 */ /* 0x001fca00078e0006 */
[----:B------:R0:W4:Y:S01]  /*bae0*/  @!P0 LDG.E.U8 R28, desc[UR18][R24.64] ;  /* 0x00000012181c8981 */ /* 0x000122000c1e1100 */
[----:B------:R-:W-:Y:S01]  /*baf0*/  ISETP.GE.U32.AND P0, PT, R3, 0x7fffff09, PT ;  /* 0x7fffff090300780c */ /* 0x000fe20003f06070 */
[----:B------:R-:W-:-:S05]  /*bb00*/  IMAD R3, R4, 0x77, RZ ;  /* 0x0000007704037824 */ /* 0x000fca00078e02ff */
[----:B------:R-:W-:-:S04]  /*bb10*/  IADD3 R6, P1, PT, R3, R0, RZ ;  /* 0x0000000003067210 */ /* 0x000fc80007f3e0ff */
[----:B0-----:R-:W-:Y:S01]  /*bb20*/  LEA.HI.X.SX32 R25, R3, R2, 0x1, P1 ;  /* 0x0000000203197211 */ /* 0x001fe200008f0eff */
[----:B------:R0:W-:Y:S04]  /*bb30*/  STS.U8 [R32+UR9+0x580], R26 ;  /* 0x0005801a20007988 */ /* 0x0001e80008000009 */
[----:B------:R1:W-:Y:S04]  /*bb40*/  STL [R1+0x1c4], R6 ;  /* 0x0001c40601007387 */ /* 0x0003e80000100800 */
[----:B------:R-:W-:Y:S01]  /*bb50*/  STL [R1+0x1c0], R25 ;  /* 0x0001c01901007387 */ /* 0x000fe20000100800 */
[----:B0-----:R-:W-:-:S03]  /*bb60*/  @!P0 IMAD.MOV.U32 R26, RZ, RZ, R6 ;  /* 0x000000ffff1a8224 */ /* 0x001fc600078e0006 */
[----:B-1----:R-:W4:Y:S01]  /*bb70*/  LDL.LU R6, [R1+0x22c] ;  /* 0x00022c0001067983 */ /* 0x002f220000300800 */
[----:B------:R-:W-:Y:S01]  /*bb80*/  PRMT R24, RZ, 0x7610, R24 ;  /* 0x00007610ff187816 */ /* 0x000fe20000000018 */
[----:B------:R-:W-:Y:S02]  /*bb90*/  VIADD R3, R40, 0xffffff80 ;  /* 0xffffff8028037836 */ /* 0x000fe40000000000 */
[----:B------:R0:W-:Y:S02]  /*bba0*/  STS.U8 [R32+UR9+0x980], R27 ;  /* 0x0009801b20007988 */ /* 0x0001e40008000009 */
[----:B0-----:R-:W-:-:S05]  /*bbb0*/  @!P0 IMAD.MOV.U32 R27, RZ, RZ, R25 ;  /* 0x000000ffff1b8224 */ /* 0x001fca00078e0019 */
[----:B------:R0:W4:Y:S01]  /*bbc0*/  @!P0 LDG.E.U8 R24, desc[UR18][R26.64] ;  /* 0x000000121a188981 */ /* 0x000122000c1e1100 */
[----:B------:R-:W-:Y:S01]  /*bbd0*/  ISETP.GE.U32.AND P0, PT, R3, 0x7fffff01, PT ;  /* 0x7fffff010300780c */ /* 0x000fe20003f06070 */
[----:B------:R-:W-:Y:S02]  /*bbe0*/  IMAD R3, R4, 0x7f, RZ ;  /* 0x0000007f04037824 */ /* 0x000fe400078e02ff */
[----:B------:R1:W-:Y:S03]  /*bbf0*/  STS.U8 [R32+UR9+0xd80], R29 ;  /* 0x000d801d20007988 */ /* 0x0003e60008000009 */
[C---:B------:R-:W-:Y:S01]  /*bc00*/  IADD3 R25, P1, PT, R3.reuse, R0, RZ ;  /* 0x0000000003197210 */ /* 0x040fe20007f3e0ff */
[----:B------:R2:W-:Y:S04]  /*bc10*/  STS.U8 [R32+UR9+0x1180], R30 ;  /* 0x0011801e20007988 */ /* 0x0005e80008000009 */
[----:B------:R3:W-:Y:S04]  /*bc20*/  STS.U8 [R32+UR9+0x1580], R31 ;  /* 0x0015801f20007988 */ /* 0x0007e80008000009 */
[----:B-1----:R-:W4:Y:S01]  /*bc30*/  LDL.LU R29, [R1+0x228] ;  /* 0x00022800011d7983 */ /* 0x002f220000300800 */
[----:B0-----:R-:W-:-:S03]  /*bc40*/  LEA.HI.X.SX32 R26, R3, R2, 0x1, P1 ;  /* 0x00000002031a7211 */ /* 0x001fc600008f0eff */
[----:B--2---:R-:W2:Y:S04]  /*bc50*/  LDL.LU R30, [R1+0x220] ;  /* 0x00022000011e7983 */ /* 0x004ea80000300800 */
[----:B------:R0:W-:Y:S04]  /*bc60*/  STS.U8 [R32+UR9+0x1980], R35 ;  /* 0x0019802320007988 */ /* 0x0001e80008000009 */
[----:B---3--:R-:W3:Y:S04]  /*bc70*/  LDL.LU R31, [R1+0x218] ;  /* 0x00021800011f7983 */ /* 0x008ee80000300800 */
[----:B0-----:R-:W3:Y:S04]  /*bc80*/  LDL.LU R35, [R1+0x1dc] ;  /* 0x0001dc0001237983 */ /* 0x001ee80000300800 */
[----:B------:R0:W-:Y:S04]  /*bc90*/  STL [R1+0x808], R4 ;  /* 0x0008080401007387 */ /* 0x0001e80000100800 */
[----:B------:R1:W-:Y:S04]  /*bca0*/  STS.U8 [R32+UR9+0x1d80], R36 ;  /* 0x001d802420007988 */ /* 0x0003e80008000009 */
[----:B0-----:R-:W3:Y:S04]  /*bcb0*/  LDL.LU R4, [R1+0x1f4] ;  /* 0x0001f40001047983 */ /* 0x001ee80000300800 */
[----:B------:R-:W-:Y:S04]  /*bcc0*/  STL [R1+0x80c], R0 ;  /* 0x00080c0001007387 */ /* 0x000fe80000100800 */
[----:B------:R-:W-:Y:S04]  /*bcd0*/  STL [R1+0x810], R2 ;  /* 0x0008100201007387 */ /* 0x000fe80000100800 */
[----:B------:R-:W-:Y:S04]  /*bce0*/  STL [R1+0x1d4], R25 ;  /* 0x0001d41901007387 */ /* 0x000fe80000100800 */
[----:B------:R0:W-:Y:S04]  /*bcf0*/  STL [R1+0x1d0], R26 ;  /* 0x0001d01a01007387 */ /* 0x0001e80000100800 */
[----:B-1----:R-:W3:Y:S01]  /*bd00*/  LDL.LU R36, [R1+0x1e4] ;  /* 0x0001e40001247983 */ /* 0x002ee20000300800 */
[----:B------:R-:W-:-:S02]  /*bd10*/  @!P0 IMAD.MOV.U32 R27, RZ, RZ, R26 ;  /* 0x000000ffff1b8224 */ /* 0x000fc400078e001a */
[----:B0-----:R-:W-:Y:S01]  /*bd20*/  @!P0 IMAD.MOV.U32 R26, RZ, RZ, R25 ;  /* 0x000000ffff1a8224 */ /* 0x001fe200078e0019 */
[----:B----4-:R0:W-:Y:S04]  /*bd30*/  STS.U8 [R32+UR9+0x2180], R38 ;  /* 0x0021802620007988 */ /* 0x0101e80008000009 */
[----:B0-----:R-:W4:Y:S04]  /*bd40*/  LDL.LU R38, [R1+0xe4] ;  /* 0x0000e40001267983 */ /* 0x001f280000300800 */
[----:B------:R0:W-:Y:S04]  /*bd50*/  STS.U8 [R32+UR9+0x2580], R39 ;  /* 0x0025802720007988 */ /* 0x0001e80008000009 */
[----:B0-----:R-:W4:Y:S04]  /*bd60*/  LDL.LU R39, [R1+0xbc] ;  /* 0x0000bc0001277983 */ /* 0x001f280000300800 */
[----:B------:R-:W4:Y:S04]  /*bd70*/  LDL.LU R40, [R1+0xa8] ;  /* 0x0000a80001287983 */ /* 0x000f280000300800 */
[----:B------:R-:W4:Y:S04]  /*bd80*/  LDL.LU R25, [R1+0xa4] ;  /* 0x0000a40001197983 */ /* 0x000f280000300800 */
[----:B------:R0:W-:Y:S04]  /*bd90*/  STS.U8 [R32+UR9+0x2980], R6 ;  /* 0x0029800620007988 */ /* 0x0001e80008000009 */
[----:B0-----:R-:W4:Y:S01]  /*bda0*/  LDL.LU R6, [R1+0x9c] ;  /* 0x00009c0001067983 */ /* 0x001f220000300800 */
[----:B------:R-:W-:-:S03]  /*bdb0*/  LOP3.LUT R0, R41, 0x40, RZ, 0x3c, !PT ;  /* 0x0000004029007812 */ /* 0x000fc600078e3cff */
[----:B------:R0:W-:Y:S04]  /*bdc0*/  STS.U8 [R32+UR9+0x2d80], R29 ;  /* 0x002d801d20007988 */ /* 0x0001e80008000009 */
[----:B--2---:R1:W-:Y:S04]  /*bdd0*/  STS.U8 [R32+UR9+0x3180], R30 ;  /* 0x0031801e20007988 */ /* 0x0043e80008000009 */
[----:B0-----:R-:W2:Y:S04]  /*bde0*/  LDL.LU R29, [R1+0x90] ;  /* 0x00009000011d7983 */ /* 0x001ea80000300800 */
[----:B---3--:R0:W-:Y:S04]  /*bdf0*/  STS.U8 [R32+UR9+0x3580], R31 ;  /* 0x0035801f20007988 */ /* 0x0081e80008000009 */
[----:B-1----:R-:W3:Y:S04]  /*be00*/  LDL.LU R30, [R1+0x8c] ;  /* 0x00008c00011e7983 */ /* 0x002ee80000300800 */
[----:B0-----:R-:W3:Y:S04]  /*be10*/  LDL.LU R31, [R1+0x84] ;  /* 0x00008400011f7983 */ /* 0x001ee80000300800 */
[----:B------:R-:W-:Y:S04]  /*be20*/  STS.U8 [R32+UR9+0x3980], R4 ;  /* 0x0039800420007988 */ /* 0x000fe80008000009 */
[----:B------:R0:W-:Y:S04]  /*be30*/  STS.U8 [R32+UR9+0x3d80], R35 ;  /* 0x003d802320007988 */ /* 0x0001e80008000009 */
[----:B0-----:R-:W3:Y:S04]  /*be40*/  LDL.LU R32, [R1+0x80] ;  /* 0x0000800001207983 */ /* 0x001ee80000300800 */
[----:B------:R-:W3:Y:S04]  /*be50*/  LDL.LU R35, [R1+0x7c] ;  /* 0x00007c0001237983 */ /* 0x000ee80000300800 */
[----:B------:R0:W-:Y:S04]  /*be60*/  STS.U8 [R0+UR9+0x200], R36 ;  /* 0x0002002400007988 */ /* 0x0001e80008000009 */
[----:B0-----:R-:W3:Y:S04]  /*be70*/  LDL.LU R36, [R1+0x70] ;  /* 0x0000700001247983 */ /* 0x001ee80000300800 */
[----:B----4-:R0:W-:Y:S04]  /*be80*/  STS.U8 [R0+UR9+0x600], R38 ;  /* 0x0006002600007988 */ /* 0x0101e80008000009 */
[----:B0-----:R-:W4:Y:S04]  /*be90*/  LDL.LU R38, [R1+0x6c] ;  /* 0x00006c0001267983 */ /* 0x001f280000300800 */
[----:B------:R0:W-:Y:S04]  /*bea0*/  STS.U8 [R0+UR9+0xa00], R39 ;  /* 0x000a002700007988 */ /* 0x0001e80008000009 */
[----:B------:R1:W-:Y:S04]  /*beb0*/  STS.U8 [R0+UR9+0xe00], R40 ;  /* 0x000e002800007988 */ /* 0x0003e80008000009 */
[----:B0-----:R-:W4:Y:S04]  /*bec0*/  LDL.LU R39, [R1+0x68] ;  /* 0x0000680001277983 */ /* 0x001f280000300800 */
[----:B-1----:R-:W4:Y:S04]  /*bed0*/  LDL.LU R40, [R1+0x5c] ;  /* 0x00005c0001287983 */ /* 0x002f280000300800 */
[----:B------:R0:W-:Y:S04]  /*bee0*/  STS.U8 [R0+UR9+0x1200], R25 ;  /* 0x0012001900007988 */ /* 0x0001e80008000009 */
[----:B------:R-:W4:Y:S04]  /*bef0*/  LDL.LU R4, [R1+0x50] ;  /* 0x0000500001047983 */ /* 0x000f280000300800 */
[----:B0-----:R-:W4:Y:S04]  /*bf00*/  LDL.LU R25, [R1+0x54] ;  /* 0x0000540001197983 */ /* 0x001f280000300800 */
[----:B------:R0:W-:Y:S04]  /*bf10*/  STS.U8 [R0+UR9+0x1600], R6 ;  /* 0x0016000600007988 */ /* 0x0001e80008000009 */
[----:B0-----:R-:W4:Y:S01]  /*bf20*/  LDL.LU R6, [R1+0x4c] ;  /* 0x00004c0001067983 */ /* 0x001f220000300800 */
[----:B------:R-:W-:-:S03]  /*bf30*/  LOP3.LUT R2, R41, 0x50, RZ, 0x3c, !PT ;  /* 0x0000005029027812 */ /* 0x000fc600078e3cff */
[----:B--2---:R0:W-:Y:S04]  /*bf40*/  STS.U8 [R0+UR9+0x1a00], R29 ;  /* 0x001a001d00007988 */ /* 0x0041e80008000009 */
[----:B---3--:R1:W-:Y:S04]  /*bf50*/  STS.U8 [R0+UR9+0x1e00], R30 ;  /* 0x001e001e00007988 */ /* 0x0083e80008000009 */
[----:B0-----:R-:W2:Y:S04]  /*bf60*/  LDL.LU R29, [R1+0x40] ;  /* 0x00004000011d7983 */ /* 0x001ea80000300800 */
[----:B------:R0:W-:Y:S04]  /*bf70*/  STS.U8 [R0+UR9+0x2200], R31 ;  /* 0x0022001f00007988 */ /* 0x0001e80008000009 */
[----:B-1----:R-:W3:Y:S04]  /*bf80*/  LDL.LU R30, [R1+0x34] ;  /* 0x00003400011e7983 */ /* 0x002ee80000300800 */
[----:B0-----:R-:W3:Y:S04]  /*bf90*/  LDL.LU R31, [R1+0x2c] ;  /* 0x00002c00011f7983 */ /* 0x001ee80000300800 */
[----:B------:R0:W-:Y:S04]  /*bfa0*/  STS.U8 [R0+UR9+0x2600], R32 ;  /* 0x0026002000007988 */ /* 0x0001e80008000009 */
[----:B------:R1:W-:Y:S04]  /*bfb0*/  STS.U8 [R0+UR9+0x2a00], R35 ;  /* 0x002a002300007988 */ /* 0x0003e80008000009 */
[----:B0-----:R-:W3:Y:S04]  /*bfc0*/  LDL.LU R32, [R1+0x28] ;  /* 0x0000280001207983 */ /* 0x001ee80000300800 */
[----:B-1----:R-:W3:Y:S04]  /*bfd0*/  LDL.LU R35, [R1+0x20] ;  /* 0x0000200001237983 */ /* 0x002ee80000300800 */
        /* <DEDUP_REMOVED lines=8> */
[----:B------:R-:W-:Y:S04]  /*c060*/  STS.U8 [R0+UR9+0x3e00], R4 ;  /* 0x003e000400007988 */ /* 0x000fe80008000009 */
[----:B------:R-:W-:Y:S04]  /*c070*/  STS.U8 [R2+UR9+0x280], R25 ;  /* 0x0002801902007988 */ /* 0x000fe80008000009 */
[----:B------:R-:W-:Y:S04]  /*c080*/  STS.U8 [R2+UR9+0x680], R6 ;  /* 0x0006800602007988 */ /* 0x000fe80008000009 */
[----:B------:R0:W-:Y:S04]  /*c090*/  STS.U8 [R2+UR9+0xa80], R5 ;  /* 0x000a800502007988 */ /* 0x0001e80008000009 */
[----:B0-----:R-:W4:Y:S01]  /*c0a0*/  LDL.LU R5, [R1+0x884] ;  /* 0x0008840001057983 */ /* 0x001f220000300800 */
[----:B------:R-:W-:-:S03]  /*c0b0*/  LOP3.LUT R0, R41, 0x60, RZ, 0x3c, !PT ;  /* 0x0000006029007812 */ /* 0x000fc600078e3cff */
[----:B--2---:R-:W-:Y:S04]  /*c0c0*/  STS.U8 [R2+UR9+0xe80], R29 ;  /* 0x000e801d02007988 */ /* 0x004fe80008000009 */
[----:B---3--:R-:W-:Y:S04]  /*c0d0*/  STS.U8 [R2+UR9+0x1280], R30 ;  /* 0x0012801e02007988 */ /* 0x008fe80008000009 */
[----:B------:R-:W-:Y:S01]  /*c0e0*/  STS.U8 [R2+UR9+0x1680], R31 ;  /* 0x0016801f02007988 */ /* 0x000fe20008000009 */
[----:B------:R-:W-:-:S06]  /*c0f0*/  PRMT R23, RZ, 0x7610, R23 ;  /* 0x00007610ff177816 */ /* 0x000fcc0000000017 */
[----:B------:R0:W2:Y:S04]  /*c100*/  @!P0 LDG.E.U8 R23, desc[UR18][R26.64] ;  /* 0x000000121a178981 */ /* 0x0000a8000c1e1100 */
[----:B------:R-:W-:Y:S04]  /*c110*/  STS.U8 [R2+UR9+0x1a80], R32 ;  /* 0x001a802002007988 */ /* 0x000fe80008000009 */
[----:B------:R-:W-:Y:S04]  /*c120*/  STS.U8 [R2+UR9+0x1e80], R35 ;  /* 0x001e802302007988 */ /* 0x000fe80008000009 */
[----:B------:R-:W-:Y:S04]  /*c130*/  STS.U8 [R2+UR9+0x2280], R36 ;  /* 0x0022802402007988 */ /* 0x000fe80008000009 */
[----:B----4-:R-:W-:Y:S04]  /*c140*/  STS.U8 [R2+UR9+0x2680], R38 ;  /* 0x0026802602007988 */ /* 0x010fe80008000009 */
[----:B------:R-:W-:Y:S04]  /*c150*/  STS.U8 [R2+UR9+0x2a80], R39 ;  /* 0x002a802702007988 */ /* 0x000fe80008000009 */
        /* <DEDUP_REMOVED lines=10> */
[----:B------:R1:W-:Y:S04]  /*c200*/  STS.U8 [R0+UR9+0x1700], R81 ;  /* 0x0017005100007988 */ /* 0x0003e80008000009 */
[----:B------:R-:W-:Y:S04]  /*c210*/  STS.U8 [R0+UR9+0x1b00], R80 ;  /* 0x001b005000007988 */ /* 0x000fe80008000009 */
[----:B------:R-:W-:Y:S04]  /*c220*/  STS.U8 [R0+UR9+0x1f00], R79 ;  /* 0x001f004f00007988 */ /* 0x000fe80008000009 */
[----:B------:R-:W-:Y:S04]  /*c230*/  STS.U8 [R0+UR9+0x2300], R78 ;  /* 0x0023004e00007988 */ /* 0x000fe80008000009 */
[----:B------:R-:W-:Y:S04]  /*c240*/  STS.U8 [R0+UR9+0x2700], R77 ;  /* 0x0027004d00007988 */ /* 0x000fe80008000009 */
[----:B------:R-:W-:Y:S04]  /*c250*/  STS.U8 [R0+UR9+0x2b00], R76 ;  /* 0x002b004c00007988 */ /* 0x000fe80008000009 */
[----:B------:R-:W-:Y:S04]  /*c260*/  STS.U8 [R0+UR9+0x2f00], R75 ;  /* 0x002f004b00007988 */ /* 0x000fe80008000009 */
[----:B------:R-:W-:Y:S04]  /*c270*/  STS.U8 [R0+UR9+0x3300], R74 ;  /* 0x0033004a00007988 */ /* 0x000fe80008000009 */
[----:B------:R3:W-:Y:S04]  /*c280*/  STL [R1+0x814], R5 ;  /* 0x0008140501007387 */ /* 0x0007e80000100800 */
[----:B-1----:R-:W4:Y:S04]  /*c290*/  LDL.LU R81, [R1+0x210] ;  /* 0x0002100001517983 */ /* 0x002f280000300800 */
[----:B------:R-:W2:Y:S04]  /*c2a0*/  LDL.LU R83, [R1+0x20c] ;  /* 0x00020c0001537983 */ /* 0x000ea80000300800 */
[----:B------:R-:W2:Y:S04]  /*c2b0*/  LDL.LU R85, [R1+0x208] ;  /* 0x0002080001557983 */ /* 0x000ea80000300800 */
[----:B------:R-:W2:Y:S04]  /*c2c0*/  LDL.LU R87, [R1+0x204] ;  /* 0x0002040001577983 */ /* 0x000ea80000300800 */
[----:B------:R-:W2:Y:S01]  /*c2d0*/  LDL.LU R88, [R1+0x200] ;  /* 0x0002000001587983 */ /* 0x000ea20000300800 */
[----:B------:R-:W-:-:S03]  /*c2e0*/  IMAD R3, R41, R5, RZ ;  /* 0x0000000529037224 */ /* 0x000fc600078e02ff */
[----:B------:R-:W2:Y:S04]  /*c2f0*/  LDL.LU R90, [R1+0x1fc] ;  /* 0x0001fc00015a7983 */ /* 0x000ea80000300800 */
[----:B------:R-:W2:Y:S04]  /*c300*/  LDL.LU R89, [R1+0x1f8] ;  /* 0x0001f80001597983 */ /* 0x000ea80000300800 */
[----:B------:R-:W2:Y:S04]  /*c310*/  LDL.LU R91, [R1+0x1f0] ;  /* 0x0001f000015b7983 */ /* 0x000ea80000300800 */
[----:B------:R-:W2:Y:S04]  /*c320*/  LDL.LU R92, [R1+0x1ec] ;  /* 0x0001ec00015c7983 */ /* 0x000ea80000300800 */
[----:B---3--:R-:W3:Y:S04]  /*c330*/  LDL.LU R5, [R1+0x1e8] ;  /* 0x0001e80001057983 */ /* 0x008ee80000300800 */
[----:B------:R-:W-:Y:S04]  /*c340*/  STS.U8 [R0+UR9+0x3700], R9 ;  /* 0x0037000900007988 */ /* 0x000fe80008000009 */
[----:B------:R-:W3:Y:S04]  /*c350*/  LDL.LU R26, [R1+0x1e0] ;  /* 0x0001e000011a7983 */ /* 0x000ee80000300800 */
[----:B------:R-:W-:Y:S04]  /*c360*/  STS.U8 [R0+UR9+0x3b00], R8 ;  /* 0x003b000800007988 */ /* 0x000fe80008000009 */
[----:B------:R-:W3:Y:S04]  /*c370*/  LDL.LU R27, [R1+0x1d8] ;  /* 0x0001d800011b7983 */ /* 0x000ee80000300800 */
[----:B------:R1:W-:Y:S04]  /*c380*/  STS.U8 [R0+UR9+0x3f00], R7 ;  /* 0x003f000700007988 */ /* 0x0003e80008000009 */
[----:B------:R-:W3:Y:S04]  /*c390*/  LDL.LU R2, [R1+0x11c] ;  /* 0x00011c0001027983 */ /* 0x000ee80000300800 */
[----:B-1----:R-:W3:Y:S04]  /*c3a0*/  LDL.LU R0, [R1+0x118] ;  /* 0x0001180001007983 */ /* 0x002ee80000300800 */
[----:B------:R-:W3:Y:S04]  /*c3b0*/  LDL.LU R4, [R1+0x114] ;  /* 0x0001140001047983 */ /* 0x000ee80000300800 */
[----:B------:R-:W3:Y:S04]  /*c3c0*/  LDL.LU R25, [R1+0x110] ;  /* 0x0001100001197983 */ /* 0x000ee80000300800 */
[----:B------:R-:W3:Y:S04]  /*c3d0*/  LDL.LU R29, [R1+0x100] ;  /* 0x00010000011d7983 */ /* 0x000ee80000300800 */
[----:B------:R-:W0:Y:S04]  /*c3e0*/  LDL.LU R30, [R1+0xfc] ;  /* 0x0000fc00011e7983 */ /* 0x000e280000300800 */
[----:B------:R-:W3:Y:S04]  /*c3f0*/  LDL.LU R31, [R1+0xf8] ;  /* 0x0000f800011f7983 */ /* 0x000ee80000300800 */
[----:B------:R-:W3:Y:S04]  /*c400*/  LDL.LU R32, [R1+0xf4] ;  /* 0x0000f40001207983 */ /* 0x000ee80000300800 */
[----:B------:R-:W3:Y:S04]  /*c410*/  LDL.LU R35, [R1+0xe0] ;  /* 0x0000e00001237983 */ /* 0x000ee80000300800 */
[----:B------:R-:W3:Y:S04]  /*c420*/  LDL.LU R36, [R1+0xdc] ;  /* 0x0000dc0001247983 */ /* 0x000ee80000300800 */
[----:B------:R-:W3:Y:S04]  /*c430*/  LDL.LU R38, [R1+0xd8] ;  /* 0x0000d80001267983 */ /* 0x000ee80000300800 */
[----:B------:R-:W3:Y:S04]  /*c440*/  LDL.LU R39, [R1+0xc8] ;  /* 0x0000c80001277983 */ /* 0x000ee80000300800 */
[----:B------:R-:W3:Y:S01]  /*c450*/  LDL.LU R40, [R1+0xc4] ;  /* 0x0000c40001287983 */ /* 0x000ee20000300800 */
[----:B------:R-:W-:-:S03]  /*c460*/  LOP3.LUT R93, R41, 0x70, RZ, 0x3c, !PT ;  /* 0x00000070295d7812 */ /* 0x000fc600078e3cff */
[----:B------:R-:W3:Y:S01]  /*c470*/  LDL.LU R41, [R1+0xc0] ;  /* 0x0000c00001297983 */ /* 0x000ee20000300800 */
[C---:B------:R-:W-:Y:S01]  /*c480*/  IADD3 R6, P0, PT, R3.reuse, UR14, RZ ;  /* 0x0000000e03067c10 */ /* 0x040fe2000ff1e0ff */
[----:B------:R-:W-:Y:S01]  /*c490*/  IMAD R74, R68, UR61, RZ ;  /* 0x0000003d444a7c24 */ /* 0x000fe2000f8e02ff */
[----:B------:R-:W1:Y:S01]  /*c4a0*/  LDCU UR14, c[0x0][0x3b0] ;  /* 0x00007600ff0e77ac */ /* 0x000e620008000800 */
[----:B------:R-:W-:Y:S04]  /*c4b0*/  STS.U8 [R93+UR9+0x380], R22 ;  /* 0x000380165d007988 */ /* 0x000fe80008000009 */
[----:B------:R-:W-:Y:S04]  /*c4c0*/  STS.U8 [R93+UR9+0x780], R21 ;  /* 0x000780155d007988 */ /* 0x000fe80008000009 */
[----:B------:R-:W-:Y:S04]  /*c4d0*/  STS.U8 [R93+UR9+0xb80], R20 ;  /* 0x000b80145d007988 */ /* 0x000fe80008000009 */
[----:B------:R-:W-:Y:S01]  /*c4e0*/  STS.U8 [R93+UR9+0xf80], R19 ;  /* 0x000f80135d007988 */ /* 0x000fe20008000009 */
[----:B------:R-:W-:Y:S01]  /*c4f0*/  LEA.HI.X.SX32 R3, R3, UR15, 0x1, P0 ;  /* 0x0000000f03037c11 */ /* 0x000fe200080f0eff */
[----:B------:R-:W-:Y:S01]  /*c500*/  IMAD R42, R42, UR29, RZ ;  /* 0x0000001d2a2a7c24 */ /* 0x000fe2000f8e02ff */
[----:B------:R-:W0:Y:S01]  /*c510*/  LDCU UR15, c[0x0][0x3b0] ;  /* 0x00007600ff0f77ac */ /* 0x000e220008000800 */
        /* <DEDUP_REMOVED lines=8> */
[----:B------:R1:W-:Y:S01]  /*c5a0*/  STS.U8 [R93+UR9+0x3380], R10 ;  /* 0x0033800a5d007988 */ /* 0x0003e20008000009 */
[----:B------:R-:W-:-:S02]  /*c5b0*/  IMAD R43, R43, UR30, RZ ;  /* 0x0000001e2b2b7c24 */ /* 0x000fc4000f8e02ff */
[----:B------:R-:W-:Y:S02]  /*c5c0*/  IMAD R44, R44, UR31, RZ ;  /* 0x0000001f2c2c7c24 */ /* 0x000fe4000f8e02ff */
[----:B------:R-:W-:Y:S02]  /*c5d0*/  IMAD R45, R45, UR32, RZ ;  /* 0x000000202d2d7c24 */ /* 0x000fe4000f8e02ff */
[----:B----4-:R-:W-:Y:S02]  /*c5e0*/  IMAD R7, R81, UR4, RZ ;  /* 0x0000000451077c24 */ /* 0x010fe4000f8e02ff */
[----:B--2---:R-:W-:Y:S02]  /*c5f0*/  IMAD R8, R83, UR4, RZ ;  /* 0x0000000453087c24 */ /* 0x004fe4000f8e02ff */
[----:B------:R-:W-:Y:S02]  /*c600*/  IMAD R9, R85, UR4, RZ ;  /* 0x0000000455097c24 */ /* 0x000fe4000f8e02ff */
[----:B-1----:R-:W-:-:S02]  /*c610*/  IMAD R10, R87, UR4, RZ ;  /* 0x00000004570a7c24 */ /* 0x002fc4000f8e02ff */
[----:B------:R-:W-:Y:S02]  /*c620*/  IMAD R11, R88, UR4, RZ ;  /* 0x00000004580b7c24 */ /* 0x000fe4000f8e02ff */
[----:B------:R-:W-:Y:S02]  /*c630*/  IMAD R12, R90, UR4, RZ ;  /* 0x000000045a0c7c24 */ /* 0x000fe4000f8e02ff */
[----:B------:R-:W-:Y:S02]  /*c640*/  IMAD R13, R89, UR4, RZ ;  /* 0x00000004590d7c24 */ /* 0x000fe4000f8e02ff */
[----:B------:R-:W-:Y:S02]  /*c650*/  IMAD R14, R91, UR4, RZ ;  /* 0x000000045b0e7c24 */ /* 0x000fe4000f8e02ff */
[----:B------:R-:W-:Y:S02]  /*c660*/  IMAD R15, R92, UR4, RZ ;  /* 0x000000045c0f7c24 */ /* 0x000fe4000f8e02ff */
[----:B---3--:R-:W-:-:S02]  /*c670*/  IMAD R17, R26, UR4, RZ ;  /* 0x000000041a117c24 */ /* 0x008fc4000f8e02ff */
[----:B------:R-:W-:Y:S02]  /*c680*/  IMAD R19, R2, UR4, RZ ;  /* 0x0000000402137c24 */ /* 0x000fe4000f8e02ff */
[----:B------:R-:W-:Y:S01]  /*c690*/  IMAD R20, R0, UR4, RZ ;  /* 0x0000000400147c24 */ /* 0x000fe2000f8e02ff */
[----:B------:R-:W-:Y:S01]  /*c6a0*/  IADD3 R0, P0, PT, R7, R6, RZ ;  /* 0x0000000607007210 */ /* 0x000fe20007f1e0ff */
[----:B------:R-:W-:-:S03]  /*c6b0*/  IMAD R21, R4, UR5, RZ ;  /* 0x0000000504157c24 */ /* 0x000fc6000f8e02ff */
[----:B------:R-:W-:Y:S02]  /*c6c0*/  LEA.HI.X.SX32 R4, R7, R3, 0x1, P0 ;  /* 0x0000000307047211 */ /* 0x000fe400000f0eff */
[-C--:B------:R-:W-:Y:S01]  /*c6d0*/  IADD3 R2, P2, PT, R8, R6.reuse, RZ ;  /* 0x0000000608027210 */ /* 0x080fe20007f5e0ff */
[----:B------:R1:W-:Y:S04]  /*c6e0*/  STL [R1+0x1dc], R0 ;  /* 0x0001dc0001007387 */ /* 0x0003e80000100800 */
[----:B------:R2:W-:Y:S04]  /*c6f0*/  STL [R1+0x1d8], R4 ;  /* 0x0001d80401007387 */ /* 0x0005e80000100800 */
[----:B------:R3:W-:Y:S01]  /*c700*/  STL [R1+0x1e4], R2 ;  /* 0x0001e40201007387 */ /* 0x0007e20000100800 */
[----:B-1----:R-:W-:-:S02]  /*c710*/  IADD3 R0, P6, PT, R9, R6, RZ ;  /* 0x0000000609007210 */ /* 0x002fc40007fde0ff */
[----:B--2---:R-:W-:-:S03]  /*c720*/  IADD3 R4, P5, PT, R10, R6, RZ ;  /* 0x000000060a047210 */ /* 0x004fc60007fbe0ff */
[----:B------:R1:W-:Y:S01]  /*c730*/  STL [R1+0x1ec], R0 ;  /* 0x0001ec0001007387 */ /* 0x0003e20000100800 */
[-C--:B---3--:R-:W-:Y:S01]  /*c740*/  IADD3 R2, P1, PT, R11, R6.reuse, RZ ;  /* 0x000000060b027210 */ /* 0x088fe20007f3e0ff */
[----:B0-----:R-:W-:Y:S02]  /*c750*/  IMAD R26, R30, UR13, RZ ;  /* 0x0000000d1e1a7c24 */ /* 0x001fe4000f8e02ff */
[----:B------:R-:W-:Y:S01]  /*c760*/  STL [R1+0x210], R4 ;  /* 0x0002100401007387 */ /* 0x000fe20000100800 */
[----:B------:R-:W-:Y:S01]  /*c770*/  IMAD R30, R35, UR20, RZ ;  /* 0x00000014231e7c24 */ /* 0x000fe2000f8e02ff */
[-C--:B-1----:R-:W-:Y:S02]  /*c780*/  IADD3 R0, P0, PT, R12, R6.reuse, RZ ;  /* 0x000000060c007210 */ /* 0x082fe40007f1e0ff */
[----:B------:R0:W-:Y:S01]  /*c790*/  STL [R1+0x218], R2 ;  /* 0x0002180201007387 */ /* 0x0001e20000100800 */
[----:B------:R-:W-:Y:S02]  /*c7a0*/  IMAD R35, R39, UR23, RZ ;  /* 0x0000001727237c24 */ /* 0x000fe4000f8e02ff */
[----:B------:R-:W-:Y:S01]  /*c7b0*/  IMAD R39, R86, UR26, RZ ;  /* 0x0000001a56277c24 */ /* 0x000fe2000f8e02ff */
[----:B------:R-:W-:-:S02]  /*c7c0*/  IADD3 R86, P4, PT, R13, R6, RZ ;  /* 0x000000060d567210 */ /* 0x000fc40007f9e0ff */
[-C--:B0-----:R-:W-:Y:S01]  /*c7d0*/  LEA.HI.X.SX32 R2, R8, R3.reuse, 0x1, P2 ;  /* 0x0000000308027211 */ /* 0x081fe200010f0eff */
[----:B------:R0:W-:Y:S01]  /*c7e0*/  STL [R1+0x220], R0 ;  /* 0x0002200001007387 */ /* 0x0001e20000100800 */
[----:B------:R-:W-:Y:S01]  /*c7f0*/  IADD3 R91, P2, PT, R14, R6, RZ ;  /* 0x000000060e5b7210 */ /* 0x000fe20007f5e0ff */
[----:B------:R-:W-:Y:S02]  /*c800*/  IMAD R16, R5, UR4, RZ ;  /* 0x0000000405107c24 */ /* 0x000fe4000f8e02ff */
[----:B------:R1:W-:Y:S01]  /*c810*/  STL [R1+0x1e0], R2 ;  /* 0x0001e00201007387 */ /* 0x0003e20000100800 */
[----:B0-----:R-:W-:-:S03]  /*c820*/  LEA.HI.X.SX32 R0, R9, R3, 0x1, P6 ;  /* 0x0000000309007211 */ /* 0x001fc600030f0eff */
[----:B------:R-:W-:Y:S01]  /*c830*/  STL [R1+0x228], R86 ;  /* 0x0002285601007387 */ /* 0x000fe20000100800 */
[----:B-1----:R-:W-:-:S03]  /*c840*/  IADD3 R2, P6, PT, R15, R6, RZ ;  /* 0x000000060f027210 */ /* 0x002fc60007fde0ff */
[----:B------:R-:W-:Y:S04]  /*c850*/  STL [R1+0x818], R86 ;  /* 0x0008185601007387 */ /* 0x000fe80000100800 */
[----:B------:R0:W-:Y:S01]  /*c860*/  STL [R1+0x1e8], R0 ;  /* 0x0001e80001007387 */ /* 0x0001e20000100800 */
[----:B------:R-:W-:-:S03]  /*c870*/  IMAD R18, R27, UR4, RZ ;  /* 0x000000041b127c24 */ /* 0x000fc6000f8e02ff */
[----:B------:R-:W-:Y:S04]  /*c880*/  STL [R1+0x230], R91 ;  /* 0x0002305b01007387 */ /* 0x000fe80000100800 */
[----:B------:R1:W-:Y:S01]  /*c890*/  STL [R1+0x238], R2 ;  /* 0x0002380201007387 */ /* 0x0003e20000100800 */
[-C--:B0-----:R-:W-:Y:S02]  /*c8a0*/  LEA.HI.X.SX32 R0, R10, R3.reuse, 0x1, P5 ;  /* 0x000000030a007211 */ /* 0x081fe400028f0eff */
[----:B------:R-:W-:Y:S01]  /*c8b0*/  IADD3 R4, P5, PT, R16, R6, RZ ;  /* 0x0000000610047210 */ /* 0x000fe20007fbe0ff */
[----:B------:R0:W-:Y:S01]  /*c8c0*/  STL [R1+0x81c], R91 ;  /* 0x00081c5b01007387 */ /* 0x0001e20000100800 */
[----:B-1----:R-:W-:-:S03]  /*c8d0*/  LEA.HI.X.SX32 R2, R11, R3, 0x1, P1 ;  /* 0x000000030b027211 */ /* 0x002fc600008f0eff */
[----:B------:R1:W-:Y:S04]  /*c8e0*/  STL [R1+0x1f0], R0 ;  /* 0x0001f00001007387 */ /* 0x0003e80000100800 */
[----:B------:R-:W-:Y:S01]  /*c8f0*/  STL [R1+0x240], R4 ;  /* 0x0002400401007387 */ /* 0x000fe20000100800 */
[----:B0-----:R-:W-:-:S03]  /*c900*/  LEA.HI.X.SX32 R91, R12, R3, 0x1, P0 ;  /* 0x000000030c5b7211 */ /* 0x001fc600000f0eff */
[----:B------:R0:W-:Y:S01]  /*c910*/  STL [R1+0x214], R2 ;  /* 0x0002140201007387 */ /* 0x0001e20000100800 */
[----:B-1----:R-:W-:Y:S02]  /*c920*/  IADD3 R0, P1, PT, R17, R6, RZ ;  /* 0x0000000611007210 */ /* 0x002fe40007f3e0ff */
[----:B------:R-:W-:-:S03]  /*c930*/  LEA.HI.X.SX32 R68, R13, R3, 0x1, P4 ;  /* 0x000000030d447211 */ /* 0x000fc600020f0eff */
[----:B------:R1:W-:Y:S01]  /*c940*/  STL [R1+0x248], R0 ;  /* 0x0002480001007387 */ /* 0x0003e20000100800 */
[----:B0-----:R-:W-:Y:S02]  /*c950*/  IADD3 R2, P0, PT, R18, R6, RZ ;  /* 0x0000000612027210 */ /* 0x001fe40007f1e0ff */
[----:B------:R-:W-:-:S03]  /*c960*/  LEA.HI.X.SX32 R92, R14, R3, 0x1, P2 ;  /* 0x000000030e5c7211 */ /* 0x000fc600010f0eff */
[----:B------:R-:W-:Y:S01]  /*c970*/  STL [R1+0x250], R2 ;  /* 0x0002500201007387 */ /* 0x000fe20000100800 */
[----:B-1----:R-:W-:-:S03]  /*c980*/  IADD3 R0, P4, PT, R19, R6, RZ ;  /* 0x0000000613007210 */ /* 0x002fc60007f9e0ff */
[----:B------:R-:W-:Y:S01]  /*c990*/  STL [R1+0x21c], R91 ;  /* 0x00021c5b01007387 */ /* 0x000fe20000100800 */
[----:B------:R-:W-:Y:S01]  /*c9a0*/  IADD3 R5, P2, PT, R20, R6, RZ ;  /* 0x0000000614057210 */ /* 0x000fe20007f5e0ff */
[----:B------:R-:W-:Y:S02]  /*c9b0*/  IMAD R27, R31, UR16, RZ ;  /* 0x000000101f1b7c24 */ /* 0x000fe4000f8e02ff */
[----:B------:R-:W-:Y:S01]  /*c9c0*/  STL [R1+0x820], R91 ;  /* 0x0008205b01007387 */ /* 0x000fe20000100800 */
[----:B------:R-:W-:-:S03]  /*c9d0*/  IMAD R31, R36, UR21, RZ ;  /* 0x00000015241f7c24 */ /* 0x000fc6000f8e02ff */
[----:B------:R0:W-:Y:S01]  /*c9e0*/  STL [R1+0x258], R0 ;  /* 0x0002580001007387 */ /* 0x0001e20000100800 */
[----:B------:R-:W-:Y:S02]  /*c9f0*/  IMAD R36, R40, UR24, RZ ;  /* 0x0000001828247c24 */ /* 0x000fe4000f8e02ff */
[----:B------:R-:W-:Y:S01]  /*ca00*/  IMAD R40, R73, UR27, RZ ;  /* 0x0000001b49287c24 */ /* 0x000fe2000f8e02ff */
[----:B------:R-:W-:Y:S01]  /*ca10*/  STL [R1+0x224], R68 ;  /* 0x0002244401007387 */ /* 0x000fe20000100800 */
[----:B------:R-:W-:Y:S01]  /*ca20*/  IMAD R22, R25, UR7, RZ ;  /* 0x0000000719167c24 */ /* 0x000fe2000f8e02ff */
[-C--:B0-----:R-:W-:Y:S02]  /*ca30*/  LEA.HI.X.SX32 R0, R15, R3.reuse, 0x1, P6 ;  /* 0x000000030f007211 */ /* 0x081fe400030f0eff */
[----:B------:R-:W-:Y:S01]  /*ca40*/  STL [R1+0x824], R68 ;  /* 0x0008244401007387 */ /* 0x000fe20000100800 */
[----:B------:R-:W-:Y:S01]  /*ca50*/  IMAD R73, R82, UR60, RZ ;  /* 0x0000003c52497c24 */ /* 0x000fe2000f8e02ff */
[----:B------:R-:W-:Y:S01]  /*ca60*/  IADD3 R82, P6, PT, R21, R6, RZ ;  /* 0x0000000615527210 */ /* 0x000fe20007fde0ff */
[----:B------:R-:W-:Y:S01]  /*ca70*/  IMAD R25, R29, UR12, RZ ;  /* 0x0000000c1d197c24 */ /* 0x000fe2000f8e02ff */
[----:B------:R-:W-:Y:S01]  /*ca80*/  STL [R1+0x260], R5 ;  /* 0x0002600501007387 */ /* 0x000fe20000100800 */
[----:B------:R-:W-:-:S03]  /*ca90*/  LEA.HI.X.SX32 R4, R17, R3, 0x1, P1 ;  /* 0x0000000311047211 */ /* 0x000fc600008f0eff */
[----:B------:R0:W-:Y:S01]  /*caa0*/  STL [R1+0x234], R0 ;  /* 0x0002340001007387 */ /* 0x0001e20000100800 */
[----:B------:R-:W-:-:S03]  /*cab0*/  IADD3 R2, P1, PT, R25, R6, RZ ;  /* 0x0000000619027210 */ /* 0x000fc60007f3e0ff */
[----:B------:R-:W-:Y:S04]  /*cac0*/  STL [R1+0x828], R5 ;  /* 0x0008280501007387 */ /* 0x000fe80000100800 */
[----:B------:R-:W-:Y:S01]  /*cad0*/  STL [R1+0x22c], R92 ;  /* 0x00022c5c01007387 */ /* 0x000fe20000100800 */
[----:B0-----:R-:W-:-:S03]  /*cae0*/  LEA.HI.X.SX32 R0, R16, R3, 0x1, P5 ;  /* 0x0000000310007211 */ /* 0x001fc600028f0eff */
[----:B------:R-:W-:Y:S01]  /*caf0*/  STL [R1+0x82c], R92 ;  /* 0x00082c5c01007387 */ /* 0x000fe20000100800 */
[----:B------:R-:W-:-:S03]  /*cb00*/  IADD3 R89, P5, PT, R22, R6, RZ ;  /* 0x0000000616597210 */ /* 0x000fc60007fbe0ff */
[----:B------:R-:W-:Y:S04]  /*cb10*/  STL [R1+0x268], R82 ;  /* 0x0002685201007387 */ /* 0x000fe80000100800 */
[----:B------:R0:W-:Y:S04]  /*cb20*/  STL [R1+0x23c], R0 ;  /* 0x00023c0001007387 */ /* 0x0001e80000100800 */
[----:B------:R1:W-:Y:S04]  /*cb30*/  STL [R1+0x830], R82 ;  /* 0x0008305201007387 */ /* 0x0003e80000100800 */
[----:B------:R-:W-:Y:S01]  /*cb40*/  STL [R1+0x244], R4 ;  /* 0x0002440401007387 */ /* 0x000fe20000100800 */
[----:B0-----:R-:W-:-:S03]  /*cb50*/  LEA.HI.X.SX32 R0, R18, R3, 0x1, P0 ;  /* 0x0000000312007211 */ /* 0x001fc600000f0eff */
[----:B------:R-:W-:Y:S04]  /*cb60*/  STL [R1+0x270], R89 ;  /* 0x0002705901007387 */ /* 0x000fe80000100800 */
[----:B------:R0:W-:Y:S01]  /*cb70*/  STL [R1+0x278], R2 ;  /* 0x0002780201007387 */ /* 0x0001e20000100800 */
[----:B------:R-:W-:-:S03]  /*cb80*/  IMAD R29, R32, UR17, RZ ;  /* 0x00000011201d7c24 */ /* 0x000fc6000f8e02ff */
[----:B------:R-:W-:Y:S01]  /*cb90*/  STL [R1+0x834], R89 ;  /* 0x0008345901007387 */ /* 0x000fe20000100800 */
[----:B-1----:R-:W-:-:S03]  /*cba0*/  LEA.HI.X.SX32 R82, R19, R3, 0x1, P4 ;  /* 0x0000000313527211 */ /* 0x002fc600020f0eff */
[----:B------:R1:W-:Y:S01]  /*cbb0*/  STL [R1+0x24c], R0 ;  /* 0x00024c0001007387 */ /* 0x0003e20000100800 */
[----:B------:R-:W-:Y:S01]  /*cbc0*/  IMAD R32, R38, UR22, RZ ;  /* 0x0000001626207c24 */ /* 0x000fe2000f8e02ff */
[-C--:B0-----:R-:W-:Y:S01]  /*cbd0*/  IADD3 R2, P4, PT, R27, R6.reuse, RZ ;  /* 0x000000061b027210 */ /* 0x081fe20007f9e0ff */
[----:B------:R-:W-:Y:S01]  /*cbe0*/  IMAD R38, R41, UR25, RZ ;  /* 0x0000001929267c24 */ /* 0x000fe2000f8e02ff */
[-C--:B------:R-:W-:Y:S02]  /*cbf0*/  LEA.HI.X.SX32 R86, R20, R3.reuse, 0x1, P2 ;  /* 0x0000000314567211 */ /* 0x080fe400010f0eff */
[----:B-1----:R-:W-:Y:S01]  /*cc00*/  IADD3 R0, P0, PT, R26, R6, RZ ;  /* 0x000000061a007210 */ /* 0x002fe20007f1e0ff */
[----:B------:R-:W-:Y:S02]  /*cc10*/  IMAD R41, R72, UR28, RZ ;  /* 0x0000001c48297c24 */ /* 0x000fe4000f8e02ff */
[----:B------:R-:W-:Y:S02]  /*cc20*/  IMAD R72, R84, UR59, RZ ;  /* 0x0000003b54487c24 */ /* 0x000fe4000f8e02ff */
[----:B------:R0:W-:Y:S01]  /*cc30*/  STL [R1+0x280], R0 ;  /* 0x0002800001007387 */ /* 0x0001e20000100800 */
[----:B------:R-:W-:-:S02]  /*cc40*/  LEA.HI.X.SX32 R84, R21, R3, 0x1, P6 ;  /* 0x0000000315547211 */ /* 0x000fc400030f0eff */
[-C--:B------:R-:W-:Y:S01]  /*cc50*/  IADD3 R5, P6, PT, R30, R6.reuse, RZ ;  /* 0x000000061e057210 */ /* 0x080fe20007fde0ff */
[----:B------:R1:W-:Y:S01]  /*cc60*/  STL [R1+0x288], R2 ;  /* 0x0002880201007387 */ /* 0x0003e20000100800 */
[----:B0-----:R-:W-:-:S03]  /*cc70*/  IADD3 R0, P2, PT, R29, R6, RZ ;  /* 0x000000061d007210 */ /* 0x001fc60007f5e0ff */
[----:B------:R-:W-:Y:S01]  /*cc80*/  STL [R1+0x254], R82 ;  /* 0x0002545201007387 */ /* 0x000fe20000100800 */
[----:B------:R-:W-:-:S03]  /*cc90*/  LEA.HI.X.SX32 R90, R22, R3, 0x1, P5 ;  /* 0x00000003165a7211 */ /* 0x000fc600028f0eff */
[----:B------:R-:W-:Y:S01]  /*cca0*/  STL [R1+0x838], R82 ;  /* 0x0008385201007387 */ /* 0x000fe20000100800 */
[----:B-1----:R-:W-:-:S03]  /*ccb0*/  LEA.HI.X.SX32 R2, R25, R3, 0x1, P1 ;  /* 0x0000000319027211 */ /* 0x002fc600008f0eff */
[----:B------:R0:W-:Y:S04]  /*ccc0*/  STL [R1+0x290], R0 ;  /* 0x0002900001007387 */ /* 0x0001e80000100800 */
[----:B------:R-:W-:Y:S04]  /*ccd0*/  STL [R1+0x25c], R86 ;  /* 0x00025c5601007387 */ /* 0x000fe80000100800 */
[----:B------:R-:W-:Y:S01]  /*cce0*/  STL [R1+0x83c], R86 ;  /* 0x00083c5601007387 */ /* 0x000fe20000100800 */
[----:B0-----:R-:W-:-:S03]  /*ccf0*/  IADD3 R0, P5, PT, R31, R6, RZ ;  /* 0x000000061f007210 */ /* 0x001fc60007fbe0ff */
[----:B------:R-:W-:Y:S04]  /*cd00*/  STL [R1+0x298], R5 ;  /* 0x0002980501007387 */ /* 0x000fe80000100800 */
[----:B------:R-:W-:Y:S04]  /*cd10*/  STL [R1+0x840], R5 ;  /* 0x0008400501007387 */ /* 0x000fe80000100800 */
[----:B------:R-:W-:Y:S01]  /*cd20*/  STL [R1+0x264], R84 ;  /* 0x0002645401007387 */ /* 0x000fe20000100800 */
[----:B------:R-:W-:-:S03]  /*cd30*/  IADD3 R21, P1, PT, R32, R6, RZ ;  /* 0x0000000620157210 */ /* 0x000fc60007f3e0ff */
[----:B------:R-:W-:Y:S04]  /*cd40*/  STL [R1+0x844], R84 ;  /* 0x0008445401007387 */ /* 0x000fe80000100800 */
[----:B------:R-:W-:Y:S04]  /*cd50*/  STL [R1+0x2a0], R0 ;  /* 0x0002a00001007387 */ /* 0x000fe80000100800 */
[----:B------:R0:W-:Y:S04]  /*cd60*/  STL [R1+0x274], R2 ;  /* 0x0002740201007387 */ /* 0x0001e80000100800 */
[----:B------:R1:W-:Y:S04]  /*cd70*/  STL [R1+0x848], R0 ;  /* 0x0008480001007387 */ /* 0x0003e80000100800 */
[----:B------:R-:W-:Y:S01]  /*cd80*/  STL [R1+0x26c], R90 ;  /* 0x00026c5a01007387 */ /* 0x000fe20000100800 */
[----:B0-----:R-:W-:-:S02]  /*cd90*/  LEA.HI.X.SX32 R2, R27, R3, 0x1, P4 ;  /* 0x000000031b027211 */ /* 0x001fc400020f0eff */
[----:B-1----:R-:W-:Y:S01]  /*cda0*/  LEA.HI.X.SX32 R0, R26, R3, 0x1, P0 ;  /* 0x000000031a007211 */ /* 0x002fe200000f0eff */
[----:B------:R-:W-:Y:S01]  /*cdb0*/  STL [R1+0x84c], R90 ;  /* 0x00084c5a01007387 */ /* 0x000fe20000100800 */
[----:B------:R-:W-:-:S03]  /*cdc0*/  IADD3 R87, P0, PT, R35, R6, RZ ;  /* 0x0000000623577210 */ /* 0x000fc60007f1e0ff */
[----:B------:R-:W-:Y:S04]  /*cdd0*/  STL [R1+0x2a8], R21 ;  /* 0x0002a81501007387 */ /* 0x000fe80000100800 */
[----:B------:R0:W-:Y:S01]  /*cde0*/  STL [R1+0x27c], R0 ;  /* 0x00027c0001007387 */ /* 0x0001e20000100800 */
[----:B------:R-:W-:-:S03]  /*cdf0*/  LEA.HI.X.SX32 R84, R29, R3, 0x1, P2 ;  /* 0x000000031d547211 */ /* 0x000fc600010f0eff */
[----:B------:R-:W-:Y:S01]  /*ce00*/  STL [R1+0x850], R21 ;  /* 0x0008501501007387 */ /* 0x000fe20000100800 */
[----:B0-----:R-:W-:-:S03]  /*ce10*/  IADD3 R0, P4, PT, R36, R6, RZ ;  /* 0x0000000624007210 */ /* 0x001fc60007f9e0ff */
[----:B------:R-:W-:Y:S04]  /*ce20*/  STL [R1+0x284], R2 ;  /* 0x0002840201007387 */ /* 0x000fe80000100800 */
[----:B------:R-:W-:Y:S04]  /*ce30*/  STL [R1+0x2b0], R87 ;  /* 0x0002b05701007387 */ /* 0x000fe80000100800 */
[----:B------:R0:W-:Y:S01]  /*ce40*/  STL [R1+0x2b8], R0 ;  /* 0x0002b80001007387 */ /* 0x0001e20000100800 */
[----:B------:R-:W-:-:S03]  /*ce50*/  LEA.HI.X.SX32 R92, R30, R3, 0x1, P6 ;  /* 0x000000031e5c7211 */ /* 0x000fc600030f0eff */
[----:B------:R-:W-:Y:S01]  /*ce60*/  STL [R1+0x854], R87 ;  /* 0x0008545701007387 */ /* 0x000fe20000100800 */
[----:B0-----:R-:W-:-:S03]  /*ce70*/  IADD3 R0, P2, PT, R38, R6, RZ ;  /* 0x0000000626007210 */ /* 0x001fc60007f5e0ff */
[----:B------:R-:W-:Y:S01]  /*ce80*/  STL [R1+0x28c], R84 ;  /* 0x00028c5401007387 */ /* 0x000fe20000100800 */
[----:B------:R-:W-:-:S03]  /*ce90*/  LEA.HI.X.SX32 R2, R31, R3, 0x1, P5 ;  /* 0x000000031f027211 */ /* 0x000fc600028f0eff */
[----:B------:R0:W-:Y:S01]  /*cea0*/  STL [R1+0x2c0], R0 ;  /* 0x0002c00001007387 */ /* 0x0001e20000100800 */
[----:B------:R-:W-:-:S03]  /*ceb0*/  IADD3 R86, P5, PT, R40, R6, RZ ;  /* 0x0000000628567210 */ /* 0x000fc60007fbe0ff */
[----:B------:R-:W-:Y:S01]  /*cec0*/  STL [R1+0x858], R84 ;  /* 0x0008585401007387 */ /* 0x000fe20000100800 */
[----:B0-----:R-:W-:Y:S02]  /*ced0*/  IADD3 R0, P6, PT, R39, R6, RZ ;  /* 0x0000000627007210 */ /* 0x001fe40007fde0ff */
[----:B------:R-:W-:-:S03]  /*cee0*/  LEA.HI.X.SX32 R22, R32, R3, 0x1, P1 ;  /* 0x0000000320167211 */ /* 0x000fc600008f0eff */
[----:B------:R0:W-:Y:S01]  /*cef0*/  STL [R1+0x2c8], R0 ;  /* 0x0002c80001007387 */ /* 0x0001e20000100800 */
[----:B------:R-:W-:-:S03]  /*cf00*/  IADD3 R91, P1, PT, R41, R6, RZ ;  /* 0x00000006295b7210 */ /* 0x000fc60007f3e0ff */
[----:B------:R-:W-:Y:S01]  /*cf10*/  STL [R1+0x294], R92 ;  /* 0x0002945c01007387 */ /* 0x000fe20000100800 */
[----:B------:R-:W-:-:S03]  /*cf20*/  LEA.HI.X.SX32 R88, R35, R3, 0x1, P0 ;  /* 0x0000000323587211 */ /* 0x000fc600000f0eff */
[----:B------:R-:W-:Y:S01]  /*cf30*/  STL [R1+0x85c], R92 ;  /* 0x00085c5c01007387 */ /* 0x000fe20000100800 */
[----:B------:R-:W-:-:S03]  /*cf40*/  IADD3 R4, P0, PT, R42, R6, RZ ;  /* 0x000000062a047210 */ /* 0x000fc60007f1e0ff */
[----:B------:R-:W-:Y:S01]  /*cf50*/  STL [R1+0x2d0], R86 ;  /* 0x0002d05601007387 */ /* 0x000fe20000100800 */
[----:B0-----:R-:W-:-:S03]  /*cf60*/  LEA.HI.X.SX32 R0, R36, R3, 0x1, P4 ;  /* 0x0000000324007211 */ /* 0x001fc600020f0eff */
[----:B------:R-:W-:Y:S04]  /*cf70*/  STL [R1+0x860], R86 ;  /* 0x0008605601007387 */ /* 0x000fe80000100800 */
[----:B------:R-:W-:Y:S04]  /*cf80*/  STL [R1+0x29c], R2 ;  /* 0x00029c0201007387 */ /* 0x000fe80000100800 */
[----:B------:R-:W-:Y:S04]  /*cf90*/  STL [R1+0x864], R2 ;  /* 0x0008640201007387 */ /* 0x000fe80000100800 */
[----:B------:R-:W-:Y:S04]  /*cfa0*/  STL [R1+0x2d8], R91 ;  /* 0x0002d85b01007387 */ /* 0x000fe80000100800 */
[----:B------:R-:W-:Y:S01]  /*cfb0*/  STL [R1+0x868], R91 ;  /* 0x0008685b01007387 */ /* 0x000fe20000100800 */
[----:B------:R-:W-:-:S03]  /*cfc0*/  IADD3 R19, P4, PT, R43, R6, RZ ;  /* 0x000000062b137210 */ /* 0x000fc60007f9e0ff */
[----:B------:R-:W-:Y:S04]  /*cfd0*/  STL [R1+0x2a4], R22 ;  /* 0x0002a41601007387 */ /* 0x000fe80000100800 */
[----:B------:R-:W-:Y:S04]  /*cfe0*/  STL [R1+0x86c], R22 ;  /* 0x00086c1601007387 */ /* 0x000fe80000100800 */
[----:B------:R-:W-:Y:S04]  /*cff0*/  STL [R1+0x2e0], R4 ;  /* 0x0002e00401007387 */ /* 0x000fe80000100800 */
[----:B------:R0:W-:Y:S04]  /*d000*/  STL [R1+0x2b4], R0 ;  /* 0x0002b40001007387 */ /* 0x0001e80000100800 */
[----:B------:R-:W-:Y:S01]  /*d010*/  STL [R1+0x870], R4 ;  /* 0x0008700401007387 */ /* 0x000fe20000100800 */
[----:B------:R-:W-:-:S03]  /*d020*/  LEA.HI.X.SX32 R84, R39, R3, 0x1, P6 ;  /* 0x0000000327547211 */ /* 0x000fc600030f0eff */
[----:B------:R-:W-:Y:S01]  /*d030*/  STL [R1+0x2ac], R88 ;  /* 0x0002ac5801007387 */ /* 0x000fe20000100800 */
[----:B0-----:R-:W-:-:S03]  /*d040*/  LEA.HI.X.SX32 R0, R38, R3, 0x1, P2 ;  /* 0x0000000326007211 */ /* 0x001fc600010f0eff */
[----:B------:R-:W-:Y:S01]  /*d050*/  STL [R1+0x874], R88 ;  /* 0x0008745801007387 */ /* 0x000fe20000100800 */
[----:B------:R-:W-:-:S03]  /*d060*/  IADD3 R83, P2, PT, R44, R6, RZ ;  /* 0x000000062c537210 */ /* 0x000fc60007f5e0ff */
[----:B------:R-:W-:Y:S01]  /*d070*/  STL [R1+0x2e8], R19 ;  /* 0x0002e81301007387 */ /* 0x000fe20000100800 */
[----:B------:R-:W-:-:S03]  /*d080*/  IMAD R46, R46, UR33, RZ ;  /* 0x000000212e2e7c24 */ /* 0x000fc6000f8e02ff */
[----:B------:R0:W-:Y:S01]  /*d090*/  STL [R1+0x2bc], R0 ;  /* 0x0002bc0001007387 */ /* 0x0001e20000100800 */
[----:B------:R-:W-:-:S03]  /*d0a0*/  LEA.HI.X.SX32 R5, R40, R3, 0x1, P5 ;  /* 0x0000000328057211 */ /* 0x000fc600028f0eff */
[----:B------:R-:W-:Y:S01]  /*d0b0*/  STL [R1+0x878], R19 ;  /* 0x0008781301007387 */ /* 0x000fe20000100800 */
[-C--:B------:R-:W-:Y:S02]  /*d0c0*/  LEA.HI.X.SX32 R68, R41, R3.reuse, 0x1, P1 ;  /* 0x0000000329447211 */ /* 0x080fe400008f0eff */
[-C--:B0-----:R-:W-:Y:S01]  /*d0d0*/  IADD3 R0, P6, PT, R45, R6.reuse, RZ ;  /* 0x000000062d007210 */ /* 0x081fe20007fde0ff */
[----:B------:R-:W-:Y:S01]  /*d0e0*/  STL [R1+0x2f0], R83 ;  /* 0x0002f05301007387 */ /* 0x000fe20000100800 */
[-C--:B------:R-:W-:Y:S01]  /*d0f0*/  LEA.HI.X.SX32 R42, R42, R3.reuse, 0x1, P0 ;  /* 0x000000032a2a7211 */ /* 0x080fe200000f0eff */
[----:B------:R-:W-:Y:S01]  /*d100*/  IMAD R48, R48, UR34, RZ ;  /* 0x0000002230307c24 */ /* 0x000fe2000f8e02ff */
[----:B------:R-:W-:Y:S01]  /*d110*/  IADD3 R91, P0, PT, R46, R6, RZ ;  /* 0x000000062e5b7210 */ /* 0x000fe20007f1e0ff */
[----:B------:R0:W-:Y:S01]  /*d120*/  STL [R1+0x2f8], R0 ;  /* 0x0002f80001007387 */ /* 0x0001e20000100800 */
[----:B------:R-:W-:Y:S01]  /*d130*/  IMAD R49, R49, UR35, RZ ;  /* 0x0000002331317c24 */ /* 0x000fe2000f8e02ff */
[----:B------:R-:W-:-:S02]  /*d140*/  LEA.HI.X.SX32 R20, R43, R3, 0x1, P4 ;  /* 0x000000032b147211 */ /* 0x000fc400020f0eff */
[----:B------:R1:W-:Y:S01]  /*d150*/  STL [R1+0x87c], R83 ;  /* 0x00087c5301007387 */ /* 0x0003e20000100800 */
[----:B------:R-:W-:-:S03]  /*d160*/  IMAD R51, R51, UR36, RZ ;  /* 0x0000002433337c24 */ /* 0x000fc6000f8e02ff */
[----:B------:R-:W-:Y:S01]  /*d170*/  STL [R1+0x2c4], R84 ;  /* 0x0002c45401007387 */ /* 0x000fe20000100800 */
[-C--:B------:R-:W-:Y:S02]  /*d180*/  LEA.HI.X.SX32 R85, R44, R3.reuse, 0x1, P2 ;  /* 0x000000032c557211 */ /* 0x080fe400010f0eff */
[-C--:B0-----:R-:W-:Y:S01]  /*d190*/  LEA.HI.X.SX32 R0, R45, R3.reuse, 0x1, P6 ;  /* 0x000000032d007211 */ /* 0x081fe200030f0eff */
[----:B------:R-:W-:Y:S01]  /*d1a0*/  STL [R1+0x880], R84 ;  /* 0x0008805401007387 */ /* 0x000fe20000100800 */
[----:B------:R-:W-:-:S03]  /*d1b0*/  LEA.HI.X.SX32 R22, R46, R3, 0x1, P0 ;  /* 0x000000032e167211 */ /* 0x000fc600000f0eff */
[----:B------:R-:W-:Y:S01]  /*d1c0*/  STL [R1+0x2cc], R5 ;  /* 0x0002cc0501007387 */ /* 0x000fe20000100800 */
[----:B------:R-:W-:-:S03]  /*d1d0*/  IADD3 R21, P0, PT, R48, R6, RZ ;  /* 0x0000000630157210 */ /* 0x000fc60007f1e0ff */
[----:B------:R-:W-:Y:S01]  /*d1e0*/  STL [R1+0x2d4], R68 ;  /* 0x0002d44401007387 */ /* 0x000fe20000100800 */
[----:B------:R-:W-:Y:S01]  /*d1f0*/  IMAD R53, R53, UR37, RZ ;  /* 0x0000002535357c24 */ /* 0x000fe2000f8e02ff */
[-C--:B------:R-:W-:Y:S02]  /*d200*/  IADD3 R89, P1, PT, R49, R6.reuse, RZ ;  /* 0x0000000631597210 */ /* 0x080fe40007f3e0ff */
[----:B------:R-:W-:Y:S01]  /*d210*/  STL [R1+0x300], R91 ;  /* 0x0003005b01007387 */ /* 0x000fe20000100800 */
[----:B------:R-:W-:-:S03]  /*d220*/  IADD3 R46, P2, PT, R51, R6, RZ ;  /* 0x00000006332e7210 */ /* 0x000fc60007f5e0ff */
[----:B------:R-:W-:Y:S01]  /*d230*/  STL [R1+0x2dc], R42 ;  /* 0x0002dc2a01007387 */ /* 0x000fe20000100800 */
[----:B------:R-:W-:Y:S01]  /*d240*/  IMAD R54, R54, UR38, RZ ;  /* 0x0000002636367c24 */ /* 0x000fe2000f8e02ff */
[----:B------:R-:W-:Y:S02]  /*d250*/  LEA.HI.X.SX32 R87, R48, R3, 0x1, P0 ;  /* 0x0000000330577211 */ /* 0x000fe400000f0eff */
[----:B------:R-:W-:Y:S01]  /*d260*/  STL [R1+0x2e4], R20 ;  /* 0x0002e41401007387 */ /* 0x000fe20000100800 */
[----:B------:R-:W-:-:S03]  /*d270*/  IMAD R55, R55, UR39, RZ ;  /* 0x0000002737377c24 */ /* 0x000fc6000f8e02ff */
[----:B------:R0:W-:Y:S01]  /*d280*/  STL [R1+0x2f4], R0 ;  /* 0x0002f40001007387 */ /* 0x0001e20000100800 */
[----:B------:R-:W-:-:S03]  /*d290*/  LEA.HI.X.SX32 R82, R49, R3, 0x1, P1 ;  /* 0x0000000331527211 */ /* 0x000fc600008f0eff */
[----:B------:R-:W-:Y:S01]  /*d2a0*/  STL [R1+0x2ec], R85 ;  /* 0x0002ec5501007387 */ /* 0x000fe20000100800 */
[----:B------:R-:W-:-:S03]  /*d2b0*/  LEA.HI.X.SX32 R51, R51, R3, 0x1, P2 ;  /* 0x0000000333337211 */ /* 0x000fc600010f0eff */
[----:B------:R-:W-:Y:S01]  /*d2c0*/  STL [R1+0x2fc], R22 ;  /* 0x0002fc1601007387 */ /* 0x000fe20000100800 */
[-C--:B------:R-:W-:Y:S01]  /*d2d0*/  IADD3 R35, P0, PT, R53, R6.reuse, RZ ;  /* 0x0000000635237210 */ /* 0x080fe20007f1e0ff */
[----:B------:R-:W-:Y:S02]  /*d2e0*/  IMAD R57, R57, UR40, RZ ;  /* 0x0000002839397c24 */ /* 0x000fe4000f8e02ff */
[----:B------:R-:W-:Y:S01]  /*d2f0*/  STL [R1+0x308], R21 ;  /* 0x0003081501007387 */ /* 0x000fe20000100800 */
[----:B------:R-:W-:-:S03]  /*d300*/  IADD3 R17, P1, PT, R54, R6, RZ ;  /* 0x0000000636117210 */ /* 0x000fc60007f3e0ff */
[----:B------:R-:W2:Y:S01]  /*d310*/  LDL R48, [R1+0x2f8] ;  /* 0x0002f80001307983 */ /* 0x000ea20000100800 */
[----:B------:R-:W-:-:S03]  /*d320*/  IMAD R60, R60, UR41, RZ ;  /* 0x000000293c3c7c24 */ /* 0x000fc6000f8e02ff */
[----:B------:R-:W3:Y:S01]  /*d330*/  LDL R49, [R1+0x2b8] ;  /* 0x0002b80001317983 */ /* 0x000ee20000100800 */
[----:B------:R-:W-:-:S03]  /*d340*/  IADD3 R80, P2, PT, R55, R6, RZ ;  /* 0x0000000637507210 */ /* 0x000fc60007f5e0ff */
[----:B------:R-:W-:Y:S01]  /*d350*/  STL [R1+0x310], R89 ;  /* 0x0003105901007387 */ /* 0x000fe20000100800 */
[----:B------:R-:W-:Y:S01]  /*d360*/  IMAD R61, R61, UR42, RZ ;  /* 0x0000002a3d3d7c24 */ /* 0x000fe2000f8e02ff */
[-C--:B------:R-:W-:Y:S02]  /*d370*/  LEA.HI.X.SX32 R36, R53, R3.reuse, 0x1, P0 ;  /* 0x0000000335247211 */ /* 0x080fe400000f0eff */
[----:B------:R-:W-:Y:S01]  /*d380*/  STL [R1+0x304], R87 ;  /* 0x0003045701007387 */ /* 0x000fe20000100800 */
[----:B------:R-:W-:-:S03]  /*d390*/  LEA.HI.X.SX32 R18, R54, R3, 0x1, P1 ;  /* 0x0000000336127211 */ /* 0x000fc600008f0eff */
[----:B------:R-:W-:Y:S01]  /*d3a0*/  STL [R1+0x318], R46 ;  /* 0x0003182e01007387 */ /* 0x000fe20000100800 */
[----:B-1----:R-:W-:-:S03]  /*d3b0*/  IADD3 R83, P0, PT, R57, R6, RZ ;  /* 0x0000000639537210 */ /* 0x002fc60007f1e0ff */
[----:B------:R-:W-:Y:S01]  /*d3c0*/  STL [R1+0x30c], R82 ;  /* 0x00030c5201007387 */ /* 0x000fe20000100800 */
[----:B------:R-:W-:-:S03]  /*d3d0*/  LEA.HI.X.SX32 R81, R55, R3, 0x1, P2 ;  /* 0x0000000337517211 */ /* 0x000fc600010f0eff */
[----:B------:R-:W-:Y:S01]  /*d3e0*/  STL [R1+0x314], R51 ;  /* 0x0003143301007387 */ /* 0x000fe20000100800 */
[----:B------:R-:W-:-:S03]  /*d3f0*/  IADD3 R86, P1, PT, R60, R6, RZ ;  /* 0x000000063c567210 */ /* 0x000fc60007f3e0ff */
[----:B------:R-:W4:Y:S01]  /*d400*/  LDL R53, [R1+0x2b4] ;  /* 0x0002b40001357983 */ /* 0x000f220000100800 */
[----:B------:R-:W-:Y:S01]  /*d410*/  IMAD R64, R64, UR43, RZ ;  /* 0x0000002b40407c24 */ /* 0x000fe2000f8e02ff */
[----:B0-----:R-:W-:Y:S02]  /*d420*/  IADD3 R0, P2, PT, R61, R6, RZ ;  /* 0x000000063d007210 */ /* 0x001fe40007f5e0ff */
[----:B------:R-:W-:Y:S01]  /*d430*/  STL [R1+0x320], R35 ;  /* 0x0003202301007387 */ /* 0x000fe20000100800 */
[----:B------:R-:W-:-:S03]  /*d440*/  LEA.HI.X.SX32 R84, R57, R3, 0x1, P0 ;  /* 0x0000000339547211 */ /* 0x000fc600000f0eff */
[----:B------:R-:W-:Y:S01]  /*d450*/  STL [R1+0x328], R17 ;  /* 0x0003281101007387 */ /* 0x000fe20000100800 */
[----:B------:R-:W-:-:S03]  /*d460*/  IMAD R65, R65, UR44, RZ ;  /* 0x0000002c41417c24 */ /* 0x000fc6000f8e02ff */
[----:B------:R-:W-:Y:S01]  /*d470*/  STL [R1+0x31c], R36 ;  /* 0x00031c2401007387 */ /* 0x000fe20000100800 */
[----:B------:R-:W-:Y:S01]  /*d480*/  IMAD R67, R67, UR45, RZ ;  /* 0x0000002d43437c24 */ /* 0x000fe2000f8e02ff */
[-C--:B------:R-:W-:Y:S02]  /*d490*/  LEA.HI.X.SX32 R2, R60, R3.reuse, 0x1, P1 ;  /* 0x000000033c027211 */ /* 0x080fe400008f0eff */
[----:B------:R-:W-:Y:S01]  /*d4a0*/  STL [R1+0x330], R80 ;  /* 0x0003305001007387 */ /* 0x000fe20000100800 */
[----:B------:R-:W-:-:S03]  /*d4b0*/  LEA.HI.X.SX32 R90, R61, R3, 0x1, P2 ;  /* 0x000000033d5a7211 */ /* 0x000fc600010f0eff */
[----:B------:R-:W-:Y:S01]  /*d4c0*/  STL [R1+0x324], R18 ;  /* 0x0003241201007387 */ /* 0x000fe20000100800 */
[----:B------:R-:W-:-:S03]  /*d4d0*/  IADD3 R60, P0, PT, R64, R6, RZ ;  /* 0x00000006403c7210 */ /* 0x000fc60007f1e0ff */
[----:B------:R-:W-:Y:S01]  /*d4e0*/  STL [R1+0x32c], R81 ;  /* 0x00032c5101007387 */ /* 0x000fe20000100800 */
[----:B------:R-:W-:-:S03]  /*d4f0*/  IMAD R71, R71, UR46, RZ ;  /* 0x0000002e47477c24 */ /* 0x000fc6000f8e02ff */
[----:B------:R-:W-:Y:S01]  /*d500*/  STL [R1+0x338], R83 ;  /* 0x0003385301007387 */ /* 0x000fe20000100800 */
[----:B------:R-:W-:-:S03]  /*d510*/  IADD3 R44, P1, PT, R65, R6, RZ ;  /* 0x00000006412c7210 */ /* 0x000fc60007f3e0ff */
[----:B------:R-:W-:Y:S01]  /*d520*/  STL [R1+0x340], R86 ;  /* 0x0003405601007387 */ /* 0x000fe20000100800 */
[----:B------:R-:W-:Y:S01]  /*d530*/  IMAD R70, R70, UR47, RZ ;  /* 0x0000002f46467c24 */ /* 0x000fe2000f8e02ff */
[----:B------:R-:W-:Y:S02]  /*d540*/  IADD3 R31, P2, PT, R67, R6, RZ ;  /* 0x00000006431f7210 */ /* 0x000fe40007f5e0ff */
[----:B------:R-:W-:Y:S01]  /*d550*/  STL [R1+0x334], R84 ;  /* 0x0003345401007387 */ /* 0x000fe20000100800 */
[----:B------:R-:W-:Y:S01]  /*d560*/  IMAD R69, R69, UR48, RZ ;  /* 0x0000003045457c24 */ /* 0x000fe2000f8e02ff */
[-C--:B------:R-:W-:Y:S02]  /*d570*/  LEA.HI.X.SX32 R61, R64, R3.reuse, 0x1, P0 ;  /* 0x00000003403d7211 */ /* 0x080fe400000f0eff */
[----:B------:R-:W-:Y:S01]  /*d580*/  STL [R1+0x348], R0 ;  /* 0x0003480001007387 */ /* 0x000fe20000100800 */
[----:B------:R-:W-:-:S03]  /*d590*/  LEA.HI.X.SX32 R45, R65, R3, 0x1, P1 ;  /* 0x00000003412d7211 */ /* 0x000fc600008f0eff */
[----:B------:R-:W-:Y:S01]  /*d5a0*/  STL [R1+0x33c], R2 ;  /* 0x00033c0201007387 */ /* 0x000fe20000100800 */
[----:B------:R-:W-:-:S03]  /*d5b0*/  LEA.HI.X.SX32 R32, R67, R3, 0x1, P2 ;  /* 0x0000000343207211 */ /* 0x000fc600010f0eff */
[----:B------:R-:W-:Y:S01]  /*d5c0*/  STL [R1+0x344], R90 ;  /* 0x0003445a01007387 */ /* 0x000fe20000100800 */
[----:B------:R-:W-:-:S03]  /*d5d0*/  IADD3 R15, P0, PT, R71, R6, RZ ;  /* 0x00000006470f7210 */ /* 0x000fc60007f1e0ff */
[----:B------:R-:W2:Y:S01]  /*d5e0*/  LDL R64, [R1+0x2f4] ;  /* 0x0002f40001407983 */ /* 0x000ea20000100800 */
[----:B------:R-:W-:-:S03]  /*d5f0*/  IADD3 R78, P1, PT, R70, R6, RZ ;  /* 0x00000006464e7210 */ /* 0x000fc60007f3e0ff */
[----:B------:R-:W-:Y:S01]  /*d600*/  STL [R1+0x350], R60 ;  /* 0x0003503c01007387 */ /* 0x000fe20000100800 */
[----:B------:R-:W-:Y:S01]  /*d610*/  IMAD R66, R66, UR49, RZ ;  /* 0x0000003142427c24 */ /* 0x000fe2000f8e02ff */
[----:B------:R-:W-:Y:S02]  /*d620*/  IADD3 R88, P2, PT, R69, R6, RZ ;  /* 0x0000000645587210 */ /* 0x000fe40007f5e0ff */
[----:B------:R-:W2:Y:S01]  /*d630*/  LDL R65, [R1+0x278] ;  /* 0x0002780001417983 */ /* 0x000ea20000100800 */
[----:B------:R-:W-:-:S03]  /*d640*/  IMAD R63, R63, UR14, RZ ;  /* 0x0000000e3f3f7c24 */ /* 0x000fc6000f8e02ff */
[----:B------:R-:W-:Y:S01]  /*d650*/  STL [R1+0x358], R44 ;  /* 0x0003582c01007387 */ /* 0x000fe20000100800 */
[----:B------:R-:W-:-:S03]  /*d660*/  LEA.HI.X.SX32 R16, R71, R3, 0x1, P0 ;  /* 0x0000000347107211 */ /* 0x000fc600000f0eff */
        /* <DEDUP_REMOVED lines=13> */
[----:B------:R-:W-:-:S03]  /*d740*/  IMAD R58, R58, UR51, RZ ;  /* 0x000000333a3a7c24 */ /* 0x000fc6000f8e02ff */
[----:B------:R-:W-:Y:S01]  /*d750*/  STL [R1+0x370], R78 ;  /* 0x0003704e01007387 */ /* 0x000fe20000100800 */
[----:B------:R-:W-:-:S03]  /*d760*/  LEA.HI.X.SX32 R92, R66, R3, 0x1, P0 ;  /* 0x00000003425c7211 */ /* 0x000fc600000f0eff */
[----:B------:R-:W-:Y:S01]  /*d770*/  STL [R1+0x364], R16 ;  /* 0x0003641001007387 */ /* 0x000fe20000100800 */
[----:B------:R-:W-:Y:S01]  /*d780*/  IMAD R56, R56, UR52, RZ ;  /* 0x0000003438387c24 */ /* 0x000fe2000f8e02ff */
[----:B------:R-:W-:Y:S02]  /*d790*/  LEA.HI.X.SX32 R69, R63, R3, 0x1, P1 ;  /* 0x000000033f457211 */ /* 0x000fe400008f0eff */
[----:B------:R-:W-:Y:S01]  /*d7a0*/  STL [R1+0x36c], R79 ;  /* 0x00036c4f01007387 */ /* 0x000fe20000100800 */
[----:B------:R-:W-:-:S03]  /*d7b0*/  IADD3 R25, P0, PT, R59, R6, RZ ;  /* 0x000000063b197210 */ /* 0x000fc60007f1e0ff */
[----:B------:R-:W-:Y:S01]  /*d7c0*/  STL [R1+0x374], R19 ;  /* 0x0003741301007387 */ /* 0x000fe20000100800 */
[----:B------:R-:W-:-:S03]  /*d7d0*/  LEA.HI.X.SX32 R57, R62, R3, 0x1, P2 ;  /* 0x000000033e397211 */ /* 0x000fc600010f0eff */
[----:B------:R-:W-:Y:S01]  /*d7e0*/  STL [R1+0x380], R67 ;  /* 0x0003804301007387 */ /* 0x000fe20000100800 */
[----:B------:R-:W-:-:S03]  /*d7f0*/  IADD3 R29, P1, PT, R58, R6, RZ ;  /* 0x000000063a1d7210 */ /* 0x000fc60007f3e0ff */
[----:B------:R-:W2:Y:S04]  /*d800*/  LDL R66, [R1+0x274] ;  /* 0x0002740001427983 */ /* 0x000ea80000100800 */
[----:B------:R-:W2:Y:S01]  /*d810*/  LDL R63, [R1+0x238] ;  /* 0x00023800013f7983 */ /* 0x000ea20000100800 */
[----:B------:R-:W-:-:S03]  /*d820*/  IMAD R52, R52, UR53, RZ ;  /* 0x0000003534347c24 */ /* 0x000fc6000f8e02ff */
[----:B------:R-:W-:Y:S01]  /*d830*/  STL [R1+0x388], R70 ;  /* 0x0003884601007387 */ /* 0x000fe20000100800 */
[----:B------:R-:W-:-:S03]  /*d840*/  IADD3 R13, P2, PT, R56, R6, RZ ;  /* 0x00000006380d7210 */ /* 0x000fc60007f5e0ff */
[----:B------:R-:W2:Y:S01]  /*d850*/  LDL R62, [R1+0x234] ;  /* 0x00023400013e7983 */ /* 0x000ea20000100800 */
[----:B------:R-:W-:-:S03]  /*d860*/  LEA.HI.X.SX32 R43, R59, R3, 0x1, P0 ;  /* 0x000000033b2b7211 */ /* 0x000fc600000f0eff */
[----:B------:R-:W-:Y:S01]  /*d870*/  STL [R1+0x37c], R92 ;  /* 0x00037c5c01007387 */ /* 0x000fe20000100800 */
[----:B------:R-:W-:-:S03]  /*d880*/  LEA.HI.X.SX32 R30, R58, R3, 0x1, P1 ;  /* 0x000000033a1e7211 */ /* 0x000fc600008f0eff */
[----:B------:R-:W-:Y:S01]  /*d890*/  STL [R1+0x390], R55 ;  /* 0x0003903701007387 */ /* 0x000fe20000100800 */
[----:B------:R-:W-:-:S03]  /*d8a0*/  LEA.HI.X.SX32 R14, R56, R3, 0x1, P2 ;  /* 0x00000003380e7211 */ /* 0x000fc600010f0eff */
[----:B------:R-:W-:Y:S01]  /*d8b0*/  STL [R1+0x384], R69 ;  /* 0x0003844501007387 */ /* 0x000fe20000100800 */
[----:B------:R-:W-:-:S03]  /*d8c0*/  IADD3 R76, P0, PT, R52, R6, RZ ;  /* 0x00000006344c7210 */ /* 0x000fc60007f1e0ff */
[----:B------:R-:W-:Y:S04]  /*d8d0*/  STL [R1+0x38c], R57 ;  /* 0x00038c3901007387 */ /* 0x000fe80000100800 */
[----:B------:R-:W-:Y:S04]  /*d8e0*/  STL [R1+0x398], R25 ;  /* 0x0003981901007387 */ /* 0x000fe80000100800 */
[----:B------:R-:W-:Y:S04]  /*d8f0*/  STL [R1+0x3a0], R29 ;  /* 0x0003a01d01007387 */ /* 0x000fe80000100800 */
[----:B------:R-:W-:Y:S01]  /*d900*/  STL [R1+0x394], R43 ;  /* 0x0003942b01007387 */ /* 0x000fe20000100800 */
[----:B------:R-:W-:-:S03]  /*d910*/  LEA.HI.X.SX32 R77, R52, R3, 0x1, P0 ;  /* 0x00000003344d7211 */ /* 0x000fc600000f0eff */
[----:B------:R-:W2:Y:S04]  /*d920*/  LDL R56, [R1+0x1dc] ;  /* 0x0001dc0001387983 */ /* 0x000ea80000100800 */
[----:B------:R-:W-:Y:S04]  /*d930*/  STL [R1+0x3a8], R13 ;  /* 0x0003a80d01007387 */ /* 0x000fe80000100800 */
[----:B------:R-:W-:Y:S04]  /*d940*/  STL [R1+0x39c], R30 ;  /* 0x00039c1e01007387 */ /* 0x000fe80000100800 */
[----:B------:R-:W-:Y:S04]  /*d950*/  STL [R1+0x3a4], R14 ;  /* 0x0003a40e01007387 */ /* 0x000fe80000100800 */
[----:B------:R-:W3:Y:S01]  /*d960*/  LDL R52, [R1+0x1d8] ;  /* 0x0001d80001347983 */ /* 0x000ee20000100800 */
[----:B------:R-:W-:Y:S01]  /*d970*/  IMAD R47, R47, UR55, RZ ;  /* 0x000000372f2f7c24 */ /* 0x000fe2000f8e02ff */
[----:B------:R-:W0:Y:S04]  /*d980*/  S2R R10, SR_TID.X ;  /* 0x00000000000a7919 */ /* 0x000e280000002100 */
[----:B------:R-:W-:-:S04]  /*d990*/  IADD3 R59, P2, PT, R47, R6, RZ ;  /* 0x000000062f3b7210 */ /* 0x000fc80007f5e0ff */
[----:B------:R-:W-:Y:S02]  /*d9a0*/  LEA.HI.X.SX32 R58, R47, R3, 0x1, P2 ;  /* 0x000000032f3a7211 */ /* 0x000fe400010f0eff */
[----:B------:R-:W1:Y:S01]  /*d9b0*/  LDC R47, c[0x0][0x3a0] ;  /* 0x0000e800ff2f7b82 */ /* 0x000e620000000800 */
[----:B------:R-:W-:Y:S02]  /*d9c0*/  IMAD R37, R37, UR56, RZ ;  /* 0x0000003825257c24 */ /* 0x000fe4000f8e02ff */
[----:B------:R-:W-:-:S03]  /*d9d0*/  IMAD R50, R50, UR54, RZ ;  /* 0x0000003632327c24 */ /* 0x000fc6000f8e02ff */
[CC--:B------:R-:W-:Y:S02]  /*d9e0*/  IADD3 R38, P0, PT, R37.reuse, R6.reuse, RZ ;  /* 0x0000000625267210 */ /* 0x0c0fe40007f1e0ff */
[-C--:B------:R-:W-:Y:S01]  /*d9f0*/  IADD3 R4, P1, PT, R50, R6.reuse, RZ ;  /* 0x0000000632047210 */ /* 0x080fe20007f3e0ff */
[----:B------:R-:W-:Y:S01]  /*da00*/  IMAD R34, R34, UR57, RZ ;  /* 0x0000003922227c24 */ /* 0x000fe2000f8e02ff */
[-C--:B------:R-:W-:Y:S01]  /*da10*/  LEA.HI.X.SX32 R71, R37, R3.reuse, 0x1, P0 ;  /* 0x0000000325477211 */ /* 0x080fe200000f0eff */
[----:B------:R-:W-:Y:S01]  /*da20*/  IMAD R33, R33, UR58, RZ ;  /* 0x0000003a21217c24 */ /* 0x000fe2000f8e02ff */
[----:B------:R-:W-:Y:S01]  /*da30*/  LEA.HI.X.SX32 R50, R50, R3, 0x1, P1 ;  /* 0x0000000332327211 */ /* 0x000fe200008f0eff */
[----:B------:R-:W-:Y:S01]  /*da40*/  STL [R1+0x3b8], R4 ;  /* 0x0003b80401007387 */ /* 0x000fe20000100800 */
[----:B------:R-:W-:-:S03]  /*da50*/  IADD3 R39, P1, PT, R34, R6, RZ ;  /* 0x0000000622277210 */ /* 0x000fc60007f3e0ff */
[----:B------:R-:W-:Y:S01]  /*da60*/  STL [R1+0x3b0], R76 ;  /* 0x0003b04c01007387 */ /* 0x000fe20000100800 */
[----:B-1----:R-:W-:Y:S01]  /*da70*/  VIADD R75, R47, 0x7f ;  /* 0x0000007f2f4b7836 */ /* 0x002fe20000000000 */
[----:B0-----:R-:W-:Y:S02]  /*da80*/  LOP3.LUT R10, R10, 0x7f, RZ, 0xc0, !PT ;  /* 0x0000007f0a0a7812 */ /* 0x001fe400078ec0ff */
[----:B------:R-:W-:Y:S02]  /*da90*/  STL [R1+0x3c0], R59 ;  /* 0x0003c03b01007387 */ /* 0x000fe40000100800 */
[----:B------:R-:W-:Y:S02]  /*daa0*/  ISETP.GT.AND P0, PT, R75, 0x7f, PT ;  /* 0x0000007f4b00780c */ /* 0x000fe40003f04270 */
[----:B------:R-:W-:Y:S01]  /*dab0*/  STL [R1+0x3ac], R77 ;  /* 0x0003ac4d01007387 */ /* 0x000fe20000100800 */
[-C--:B------:R-:W-:Y:S02]  /*dac0*/  IADD3 R40, P2, PT, R33, R6.reuse, RZ ;  /* 0x0000000621287210 */ /* 0x080fe40007f5e0ff */
[----:B------:R-:W-:Y:S01]  /*dad0*/  ISETP.LT.AND P0, PT, R10, R47, P0 ;  /* 0x0000002f0a00720c */ /* 0x000fe20000701270 */
[----:B------:R-:W-:Y:S01]  /*dae0*/  STL [R1+0x3b4], R50 ;  /* 0x0003b43201007387 */ /* 0x000fe20000100800 */
[----:B------:R-:W-:-:S02]  /*daf0*/  IADD3 R26, P4, PT, R72, R6, RZ ;  /* 0x00000006481a7210 */ /* 0x000fc40007f9e0ff */
[-C--:B------:R-:W-:Y:S01]  /*db00*/  IADD3 R8, P6, PT, R74, R6.reuse, RZ ;  /* 0x000000064a087210 */ /* 0x080fe20007fde0ff */
[----:B------:R-:W-:Y:S01]  /*db10*/  STL [R1+0x3bc], R58 ;  /* 0x0003bc3a01007387 */ /* 0x000fe20000100800 */
[----:B------:R-:W-:-:S03]  /*db20*/  IADD3 R11, P5, PT, R73, R6, RZ ;  /* 0x00000006490b7210 */ /* 0x000fc60007fbe0ff */
[----:B------:R-:W-:Y:S01]  /*db30*/  STL [R1+0x3c4], R38 ;  /* 0x0003c42601007387 */ /* 0x000fe20000100800 */
[----:B------:R-:W-:-:S03]  /*db40*/  LEA.HI.X.SX32 R54, R34, R3, 0x1, P1 ;  /* 0x0000000322367211 */ /* 0x000fc600008f0eff */
[----:B------:R-:W-:Y:S01]  /*db50*/  STL [R1+0x3c8], R39 ;  /* 0x0003c82701007387 */ /* 0x000fe20000100800 */
[----:B------:R-:W-:-:S03]  /*db60*/  LEA.HI.X.SX32 R41, R33, R3, 0x1, P2 ;  /* 0x0000000321297211 */ /* 0x000fc600010f0eff */
[----:B------:R-:W-:Y:S01]  /*db70*/  STL [R1+0x3cc], R40 ;  /* 0x0003cc2801007387 */ /* 0x000fe20000100800 */
[-C--:B------:R-:W-:Y:S02]  /*db80*/  LEA.HI.X.SX32 R27, R72, R3.reuse, 0x1, P4 ;  /* 0x00000003481b7211 */ /* 0x080fe400020f0eff */
[----:B------:R-:W-:Y:S01]  /*db90*/  PRMT R7, RZ, 0x7610, R7 ;  /* 0x00007610ff077816 */ /* 0x000fe20000000007 */
[----:B------:R-:W-:Y:S01]  /*dba0*/  STL [R1+0x3d0], R26 ;  /* 0x0003d01a01007387 */ /* 0x000fe20000100800 */
[----:B------:R-:W-:-:S03]  /*dbb0*/  LEA.HI.X.SX32 R9, R74, R3, 0x1, P6 ;  /* 0x000000034a097211 */ /* 0x000fc600030f0eff */
[----:B------:R2:W-:Y:S04]  /*dbc0*/  STL [R1+0x20c], R8 ;  /* 0x00020c0801007387 */ /* 0x0005e80000100800 */
[----:B------:R-:W-:Y:S01]  /*dbd0*/  STL [R1+0x3d4], R11 ;  /* 0x0003d40b01007387 */ /* 0x000fe20000100800 */
[----:B------:R-:W-:-:S03]  /*dbe0*/  LEA.HI.X.SX32 R12, R73, R3, 0x1, P5 ;  /* 0x00000003490c7211 */ /* 0x000fc600028f0eff */
[----:B------:R-:W-:Y:S01]  /*dbf0*/  STL [R1+0x1f4], R71 ;  /* 0x0001f44701007387 */ /* 0x000fe20000100800 */
[----:B------:R-:W-:-:S03]  /*dc00*/  PRMT R3, RZ, 0x7610, R3 ;  /* 0x00007610ff037816 */ /* 0x000fc60000000003 */
[----:B------:R-:W-:Y:S04]  /*dc10*/  STL [R1+0x1fc], R54 ;  /* 0x0001fc3601007387 */ /* 0x000fe80000100800 */
[----:B------:R-:W-:Y:S04]  /*dc20*/  STL [R1+0x200], R41 ;  /* 0x0002002901007387 */ /* 0x000fe80000100800 */
[----:B------:R-:W-:Y:S04]  /*dc30*/  STL [R1+0x204], R27 ;  /* 0x0002041b01007387 */ /* 0x000fe80000100800 */
[----:B------:R3:W-:Y:S04]  /*dc40*/  STL [R1+0x1f8], R9 ;  /* 0x0001f80901007387 */ /* 0x0007e80000100800 */
[----:B------:R2:W4:Y:S02]  /*dc50*/  @P0 LDG.E.U8 R7, desc[UR18][R8.64] ;  /* 0x0000001208070981 */ /* 0x000524000c1e1100 */
[----:B--2---:R-:W-:-:S02]  /*dc60*/  @P0 IMAD.MOV.U32 R8, RZ, RZ, R56 ;  /* 0x000000ffff080224 */ /* 0x004fc400078e0038 */
[----:B---3--:R-:W-:-:S05]  /*dc70*/  @P0 IMAD.MOV.U32 R9, RZ, RZ, R52 ;  /* 0x000000ffff090224 */ /* 0x008fca00078e0034 */
[----:B------:R0:W2:Y:S04]  /*dc80*/  @P0 LDG.E.U8 R3, desc[UR18][R8.64] ;  /* 0x0000001208030981 */ /* 0x0000a8000c1e1100 */
[----:B------:R-:W-:Y:S04]  /*dc90*/  STS.U8 [R93+UR9+0x3780], R28 ;  /* 0x0037801c5d007988 */ /* 0x000fe80008000009 */
[----:B------:R-:W-:Y:S04]  /*dca0*/  STS.U8 [R93+UR9+0x3b80], R24 ;  /* 0x003b80185d007988 */ /* 0x000fe80008000009 */
[----:B------:R-:W-:Y:S01]  /*dcb0*/  STS.U8 [R93+UR9+0x3f80], R23 ;  /* 0x003f80175d007988 */ /* 0x000fe20008000009 */
[----:B0-----:R-:W-:-:S02]  /*dcc0*/  @P0 IMAD.MOV.U32 R8, RZ, RZ, R63 ;  /* 0x000000ffff080224 */ /* 0x001fc400078e003f */
[----:B------:R-:W-:Y:S01]  /*dcd0*/  @P0 IMAD.MOV.U32 R9, RZ, RZ, R62 ;  /* 0x000000ffff090224 */ /* 0x000fe200078e003e */
[----:B--2---:R0:W-:Y:S02]  /*dce0*/  STS.U8 [R10+UR9+0x8000], R3 ;  /* 0x008000030a007988 */ /* 0x0041e40008000009 */
[----:B0-----:R-:W-:-:S06]  /*dcf0*/  PRMT R3, RZ, 0x7610, R3 ;  /* 0x00007610ff037816 */ /* 0x001fcc0000000003 */
[----:B------:R0:W2:Y:S02]  /*dd00*/  @P0 LDG.E.U8 R3, desc[UR18][R8.64] ;  /* 0x0000001208030981 */ /* 0x0000a4000c1e1100 */
[----:B0-----:R-:W-:Y:S02]  /*dd10*/  @P0 IMAD.MOV.U32 R8, RZ, RZ, R65 ;  /* 0x000000ffff080224 */ /* 0x001fe400078e0041 */
[----:B------:R-:W-:Y:S01]  /*dd20*/  @P0 IMAD.MOV.U32 R9, RZ, RZ, R66 ;  /* 0x000000ffff090224 */ /* 0x000fe200078e0042 */
[----:B--2---:R0:W-:Y:S02]  /*dd30*/  STS.U8 [R10+UR9+0x8400], R3 ;  /* 0x008400030a007988 */ /* 0x0041e40008000009 */
[----:B0-----:R-:W-:-:S06]  /*dd40*/  PRMT R3, RZ, 0x7610, R3 ;  /* 0x00007610ff037816 */ /* 0x001fcc0000000003 */
[----:B------:R0:W2:Y:S02]  /*dd50*/  @P0 LDG.E.U8 R3, desc[UR18][R8.64] ;  /* 0x0000001208030981 */ /* 0x0000a4000c1e1100 */
[----:B0-----:R-:W-:Y:S02]  /*dd60*/  @P0 IMAD.MOV.U32 R8, RZ, RZ, R49 ;  /* 0x000000ffff080224 */ /* 0x001fe400078e0031 */
[----:B----4-:R-:W-:Y:S01]  /*dd70*/  @P0 IMAD.MOV.U32 R9, RZ, RZ, R53 ;  /* 0x000000ffff090224 */ /* 0x010fe200078e0035 */
        /* <DEDUP_REMOVED lines=17> */
[----:B------:R0:W2:Y:S04]  /*de90*/  @P0 LDG.E.U8 R3, desc[UR18][R8.64] ;  /* 0x0000001208030981 */ /* 0x0000a8000c1e1100 */
[----:B------:R-:W-:Y:S04]  /*dea0*/  STL [R1+0x208], R12 ;  /* 0x0002080c01007387 */ /* 0x000fe80000100800 */
[----:B------:R-:W3:Y:S01]  /*deb0*/  LDL R56, [R1+0x1e0] ;  /* 0x0001e00001387983 */ /* 0x000ee20000100800 */
[----:B0-----:R-:W-:Y:S02]  /*dec0*/  @P0 IMAD.MOV.U32 R8, RZ, RZ, R4 ;  /* 0x000000ffff080224 */ /* 0x001fe400078e0004 */
[----:B------:R-:W-:Y:S01]  /*ded0*/  @P0 IMAD.MOV.U32 R9, RZ, RZ, R50 ;  /* 0x000000ffff090224 */ /* 0x000fe200078e0032 */
[----:B------:R-:W4:Y:S04]  /*dee0*/  LDL R63, [R1+0x1e4] ;  /* 0x0001e400013f7983 */ /* 0x000f280000100800 */
[----:B------:R-:W3:Y:S04]  /*def0*/  LDL R66, [R1+0x23c] ;  /* 0x00023c0001427983 */ /* 0x000ee80000100800 */
[----:B------:R-:W3:Y:S01]  /*df00*/  LDL R65, [R1+0x240] ;  /* 0x0002400001417983 */ /* 0x000ee20000100800 */
[----:B------:R-:W-:-:S03]  /*df10*/  PRMT R6, RZ, 0x7610, R6 ;  /* 0x00007610ff067816 */ /* 0x000fc60000000006 */
[----:B------:R-:W3:Y:S04]  /*df20*/  LDL R53, [R1+0x27c] ;  /* 0x00027c0001357983 */ /* 0x000ee80000100800 */
[----:B------:R-:W3:Y:S01]  /*df30*/  LDL R49, [R1+0x280] ;  /* 0x0002800001317983 */ /* 0x000ee20000100800 */
[----:B------:R-:W0:Y:S03]  /*df40*/  S2R R62, SR_TID.X ;  /* 0x00000000003e7919 */ /* 0x000e260000002100 */
[----:B------:R-:W3:Y:S04]  /*df50*/  LDL R64, [R1+0x2bc] ;  /* 0x0002bc0001407983 */ /* 0x000ee80000100800 */
[----:B------:R-:W3:Y:S04]  /*df60*/  LDL R48, [R1+0x2c0] ;  /* 0x0002c00001307983 */ /* 0x000ee80000100800 */
[----:B------:R-:W3:Y:S04]  /*df70*/  LDL.LU R84, [R1+0x880] ;  /* 0x0008800001547983 */ /* 0x000ee80000300800 */
[----:B------:R-:W3:Y:S04]  /*df80*/  LDL.LU R83, [R1+0x87c] ;  /* 0x00087c0001537983 */ /* 0x000ee80000300800 */
[----:B------:R-:W3:Y:S04]  /*df90*/  LDL.LU R19, [R1+0x878] ;  /* 0x0008780001137983 */ /* 0x000ee80000300800 */
[----:B------:R-:W3:Y:S04]  /*dfa0*/  LDL.LU R88, [R1+0x874] ;  /* 0x0008740001587983 */ /* 0x000ee80000300800 */
[----:B------:R-:W3:Y:S04]  /*dfb0*/  LDL.LU R4, [R1+0x870] ;  /* 0x0008700001047983 */ /* 0x000ee80000300800 */
[----:B--2---:R1:W-:Y:S02]  /*dfc0*/  STS.U8 [R10+UR9+0x9800], R3 ;  /* 0x009800030a007988 */ /* 0x0043e40008000009 */
[----:B-1----:R-:W-:-:S06]  /*dfd0*/  PRMT R3, RZ, 0x7610, R3 ;  /* 0x00007610ff037816 */ /* 0x002fcc0000000003 */
[----:B------:R4:W2:Y:S02]  /*dfe0*/  @P0 LDG.E.U8 R3, desc[UR18][R8.64] ;  /* 0x0000001208030981 */ /* 0x0008a4000c1e1100 */
[----:B----4-:R-:W-:Y:S02]  /*dff0*/  @P0 IMAD.MOV.U32 R8, RZ, RZ, R63 ;  /* 0x000000ffff080224 */ /* 0x010fe400078e003f */
[----:B---3--:R-:W-:Y:S01]  /*e000*/  @P0 IMAD.MOV.U32 R9, RZ, RZ, R56 ;  /* 0x000000ffff090224 */ /* 0x008fe200078e0038 */
[----:B0-----:R-:W-:Y:S01]  /*e010*/  LOP3.LUT R62, R62, 0x7f, RZ, 0xc0, !PT ;  /* 0x0000007f3e3e7812 */ /* 0x001fe200078ec0ff */
[----:B------:R-:W3:Y:S04]  /*e020*/  LDL R63, [R1+0x1e8] ;  /* 0x0001e800013f7983 */ /* 0x000ee80000100800 */
[----:B------:R0:W4:Y:S02]  /*e030*/  @P0 LDG.E.U8 R6, desc[UR18][R8.64] ;  /* 0x0000001208060981 */ /* 0x000124000c1e1100 */
[----:B0-----:R-:W-:-:S02]  /*e040*/  @P0 IMAD.MOV.U32 R8, RZ, RZ, R65 ;  /* 0x000000ffff080224 */ /* 0x001fc400078e0041 */
[----:B------:R-:W-:Y:S01]  /*e050*/  @P0 IMAD.MOV.U32 R9, RZ, RZ, R66 ;  /* 0x000000ffff090224 */ /* 0x000fe200078e0042 */
[----:B--2---:R0:W-:Y:S01]  /*e060*/  STS.U8 [R10+UR9+0x9c00], R3 ;  /* 0x009c00030a007988 */ /* 0x0041e20008000009 */
[----:B------:R-:W-:-:S03]  /*e070*/  LOP3.LUT R62, R62, 0x10, RZ, 0x3c, !PT ;  /* 0x000000103e3e7812 */ /* 0x000fc600078e3cff */
[----:B------:R-:W2:Y:S04]  /*e080*/  LDL R66, [R1+0x1ec] ;  /* 0x0001ec0001427983 */ /* 0x000ea80000100800 */
[----:B------:R-:W2:Y:S01]  /*e090*/  LDL R65, [R1+0x284] ;  /* 0x0002840001417983 */ /* 0x000ea20000100800 */
[----:B0-----:R-:W-:-:S06]  /*e0a0*/  PRMT R3, RZ, 0x7610, R3 ;  /* 0x00007610ff037816 */ /* 0x001fcc0000000003 */
[----:B------:R0:W2:Y:S04]  /*e0b0*/  @P0 LDG.E.U8 R3, desc[UR18][R8.64] ;  /* 0x0000001208030981 */ /* 0x0000a8000c1e1100 */
[----:B----4-:R-:W-:Y:S01]  /*e0c0*/  STS.U8 [R62+UR9+0x8080], R6 ;  /* 0x008080063e007988 */ /* 0x010fe20008000009 */
[----:B0-----:R-:W-:Y:S02]  /*e0d0*/  @P0 IMAD.MOV.U32 R8, RZ, RZ, R49 ;  /* 0x000000ffff080224 */ /* 0x001fe400078e0031 */
[----:B------:R-:W-:Y:S01]  /*e0e0*/  @P0 IMAD.MOV.U32 R9, RZ, RZ, R53 ;  /* 0x000000ffff090224 */ /* 0x000fe200078e0035 */
[----:B------:R-:W4:Y:S04]  /*e0f0*/  LDL R49, [R1+0x248] ;  /* 0x0002480001317983 */ /* 0x000f280000100800 */
[----:B------:R-:W3:Y:S04]  /*e100*/  LDL R53, [R1+0x244] ;  /* 0x0002440001357983 */ /* 0x000ee80000100800 */
[----:B--2---:R0:W-:Y:S02]  /*e110*/  STS.U8 [R62+UR9+0x8480], R3 ;  /* 0x008480033e007988 */ /* 0x0041e40008000009 */
[----:B0-----:R-:W-:-:S06]  /*e120*/  PRMT R3, RZ, 0x7610, R3 ;  /* 0x00007610ff037816 */ /* 0x001fcc0000000003 */
[----:B------:R0:W2:Y:S02]  /*e130*/  @P0 LDG.E.U8 R3, desc[UR18][R8.64] ;  /* 0x0000001208030981 */ /* 0x0000a4000c1e1100 */
[----:B0-----:R-:W-:Y:S02]  /*e140*/  @P0 IMAD.MOV.U32 R8, RZ, RZ, R48 ;  /* 0x000000ffff080224 */ /* 0x001fe400078e0030 */
[----:B------:R-:W-:Y:S01]  /*e150*/  @P0 IMAD.MOV.U32 R9, RZ, RZ, R64 ;  /* 0x000000ffff090224 */ /* 0x000fe200078e0040 */
[----:B------:R-:W-:Y:S01]  /*e160*/  PRMT R6, RZ, 0x7610, R6 ;  /* 0x00007610ff067816 */ /* 0x000fe20000000006 */
[----:B------:R-:W3:Y:S04]  /*e170*/  LDL R48, [R1+0x288] ;  /* 0x0002880001307983 */ /* 0x000ee80000100800 */
[----:B--2---:R0:W-:Y:S02]  /*e180*/  STS.U8 [R62+UR9+0x8880], R3 ;  /* 0x008880033e007988 */ /* 0x0041e40008000009 */
[----:B0-----:R-:W-:-:S06]  /*e190*/  PRMT R3, RZ, 0x7610, R3 ;  /* 0x00007610ff037816 */ /* 0x001fcc0000000003 */
[----:B------:R0:W2:Y:S02]  /*e1a0*/  @P0 LDG.E.U8 R3, desc[UR18][R8.64] ;  /* 0x0000001208030981 */ /* 0x0000a4000c1e1100 */
[----:B0-----:R-:W-:Y:S02]  /*e1b0*/  @P0 IMAD.MOV.U32 R8, RZ, RZ, R91 ;  /* 0x000000ffff080224 */ /* 0x001fe400078e005b */
[----:B------:R-:W-:Y:S02]  /*e1c0*/  @P0 IMAD.MOV.U32 R9, RZ, RZ, R22 ;  /* 0x000000ffff090224 */ /* 0x000fe400078e0016 */
[----:B------:R-:W3:Y:S04]  /*e1d0*/  LDL.LU R22, [R1+0x86c] ;  /* 0x00086c0001167983 */ /* 0x000ee80000300800 */
[----:B------:R-:W3:Y:S04]  /*e1e0*/  LDL.LU R91, [R1+0x868] ;  /* 0x00086800015b7983 */ /* 0x000ee80000300800 */
        /* <DEDUP_REMOVED lines=8> */
[----:B--2---:R0:W-:Y:S02]  /*e270*/  STS.U8 [R62+UR9+0x9080], R3 ;  /* 0x009080033e007988 */ /* 0x0041e40008000009 */
[----:B0-----:R-:W-:-:S06]  /*e280*/  PRMT R3, RZ, 0x7610, R3 ;  /* 0x00007610ff037816 */ /* 0x001fcc0000000003 */
[----:B------:R0:W2:Y:S02]  /*e290*/  @P0 LDG.E.U8 R3, desc[UR18][R8.64] ;  /* 0x0000001208030981 */ /* 0x0000a4000c1e1100 */
[----:B0-----:R-:W-:Y:S02]  /*e2a0*/  @P0 IMAD.MOV.U32 R8, RZ, RZ, R67 ;  /* 0x000000ffff080224 */ /* 0x001fe400078e0043 */
[----:B------:R-:W-:Y:S01]  /*e2b0*/  @P0 IMAD.MOV.U32 R9, RZ, RZ, R92 ;  /* 0x000000ffff090224 */ /* 0x000fe200078e005c */
[----:B--2---:R0:W-:Y:S01]  /*e2c0*/  STS.U8 [R62+UR9+0x9480], R3 ;  /* 0x009480033e007988 */ /* 0x0041e20008000009 */
[----:B------:R-:W1:Y:S03]  /*e2d0*/  S2R R67, SR_TID.X ;  /* 0x0000000000437919 */ /* 0x000e660000002100 */
[----:B------:R-:W2:Y:S01]  /*e2e0*/  LDL.LU R92, [R1+0x85c] ;  /* 0x00085c00015c7983 */ /* 0x000ea20000300800 */
        /* <DEDUP_REMOVED lines=8> */
[----:B---3--:R-:W-:-:S05]  /*e370*/  @P0 IMAD.MOV.U32 R9, RZ, RZ, R63 ;  /* 0x000000ffff090224 */ /* 0x008fca00078e003f */
[----:B------:R4:W3:Y:S02]  /*e380*/  @P0 LDG.E.U8 R6, desc[UR18][R8.64] ;  /* 0x0000001208060981 */ /* 0x0008e4000c1e1100 */
[----:B----4-:R-:W-:Y:S02]  /*e390*/  @P0 IMAD.MOV.U32 R8, RZ, RZ, R49 ;  /* 0x000000ffff080224 */ /* 0x010fe400078e0031 */
[----:B------:R-:W-:Y:S01]  /*e3a0*/  @P0 IMAD.MOV.U32 R9, RZ, RZ, R53 ;  /* 0x000000ffff090224 */ /* 0x000fe200078e0035 */
[----:B-1----:R-:W-:Y:S01]  /*e3b0*/  LOP3.LUT R67, R67, 0x7f, RZ, 0xc0, !PT ;  /* 0x0000007f43437812 */ /* 0x002fe200078ec0ff */
[----:B------:R-:W4:Y:S04]  /*e3c0*/  LDL R53, [R1+0x1f0] ;  /* 0x0001f00001357983 */ /* 0x000f280000100800 */
[----:B--2---:R0:W-:Y:S04]  /*e3d0*/  STS.U8 [R62+UR9+0x9c80], R3 ;  /* 0x009c80033e007988 */ /* 0x0041e80008000009 */
[----:B------:R-:W2:Y:S01]  /*e3e0*/  LDL R49, [R1+0x210] ;  /* 0x0002100001317983 */ /* 0x000ea20000100800 */
[----:B0-----:R-:W-:-:S06]  /*e3f0*/  PRMT R3, RZ, 0x7610, R3 ;  /* 0x00007610ff037816 */ /* 0x001fcc0000000003 */
[----:B------:R0:W2:Y:S01]  /*e400*/  @P0 LDG.E.U8 R3, desc[UR18][R8.64] ;  /* 0x0000001208030981 */ /* 0x0000a2000c1e1100 */
[----:B------:R-:W-:-:S05]  /*e410*/  LOP3.LUT R67, R67, 0x20, RZ, 0x3c, !PT ;  /* 0x0000002043437812 */ /* 0x000fca00078e3cff */
[----:B---3--:R-:W-:Y:S01]  /*e420*/  STS.U8 [R67+UR9+0x8100], R6 ;  /* 0x0081000643007988 */ /* 0x008fe20008000009 */
[----:B0-----:R-:W-:Y:S02]  /*e430*/  @P0 IMAD.MOV.U32 R8, RZ, RZ, R48 ;  /* 0x000000ffff080224 */ /* 0x001fe400078e0030 */
[----:B------:R-:W-:Y:S01]  /*e440*/  @P0 IMAD.MOV.U32 R9, RZ, RZ, R65 ;  /* 0x000000ffff090224 */ /* 0x000fe200078e0041 */
[----:B------:R-:W3:Y:S04]  /*e450*/  LDL R48, [R1+0x250] ;  /* 0x0002500001307983 */ /* 0x000ee80000100800 */
[----:B------:R-:W3:Y:S04]  /*e460*/  LDL R65, [R1+0x24c] ;  /* 0x00024c0001417983 */ /* 0x000ee80000100800 */
[----:B--2---:R0:W-:Y:S02]  /*e470*/  STS.U8 [R67+UR9+0x8500], R3 ;  /* 0x0085000343007988 */ /* 0x0041e40008000009 */
[----:B0-----:R-:W-:-:S06]  /*e480*/  PRMT R3, RZ, 0x7610, R3 ;  /* 0x00007610ff037816 */ /* 0x001fcc0000000003 */
[----:B------:R0:W2:Y:S02]  /*e490*/  @P0 LDG.E.U8 R3, desc[UR18][R8.64] ;  /* 0x0000001208030981 */ /* 0x0000a4000c1e1100 */
[----:B0-----:R-:W-:Y:S02]  /*e4a0*/  @P0 IMAD.MOV.U32 R8, RZ, RZ, R64 ;  /* 0x000000ffff080224 */ /* 0x001fe400078e0040 */
[----:B------:R-:W-:Y:S01]  /*e4b0*/  @P0 IMAD.MOV.U32 R9, RZ, RZ, R84 ;  /* 0x000000ffff090224 */ /* 0x000fe200078e0054 */
[----:B------:R-:W-:Y:S01]  /*e4c0*/  PRMT R6, RZ, 0x7610, R6 ;  /* 0x00007610ff067816 */ /* 0x000fe20000000006 */
        /* <DEDUP_REMOVED lines=31> */
[----:B------:R-:W0:Y:S04]  /*e6c0*/  S2R R38, SR_TID.X ;  /* 0x0000000000267919 */ /* 0x000e280000002100 */
[----:B------:R3:W4:Y:S04]  /*e6d0*/  @P0 LDG.E.U8 R6, desc[UR18][R8.64] ;  /* 0x0000001208060981 */ /* 0x000728000c1e1100 */
[----:B------:R-:W4:Y:S01]  /*e6e0*/  LDL R49, [R1+0x214] ;  /* 0x0002140001317983 */ /* 0x000f220000100800 */
[----:B---3--:R-:W-:-:S02]  /*e6f0*/  @P0 IMAD.MOV.U32 R8, RZ, RZ, R48 ;  /* 0x000000ffff080224 */ /* 0x008fc400078e0030 */
[----:B------:R-:W-:Y:S01]  /*e700*/  @P0 IMAD.MOV.U32 R9, RZ, RZ, R65 ;  /* 0x000000ffff090224 */ /* 0x000fe200078e0041 */
[----:B------:R-:W3:Y:S04]  /*e710*/  LDL R48, [R1+0x258] ;  /* 0x0002580001307983 */ /* 0x000ee80000100800 */
[----:B--2---:R1:W-:Y:S02]  /*e720*/  STS.U8 [R67+UR9+0x9d00], R3 ;  /* 0x009d000343007988 */ /* 0x0043e40008000009 */
[----:B-1----:R-:W-:-:S06]  /*e730*/  PRMT R3, RZ, 0x7610, R3 ;  /* 0x00007610ff037816 */ /* 0x002fcc0000000003 */
[----:B------:R1:W2:Y:S01]  /*e740*/  @P0 LDG.E.U8 R3, desc[UR18][R8.64] ;  /* 0x0000001208030981 */ /* 0x0002a2000c1e1100 */
[----:B0-----:R-:W-:-:S04]  /*e750*/  LOP3.LUT R38, R38, 0x7f, RZ, 0xc0, !PT ;  /* 0x0000007f26267812 */ /* 0x001fc800078ec0ff */
[----:B------:R-:W-:Y:S02]  /*e760*/  LOP3.LUT R53, R38, 0x30, RZ, 0x3c, !PT ;  /* 0x0000003026357812 */ /* 0x000fe400078e3cff */
[----:B------:R-:W3:Y:S04]  /*e770*/  LDL R38, [R1+0x218] ;  /* 0x0002180001267983 */ /* 0x000ee80000100800 */
[----:B----4-:R-:W-:Y:S01]  /*e780*/  STS.U8 [R53+UR9+0x8180], R6 ;  /* 0x0081800635007988 */ /* 0x010fe20008000009 */
[----:B-1----:R-:W-:Y:S02]  /*e790*/  @P0 IMAD.MOV.U32 R8, RZ, RZ, R64 ;  /* 0x000000ffff080224 */ /* 0x002fe400078e0040 */
[----:B------:R-:W-:Y:S02]  /*e7a0*/  @P0 IMAD.MOV.U32 R9, RZ, RZ, R84 ;  /* 0x000000ffff090224 */ /* 0x000fe400078e0054 */
[----:B------:R-:W4:Y:S04]  /*e7b0*/  LDL.LU R84, [R1+0x844] ;  /* 0x0008440001547983 */ /* 0x000f280000300800 */
        /* <DEDUP_REMOVED lines=12> */
[----:B------:R-:W3:Y:S01]  /*e880*/  LDL.LU R82, [R1+0x838] ;  /* 0x0008380001527983 */ /* 0x000ee20000300800 */
[----:B------:R-:W-:-:S03]  /*e890*/  PRMT R6, RZ, 0x7610, R6 ;  /* 0x00007610ff067816 */ /* 0x000fc60000000006 */
        /* <DEDUP_REMOVED lines=19> */
[----:B---3--:R-:W-:Y:S02]  /*e9d0*/  @P0 IMAD.MOV.U32 R8, RZ, RZ, R38 ;  /* 0x000000ffff080224 */ /* 0x008fe400078e0026 */
[----:B------:R-:W-:Y:S01]  /*e9e0*/  @P0 IMAD.MOV.U32 R9, RZ, RZ, R49 ;  /* 0x000000ffff090224 */ /* 0x000fe200078e0031 */
[----:B------:R-:W0:Y:S04]  /*e9f0*/  S2R R39, SR_TID.X ;  /* 0x0000000000277919 */ /* 0x000e280000002100 */
[----:B------:R1:W3:Y:S04]  /*ea00*/  @P0 LDG.E.U8 R6, desc[UR18][R8.64] ;  /* 0x0000001208060981 */ /* 0x0002e8000c1e1100 */
[----:B------:R-:W3:Y:S01]  /*ea10*/  LDL R38, [R1+0x220] ;  /* 0x0002200001267983 */ /* 0x000ee20000100800 */
[----:B-1----:R-:W-:-:S02]  /*ea20*/  @P0 IMAD.MOV.U32 R8, RZ, RZ, R48 ;  /* 0x000000ffff080224 */ /* 0x002fc400078e0030 */
[----:B------:R-:W-:Y:S02]  /*ea30*/  @P0 IMAD.MOV.U32 R9, RZ, RZ, R82 ;  /* 0x000000ffff090224 */ /* 0x000fe400078e0052 */
[----:B------:R-:W4:Y:S04]  /*ea40*/  LDL.LU R82, [R1+0x830] ;  /* 0x0008300001527983 */ /* 0x000f280000300800 */
[----:B--2---:R1:W-:Y:S02]  /*ea50*/  STS.U8 [R53+UR9+0x9d80], R3 ;  /* 0x009d800335007988 */ /* 0x0043e40008000009 */
[----:B-1----:R-:W-:-:S06]  /*ea60*/  PRMT R3, RZ, 0x7610, R3 ;  /* 0x00007610ff037816 */ /* 0x002fcc0000000003 */
[----:B------:R1:W2:Y:S01]  /*ea70*/  @P0 LDG.E.U8 R3, desc[UR18][R8.64] ;  /* 0x0000001208030981 */ /* 0x0002a2000c1e1100 */
[----:B0-----:R-:W-:-:S04]  /*ea80*/  LOP3.LUT R39, R39, 0x7f, RZ, 0xc0, !PT ;  /* 0x0000007f27277812 */ /* 0x001fc800078ec0ff */
[----:B------:R-:W-:-:S05]  /*ea90*/  LOP3.LUT R39, R39, 0x40, RZ, 0x3c, !PT ;  /* 0x0000004027277812 */ /* 0x000fca00078e3cff */
[----:B---3--:R-:W-:Y:S01]  /*eaa0*/  STS.U8 [R39+UR9+0x8200], R6 ;  /* 0x0082000627007988 */ /* 0x008fe20008000009 */
[----:B-1----:R-:W-:Y:S02]  /*eab0*/  @P0 IMAD.MOV.U32 R8, RZ, RZ, R5 ;  /* 0x000000ffff080224 */ /* 0x002fe400078e0005 */
        /* <DEDUP_REMOVED lines=32> */
[----:B------:R0:W2:Y:S01]  /*ecc0*/  @P0 LDG.E.U8 R3, desc[UR18][R8.64] ;  /* 0x0000001208030981 */ /* 0x0000a2000c1e1100 */
[----:B------:R-:W-:Y:S01]  /*ecd0*/  PRMT R6, RZ, 0x7610, R6 ;  /* 0x00007610ff067816 */ /* 0x000fe20000000006 */
[----:B0-----:R-:W-:Y:S02]  /*ece0*/  @P0 IMAD.MOV.U32 R8, RZ, RZ, R38 ;  /* 0x000000ffff080224 */ /* 0x001fe400078e0026 */
[----:B---3--:R-:W-:Y:S01]  /*ecf0*/  @P0 IMAD.MOV.U32 R9, RZ, RZ, R91 ;  /* 0x000000ffff090224 */ /* 0x008fe200078e005b */
[----:B------:R-:W0:Y:S04]  /*ed00*/  S2R R25, SR_TID.X ;  /* 0x0000000000197919 */ /* 0x000e280000002100 */
[----:B------:R1:W3:Y:S04]  /*ed10*/  @P0 LDG.E.U8 R6, desc[UR18][R8.64] ;  /* 0x0000001208060981 */ /* 0x0002e8000c1e1100 */
[----:B------:R-:W3:Y:S01]  /*ed20*/  LDL.LU R91, [R1+0x81c] ;  /* 0x00081c00015b7983 */ /* 0x000ee20000300800 */
[----:B-1----:R-:W-:-:S02]  /*ed30*/  @P0 IMAD.MOV.U32 R8, RZ, RZ, R5 ;  /* 0x000000ffff080224 */ /* 0x002fc400078e0005 */
[----:B------:R-:W-:Y:S02]  /*ed40*/  @P0 IMAD.MOV.U32 R9, RZ, RZ, R86 ;  /* 0x000000ffff090224 */ /* 0x000fe400078e0056 */
[----:B------:R-:W4:Y:S01]  /*ed50*/  LDL.LU R86, [R1+0x818] ;  /* 0x0008180001567983 */ /* 0x000f220000300800 */
[----:B------:R-:W-:-:S03]  /*ed60*/  LOP3.LUT R10, R10, 0x60, RZ, 0x3c, !PT ;  /* 0x000000600a0a7812 */ /* 0x000fc600078e3cff */
[----:B------:R-:W5:Y:S04]  /*ed70*/  LDL.LU R5, [R1+0x814] ;  /* 0x0008140001057983 */ /* 0x000f680000300800 */
        /* <DEDUP_REMOVED lines=8> */
[----:B------:R-:W5:Y:S04]  /*ee00*/  LDL.LU R2, [R1+0x810] ;  /* 0x0008100001027983 */ /* 0x000f680000300800 */
[----:B------:R-:W5:Y:S04]  /*ee10*/  LDL.LU R0, [R1+0x80c] ;  /* 0x00080c0001007983 */ /* 0x000f680000300800 */
[----:B--2---:R0:W-:Y:S02]  /*ee20*/  STS.U8 [R25+UR9+0x8680], R3 ;  /* 0x0086800319007988 */ /* 0x0041e40008000009 */
[----:B0-----:R-:W-:-:S06]  /*ee30*/  PRMT R3, RZ, 0x7610, R3 ;  /* 0x00007610ff037816 */ /* 0x001fcc0000000003 */
[----:B------:R0:W2:Y:S02]  /*ee40*/  @P0 LDG.E.U8 R3, desc[UR18][R8.64] ;  /* 0x0000001208030981 */ /* 0x0000a4000c1e1100 */
[----:B0-----:R-:W-:Y:S02]  /*ee50*/  @P0 IMAD.MOV.U32 R8, RZ, RZ, R4 ;  /* 0x000000ffff080224 */ /* 0x001fe400078e0004 */
[----:B------:R-:W-:Y:S01]  /*ee60*/  @P0 IMAD.MOV.U32 R9, RZ, RZ, R42 ;  /* 0x000000ffff090224 */ /* 0x000fe200078e002a */
[----:B------:R-:W-:Y:S01]  /*ee70*/  PRMT R6, RZ, 0x7610, R6 ;  /* 0x00007610ff067816 */ /* 0x000fe20000000006 */
[----:B------:R-:W5:Y:S04]  /*ee80*/  LDL.LU R4, [R1+0x808] ;  /* 0x0008080001047983 */ /* 0x000f680000300800 */
        /* <DEDUP_REMOVED lines=23> */
[----:B----4-:R-:W-:Y:S02]  /*f000*/  @P0 IMAD.MOV.U32 R8, RZ, RZ, R86 ;  /* 0x000000ffff080224 */ /* 0x010fe400078e0056 */
[----:B------:R-:W-:Y:S02]  /*f010*/  @P0 IMAD.MOV.U32 R9, RZ, RZ, R68 ;  /* 0x000000ffff090224 */ /* 0x000fe400078e0044 */
[----:B------:R-:W5:Y:S04]  /*f020*/  LDL.LU R68, [R1+0x804] ;  /* 0x0008040001447983 */ /* 0x000f680000300800 */
[----:B------:R0:W3:Y:S04]  /*f030*/  @P0 LDG.E.U8 R6, desc[UR18][R8.64] ;  /* 0x0000001208060981 */ /* 0x0000e8000c1e1100 */
[----:B------:R-:W5:Y:S01]  /*f040*/  LDL.LU R86, [R1+0x800] ;  /* 0x0008000001567983 */ /* 0x000f620000300800 */
[----:B0-----:R-:W-:-:S02]  /*f050*/  @P0 IMAD.MOV.U32 R8, RZ, RZ, R82 ;  /* 0x000000ffff080224 */ /* 0x001fc400078e0052 */
[----:B------:R-:W-:Y:S02]  /*f060*/  @P0 IMAD.MOV.U32 R9, RZ, RZ, R84 ;  /* 0x000000ffff090224 */ /* 0x000fe400078e0054 */
[----:B------:R-:W5:Y:S04]  /*f070*/  LDL.LU R84, [R1+0x7fc] ;  /* 0x0007fc0001547983 */ /* 0x000f680000300800 */
[----:B------:R-:W5:Y:S04]  /*f080*/  LDL.LU R82, [R1+0x7f8] ;  /* 0x0007f80001527983 */ /* 0x000f680000300800 */
[----:B--2---:R0:W-:Y:S02]  /*f090*/  STS.U8 [R25+UR9+0x9e80], R3 ;  /* 0x009e800319007988 */ /* 0x0041e40008000009 */
[----:B0-----:R-:W-:-:S06]  /*f0a0*/  PRMT R3, RZ, 0x7610, R3 ;  /* 0x00007610ff037816 */ /* 0x001fcc0000000003 */
[----:B------:R0:W2:Y:S04]  /*f0b0*/  @P0 LDG.E.U8 R3, desc[UR18][R8.64] ;  /* 0x0000001208030981 */ /* 0x0000a8000c1e1100 */
[----:B---3--:R-:W-:Y:S01]  /*f0c0*/  STS.U8 [R10+UR9+0x8300], R6 ;  /* 0x008300060a007988 */ /* 0x008fe20008000009 */
        /* <DEDUP_REMOVED lines=35> */
[----:B------:R-:W-:-:S03]  /*f300*/  PRMT R6, RZ, 0x7610, R6 ;  /* 0x00007610ff067816 */ /* 0x000fc60000000006 */
[----:B------:R-:W-:Y:S01]  /*f310*/  STS.U8 [R93+UR9+0x9f80], R7 ;  /* 0x009f80075d007988 */ /* 0x000fe20008000009 */
[----:B0-----:R-:W-:Y:S02]  /*f320*/  @P0 IMAD.MOV.U32 R8, RZ, RZ, R89 ;  /* 0x000000ffff080224 */ /* 0x001fe400078e0059 */
[----:B------:R-:W-:-:S05]  /*f330*/  @P0 IMAD.MOV.U32 R9, RZ, RZ, R90 ;  /* 0x000000ffff090224 */ /* 0x000fca00078e005a */
[----:B------:R0:W3:Y:S02]  /*f340*/  @P0 LDG.E.U8 R6, desc[UR18][R8.64] ;  /* 0x0000001208060981 */ /* 0x0000e4000c1e1100 */
[----:B0-----:R-:W-:Y:S02]  /*f350*/  @P0 IMAD.MOV.U32 R8, RZ, RZ, R87 ;  /* 0x000000ffff080224 */ /* 0x001fe400078e0057 */
[----:B------:R-:W-:Y:S01]  /*f360*/  @P0 IMAD.MOV.U32 R9, RZ, RZ, R88 ;  /* 0x000000ffff090224 */ /* 0x000fe200078e0058 */
[----:B--2---:R0:W-:Y:S02]  /*f370*/  STS.U8 [R93+UR9+0x8380], R3 ;  /* 0x008380035d007988 */ /* 0x0041e40008000009 */
[----:B0-----:R-:W-:-:S06]  /*f380*/  PRMT R3, RZ, 0x7610, R3 ;  /* 0x00007610ff037816 */ /* 0x001fcc0000000003 */
[----:B------:R0:W2:Y:S04]  /*f390*/  @P0 LDG.E.U8 R3, desc[UR18][R8.64] ;  /* 0x0000001208030981 */ /* 0x0000a8000c1e1100 */
[----:B---3--:R1:W-:Y:S01]  /*f3a0*/  STS.U8 [R93+UR9+0x8780], R6 ;  /* 0x008780065d007988 */ /* 0x0083e20008000009 */
[----:B0-----:R-:W-:Y:S02]  /*f3b0*/  @P0 IMAD.MOV.U32 R8, RZ, RZ, R83 ;  /* 0x000000ffff080224 */ /* 0x001fe400078e0053 */
[----:B------:R-:W-:Y:S01]  /*f3c0*/  @P0 IMAD.MOV.U32 R9, RZ, RZ, R85 ;  /* 0x000000ffff090224 */ /* 0x000fe200078e0055 */
[----:B-1----:R-:W-:-:S06]  /*f3d0*/  PRMT R6, RZ, 0x7610, R6 ;  /* 0x00007610ff067816 */ /* 0x002fcc0000000006 */
        /* <DEDUP_REMOVED lines=15> */
[----:B------:R-:W2:Y:S04]  /*f4d0*/  @P0 LDG.E.U8 R3, desc[UR18][R8.64] ;  /* 0x0000001208030981 */ /* 0x000ea8000c1e1100 */
[----:B---3--:R0:W-:Y:S01]  /*f4e0*/  STS.U8 [R93+UR9+0x9780], R6 ;  /* 0x009780065d007988 */ /* 0x0081e20008000009 */
[----:B------:R-:W-:-:S04]  /*f4f0*/  ISETP.NE.U32.AND P0, PT, RZ, UR11, PT ;  /* 0x0000000bff007c0c */ /* 0x000fc8000bf05070 */
[C---:B------:R-:W-:Y:S02]  /*f500*/  ISETP.LT.OR P1, PT, R75.reuse, 0x80, P0 ;  /* 0x000000804b00780c */ /* 0x040fe40000721670 */
[----:B------:R-:W-:Y:S01]  /*f510*/  ISETP.GE.AND P2, PT, R75, 0x100, PT ;  /* 0x000001004b00780c */ /* 0x000fe20003f46270 */
[----:B--2---:R0:W-:Y:S01]  /*f520*/  STS.U8 [R93+UR9+0x9b80], R3 ;  /* 0x009b80035d007988 */ /* 0x0041e20008000009 */
[----:B------:R1:W-:Y:S06]  /*f530*/  MEMBAR.ALL.CTA ;  /* 0x0000000000007992 */ /* 0x0003ec0000008000 */
[----:B-1----:R-:W1:Y:S02]  /*f540*/  FENCE.VIEW.ASYNC.S ;  /* 0x00000000000073c6 */ /* 0x002e640000000000 */
[----:B-1----:R-:W-:Y:S06]  /*f550*/  BAR.SYNC.DEFER_BLOCKING 0x0 ;  /* 0x0000000000007b1d */ /* 0x002fec0000010000 */
[----:B------:R-:W-:Y:S05]  /*f560*/  @P1 BRA `(.L_x_6) ;  /* 0x0000000000841947 */ /* 0x000fea0003800000 */
[----:B------:R-:W-:Y:S02]  /*f570*/  UIADD3 UR4, UPT, UPT, UR9, 0x8000, URZ ;  /* 0x0000800009047890 */ /* 0x000fe4000fffe0ff */
[----:B------:R-:W-:Y:S02]  /*f580*/  USHF.R.U32.HI UR12, URZ, 0x4, UR9 ;  /* 0x00000004ff0c7899 */ /* 0x000fe40008011609 */
[----:B------:R-:W-:Y:S02]  /*f590*/  USHF.R.U32.HI UR4, URZ, 0x4, UR4 ;  /* 0x00000004ff047899 */ /* 0x000fe40008011604 */
[----:B------:R-:W-:Y:S02]  /*f5a0*/  USGXT.U32 UR12, UR12, 0xe ;  /* 0x0000000e0c0c789a */ /* 0x000fe40008000000 */
[----:B------:R-:W-:Y:S02]  /*f5b0*/  USGXT.U32 UR14, UR4, 0xe ;  /* 0x0000000e040e789a */ /* 0x000fe40008000000 */
[----:B------:R-:W-:-:S02]  /*f5c0*/  UIADD3 UR26, UP1, UPT, UR12, 0x100, URZ ;  /* 0x000001000c1a7890 */ /* 0x000fc4000ff3e0ff */
[----:B------:R-:W-:Y:S01]  /*f5d0*/  UIADD3 UR28, UP2, UPT, UR14, 0x2, URZ ;  /* 0x000000020e1c7890 */ /* 0x000fe2000ff5e0ff */
[----:B------:R-:W-:Y:S01]  /*f5e0*/  UMOV UR4, URZ ;  /* 0x000000ff00047c82 */ /* 0x000fe20008000000 */
[----:B------:R-:W-:Y:S01]  /*f5f0*/  UMOV UR30, 0x0 ;  /* 0x00000000001e7882 */ /* 0x000fe20000000000 */
[----:B------:R-:W-:Y:S02]  /*f600*/  UIADD3.X UR27, UPT, UPT, UR4, 0x40004040, URZ, UP1, !UPT ;  /* 0x40004040041b7890 */ /* 0x000fe40008ffe4ff */
[----:B------:R-:W-:Y:S02]  /*f610*/  UIADD3.X UR29, UPT, UPT, UR4, 0x40004040, URZ, UP2, !UPT ;  /* 0x40004040041d7890 */ /* 0x000fe400097fe4ff */
[----:B------:R-:W-:Y:S02]  /*f620*/  UIADD3.64 UR16, UPT, UPT, UR26, 0x100, URZ ;  /* 0x000001001a107897 */ /* 0x000fe4000fffe0ff */
[----:B------:R-:W-:Y:S02]  /*f630*/  UIADD3.64 UR20, UPT, UPT, UR28, 0x2, URZ ;  /* 0x000000021c147897 */ /* 0x000fe4000fffe0ff */
[----:B------:R-:W-:-:S02]  /*f640*/  UIADD3.64 UR22, UPT, UPT, UR26, 0x200, URZ ;  /* 0x000002001a167897 */ /* 0x000fc4000fffe0ff */
[----:B------:R-:W-:Y:S01]  /*f650*/  UIADD3.64 UR24, UPT, UPT, UR28, 0x4, URZ ;  /* 0x000000041c187897 */ /* 0x000fe2000fffe0ff */
[----:B------:R-:W-:Y:S01]  /*f660*/  UMOV UR31, 0x8108490 ;  /* 0x08108490001f7882 */ /* 0x000fe20000000000 */
[----:B------:R-:W-:Y:S01]  /*f670*/  UMOV UR13, 0x40004040 ;  /* 0x40004040000d7882 */ /* 0x000fe20000000000 */
[----:B------:R-:W-:Y:S01]  /*f680*/  UMOV UR15, 0x40004040 ;  /* 0x40004040000f7882 */ /* 0x000fe20000000000 */
[----:B------:R-:W-:Y:S01]  /*f690*/  UMOV UR32, 0x0 ;  /* 0x0000000000207882 */ /* 0x000fe20000000000 */
[----:B------:R-:W-:Y:S01]  /*f6a0*/  UMOV UR33, 0x8108490 ;  /* 0x0810849000217882 */ /* 0x000fe20000000000 */
[----:B------:R-:W-:Y:S01]  /*f6b0*/  UMOV UR34, 0x0 ;  /* 0x0000000000227882 */ /* 0x000fe20000000000 */
[----:B------:R-:W-:Y:S01]  /*f6c0*/  UMOV UR35, 0x8108490 ;  /* 0x0810849000237882 */ /* 0x000fe20000000000 */
[----:B------:R-:W-:Y:S01]  /*f6d0*/  UMOV UR4, UR6 ;  /* 0x0000000600047c82 */ /* 0x000fe20008000000 */
[----:B------:R-:W-:Y:S01]  /*f6e0*/  UMOV UR5, URZ ;  /* 0x000000ff00057c82 */ /* 0x000fe20008000000 */
[----:B------:R1:W-:Y:S01]  /*f6f0*/  UTCQMMA gdesc[UR12], gdesc[UR14], tmem[UR8], tmem[UR30], idesc[UR31], !UPT ;  /* 0x00ff1e0e0c0075ea */ /* 0x0003e2000f800308 */
[----:B------:R-:W-:Y:S01]  /*f700*/  UMOV UR36, 0x0 ;  /* 0x0000000000247882 */ /* 0x000fe20000000000 */
[----:B------:R-:W-:Y:S01]  /*f710*/  UMOV UR37, 0x8108490 ;  /* 0x0810849000257882 */ /* 0x000fe20000000000 */
[----:B------:R1:W-:Y:S01]  /*f720*/  UTCQMMA gdesc[UR26], gdesc[UR28], tmem[UR8], tmem[UR32], idesc[UR33], UPT ;  /* 0x00ff201c1a0075ea */ /* 0x0003e2000b800308 */
[----:B------:R-:W-:Y:S01]  /*f730*/  UMOV UR4, UR4 ;  /* 0x0000000400047c82 */ /* 0x000fe20008000000 */
[----:B------:R1:W-:Y:S01]  /*f740*/  UTCQMMA gdesc[UR16], gdesc[UR20], tmem[UR8], tmem[UR34], idesc[UR35], UPT ;  /* 0x00ff2214100075ea */ /* 0x0003e2000b800308 */
[----:B------:R1:W-:Y:S01]  /*f750*/  UTCQMMA gdesc[UR22], gdesc[UR24], tmem[UR8], tmem[UR36], idesc[UR37], UPT ;  /* 0x00ff2418160075ea */ /* 0x0003e2000b800308 */
[----:B------:R1:W-:Y:S01]  /*f760*/  UTCBAR [UR4], URZ ;  /* 0x000000ff040073e9 */ /* 0x0003e200080000ff */
[----:B------:R-:W-:Y:S01]  /*f770*/  NOP ;  /* 0x0000000000007918 */ /* 0x000fe20000000000 */
.L_x_6:
[----:B-1----:R-:W-:Y:S01]  /*f780*/  UMOV UR4, URZ ;  /* 0x000000ff00047c82 */ /* 0x002fe20008000000 */
[----:B------:R-:W-:Y:S05]  /*f790*/  @!P2 BRA `(.L_x_7) ;  /* 0x000000a000cca947 */ /* 0x000fea0003800000 */
[----:B0-----:R-:W-:Y:S01]  /*f7a0*/  SHF.R.S32.HI R6, RZ, 0x1f, R75 ;  /* 0x0000001fff067819 */ /* 0x001fe2000001144b */
[----:B-----5:R-:W-:Y:S01]  /*f7b0*/  IMAD.SHL.U32 R3, R4, 0x80, RZ ;  /* 0x0000008004037824 */ /* 0x020fe200078e00ff */
[----:B------:R-:W-:Y:S02]  /*f7c0*/  UIADD3 UR4, UPT, UPT, UR9, 0x4000, URZ ;  /* 0x0000400009047890 */ /* 0x000fe4000fffe0ff */
[----:B------:R-:W-:Y:S01]  /*f7d0*/  LEA.HI R4, R6, R75, RZ, 0x7 ;  /* 0x0000004b06047211 */ /* 0x000fe200078f38ff */
[----:B------:R-:W-:Y:S02]  /*f7e0*/  UIADD3 UR5, UPT, UPT, UR9, 0xa000, URZ ;  /* 0x0000a00009057890 */ /* 0x000fe4000fffe0ff */
[----:B------:R-:W-:Y:S01]  /*f7f0*/  USHF.R.U32.HI UR4, URZ, 0x4, UR4 ;  /* 0x00000004ff047899 */ /* 0x000fe20008011604 */
[----:B------:R-:W-:Y:S01]  /*f800*/  SHF.R.S32.HI R4, RZ, 0x7, R4 ;  /* 0x00000007ff047819 */ /* 0x000fe20000011404 */
[----:B------:R-:W-:Y:S02]  /*f810*/  USHF.R.U32.HI UR5, URZ, 0x4, UR5 ;  /* 0x00000004ff057899 */ /* 0x000fe40008011605 */
[----:B------:R-:W-:Y:S01]  /*f820*/  USGXT.U32 UR12, UR4, 0xe ;  /* 0x0000000e040c789a */ /* 0x000fe20008000000 */
[----:B------:R-:W-:Y:S01]  /*f830*/  VIMNMX R6, PT, PT, R4, 0x2, !PT ;  /* 0x0000000204067848 */ /* 0x000fe20007fe0100 */
[----:B------:R-:W-:Y:S01]  /*f840*/  IMAD.SHL.U32 R4, R5, 0x80, RZ ;  /* 0x0000008005047824 */ /* 0x000fe200078e00ff */
[----:B------:R-:W-:-:S02]  /*f850*/  USGXT.U32 UR14, UR5, 0xe ;  /* 0x0000000e050e789a */ /* 0x000fc40008000000 */
[----:B------:R-:W-:Y:S01]  /*f860*/  UIADD3 UR28, UP1, UPT, UR12, 0x100, URZ ;  /* 0x000001000c1c7890 */ /* 0x000fe2000ff3e0ff */
[----:B------:R-:W-:Y:S01]  /*f870*/  VIADD R5, R6, 0xfffffffe ;  /* 0xfffffffe06057836 */ /* 0x000fe20000000000 */
[----:B------:R-:W-:Y:S01]  /*f880*/  UIADD3 UR30, UP2, UPT, UR14, 0x2, URZ ;  /* 0x000000020e1e7890 */ /* 0x000fe2000ff5e0ff */
[----:B------:R-:W-:Y:S01]  /*f890*/  IMAD.MOV.U32 R6, RZ, RZ, RZ ;  /* 0x000000ffff067224 */ /* 0x000fe200078e00ff */
[----:B------:R-:W-:Y:S01]  /*f8a0*/  UMOV UR4, URZ ;  /* 0x000000ff00047c82 */ /* 0x000fe20008000000 */
[----:B------:R-:W-:Y:S01]  /*f8b0*/  UMOV UR5, URZ ;  /* 0x000000ff00057c82 */ /* 0x000fe20008000000 */
[----:B------:R0:W-:Y:S01]  /*f8c0*/  STL [R1+0x6f4], R5 ;  /* 0x0006f40501007387 */ /* 0x0001e20000100800 */
[----:B------:R-:W-:Y:S01]  /*f8d0*/  UIADD3.X UR29, UPT, UPT, UR4, 0x40004040, URZ, UP1, !UPT ;  /* 0x40004040041d7890 */ /* 0x000fe20008ffe4ff */
[----:B------:R-:W-:Y:S01]  /*f8e0*/  SHF.R.S32.HI R7, RZ, 0x1f, R4 ;  /* 0x0000001fff077819 */ /* 0x000fe20000011404 */
[----:B------:R-:W-:Y:S01]  /*f8f0*/  UIADD3.X UR31, UPT, UPT, UR5, 0x40004040, URZ, UP2, !UPT ;  /* 0x40004040051f7890 */ /* 0x000fe200097fe4ff */
[----:B------:R1:W-:Y:S01]  /*f900*/  STL [R1+0x6b8], RZ ;  /* 0x0006b8ff01007387 */ /* 0x0003e20000100800 */
[----:B------:R-:W-:Y:S01]  /*f910*/  UMOV UR11, 0x1 ;  /* 0x00000001000b7882 */ /* 0x000fe20000000000 */
[----:B------:R-:W-:-:S02]  /*f920*/  UIADD3.64 UR20, UPT, UPT, UR28, 0x100, URZ ;  /* 0x000001001c147897 */ /* 0x000fc4000fffe0ff */
[----:B------:R-:W-:Y:S01]  /*f930*/  UIADD3.64 UR22, UPT, UPT, UR30, 0x2, URZ ;  /* 0x000000021e167897 */ /* 0x000fe2000fffe0ff */
[----:B0-----:R-:W-:Y:S01]  /*f940*/  SHF.R.S32.HI R5, RZ, 0x1f, R3 ;  /* 0x0000001fff057819 */ /* 0x001fe20000011403 */
[----:B------:R-:W-:Y:S02]  /*f950*/  UIADD3.64 UR24, UPT, UPT, UR28, 0x200, URZ ;  /* 0x000002001c187897 */ /* 0x000fe4000fffe0ff */
[----:B-1----:R-:W-:-:S12]  /*f960*/  UIADD3.64 UR26, UPT, UPT, UR30, 0x4, URZ ;  /* 0x000000041e1a7897 */ /* 0x002fd8000fffe0ff */
.L_x_10:
[----:B------:R-:W2:Y:S01]  /*f970*/  LDL R9, [R1+0x6b8] ;  /* 0x0006b80001097983 */ /* 0x000ea20000100800 */
[----:B------:R-:W-:Y:S01]  /*f980*/  IMAD.U32 R6, R6, -0x80000000, RZ ;  /* 0x8000000006067824 */ /* 0x000fe200078e00ff */
[----:B------:R-:W0:Y:S02]  /*f990*/  LDC R8, c[0x0][0x3a0] ;  /* 0x0000e800ff087b82 */ /* 0x000e240000000800 */
[----:B-1----:R-:W3:Y:S01]  /*f9a0*/  LDL.LU R7, [R1] ;  /* 0x0000000001077983 */ /* 0x002ee20000300800 */
[----:B-----5:R-:W-:Y:S01]  /*f9b0*/  IADD3 R84, P4, PT, R3, R84, RZ ;  /* 0x0000005403547210 */ /* 0x020fe20007f9e0ff */
[----:B------:R-:W1:Y:S01]  /*f9c0*/  SYNCS.PHASECHK.TRANS64.TRYWAIT P6, [UR6], R6 ;  /* 0x00000006ff0075a7 */ /* 0x000e6200080c1106 */
[----:B--2---:R-:W-:Y:S01]  /*f9d0*/  VIADD R9, R9, 0x1 ;  /* 0x0000000109097836 */ /* 0x004fe20000000000 */
[----:B---3--:R-:W-:-:S04]  /*f9e0*/  IADD3 R7, P5, PT, R3, R7, RZ ;  /* 0x0000000703077210 */ /* 0x008fc80007fbe0ff */
[----:B------:R2:W-:Y:S01]  /*f9f0*/  STL [R1+0x6cc], R9 ;  /* 0x0006cc0901007387 */ /* 0x0005e20000100800 */
[----:B0-----:R-:W-:-:S03]  /*fa00*/  IMAD R8, R9, -0x80, R8 ;  /* 0xffffff8009087824 */ /* 0x001fc600078e0208 */
[----:B------:R2:W-:Y:S02]  /*fa10*/  STL [R1], R7 ;  /* 0x0000000701007387 */ /* 0x0005e40000100800 */
[C---:B------:R-:W-:Y:S02]  /*fa20*/  ISETP.GT.AND P1, PT, R8.reuse, 0x1, PT ;  /* 0x000000010800780c */ /* 0x040fe40003f24270 */
[----:B------:R-:W-:Y:S01]  /*fa30*/  ISETP.GT.AND P2, PT, R8, 0x2, PT ;  /* 0x000000020800780c */ /* 0x000fe20003f44270 */
[----:B-1----:R-:W-:-:S12]  /*fa40*/  @!P6 BRA `(.L_x_8) ;  /* 0x000000c000c0e947 */ /* 0x002fd80003800000 */
.L_x_16:
[----:B------:R0:W-:Y:S04]  /*fa50*/  STL [R1+0x900], R15 ;  /* 0x0009000f01007387 */ /* 0x0001e80000100800 */
[----:B0-----:R-:W3:Y:S04]  /*fa60*/  LDL.LU R15, [R1+0x24] ;  /* 0x00002400010f7983 */ /* 0x001ee80000300800 */
[----:B------:R-:W-:Y:S04]  /*fa70*/  STL [R1+0x8fc], R27 ;  /* 0x0008fc1b01007387 */ /* 0x000fe80000100800 */
[----:B------:R0:W-:Y:S04]  /*fa80*/  STL [R1+0x8f8], R43 ;  /* 0x0008f82b01007387 */ /* 0x0001e80000100800 */
[----:B0-----:R-:W4:Y:S04]  /*fa90*/  LDL R43, [R1] ;  /* 0x00000000012b7983 */ /* 0x001f280000100800 */
[----:B------:R-:W-:Y:S04]  /*faa0*/  STL [R1+0x8f4], R62 ;  /* 0x0008f43e01007387 */ /* 0x000fe80000100800 */
[----:B------:R0:W-:Y:S04]  /*fab0*/  STL [R1+0x8f0], R11 ;  /* 0x0008f00b01007387 */ /* 0x0001e80000100800 */
[----:B0-2---:R-:W2:Y:S04]  /*fac0*/  LDL.LU R11, [R1+0x10] ;  /* 0x00001000010b7983 */ /* 0x005ea80000300800 */
[----:B------:R0:W-:Y:S04]  /*fad0*/  STL [R1+0x8ec], R14 ;  /* 0x0008ec0e01007387 */ /* 0x0001e80000100800 */
[----:B0-----:R-:W2:Y:S04]  /*fae0*/  LDL.LU R14, [R1+0xc] ;  /* 0x00000c00010e7983 */ /* 0x001ea80000300800 */
        /* <DEDUP_REMOVED lines=8> */
[----:B------:R0:W-:Y:S04]  /*fb70*/  STL [R1+0x8c8], R90 ;  /* 0x0008c85a01007387 */ /* 0x0001e80000100800 */
[----:B0-----:R-:W2:Y:S01]  /*fb80*/  LDL.LU R90, [R1+0x38] ;  /* 0x00003800015a7983 */ /* 0x001ea20000300800 */
[C---:B------:R-:W-:Y:S01]  /*fb90*/  IMAD.X R82, R5.reuse, 0x1, R82, P4 ;  /* 0x0000000105527824 */ /* 0x040fe200020e0652 */
[----:B------:R-:W-:Y:S01]  /*fba0*/  PRMT R33, RZ, 0x7610, R33 ;  /* 0x00007610ff217816 */ /* 0x000fe20000000021 */
[----:B------:R-:W-:Y:S01]  /*fbb0*/  @P1 IMAD.MOV.U32 R6, RZ, RZ, R84 ;  /* 0x000000ffff061224 */ /* 0x000fe200078e0054 */
[----:B------:R-:W-:Y:S01]  /*fbc0*/  STL [R1+0x8c4], R88 ;  /* 0x0008c45801007387 */ /* 0x000fe20000100800 */
[----:B------:R-:W-:Y:S01]  /*fbd0*/  @P1 IMAD.MOV.U32 R7, RZ, RZ, R82 ;  /* 0x000000ffff071224 */ /* 0x000fe200078e0052 */
[----:B------:R-:W-:Y:S01]  /*fbe0*/  ISETP.GT.AND P4, PT, R8, 0x3, PT ;  /* 0x000000030800780c */ /* 0x000fe20003f84270 */
[----:B------:R-:W-:Y:S01]  /*fbf0*/  IMAD.X R86, R5, 0x1, R86, P5 ;  /* 0x0000000105567824 */ /* 0x000fe200028e0656 */
[----:B------:R-:W-:Y:S01]  /*fc00*/  STL [R1+0x8c0], R28 ;  /* 0x0008c01c01007387 */ /* 0x000fe20000100800 */
[----:B------:R-:W-:-:S03]  /*fc10*/  PRMT R59, RZ, 0x7610, R59 ;  /* 0x00007610ff3b7816 */ /* 0x000fc6000000003b */
[----:B------:R-:W-:Y:S04]  /*fc20*/  STL [R1+0x8bc], R44 ;  /* 0x0008bc2c01007387 */ /* 0x000fe80000100800 */
[----:B------:R-:W-:Y:S04]  /*fc30*/  STL [R1+0x8b8], R73 ;  /* 0x0008b84901007387 */ /* 0x000fe80000100800 */
[----:B------:R-:W-:Y:S04]  /*fc40*/  STL [R1+0x8b4], R80 ;  /* 0x0008b45001007387 */ /* 0x000fe80000100800 */
[----:B------:R0:W-:Y:S04]  /*fc50*/  STL [R1+0x8b0], R79 ;  /* 0x0008b04f01007387 */ /* 0x0001e80000100800 */
        /* <DEDUP_REMOVED lines=20> */
[----:B------:R1:W2:Y:S04]  /*fda0*/  @P1 LDG.E.U8 R33, desc[UR18][R6.64] ;  /* 0x0000001206211981 */ /* 0x0002a8000c1e1100 */
[----:B------:R-:W-:Y:S04]  /*fdb0*/  STL [R1+0x85c], R61 ;  /* 0x00085c3d01007387 */ /* 0x000fe80000100800 */
[----:B------:R-:W-:Y:S01]  /*fdc0*/  STL [R1+0x858], R60 ;  /* 0x0008583c01007387 */ /* 0x000fe20000100800 */
[----:B-1----:R-:W-:-:S03]  /*fdd0*/  @P2 IMAD.MOV.U32 R7, RZ, RZ, R86 ;  /* 0x000000ffff072224 */ /* 0x002fc600078e0056 */
[----:B------:R-:W-:Y:S04]  /*fde0*/  STL [R1+0x854], R4 ;  /* 0x0008540401007387 */ /* 0x000fe80000100800 */
[----:B------:R-:W-:Y:S04]  /*fdf0*/  STL [R1+0x850], R48 ;  /* 0x0008503001007387 */ /* 0x000fe80000100800 */
[----:B------:R-:W-:Y:S01]  /*fe00*/  STL [R1+0x7f8], R68 ;  /* 0x0007f84401007387 */ /* 0x000fe20000100800 */
[----:B------:R-:W-:-:S03]  /*fe10*/  PRMT R13, RZ, 0x7610, R13 ;  /* 0x00007610ff0d7816 */ /* 0x000fc6000000000d */
[----:B------:R-:W-:Y:S04]  /*fe20*/  STL [R1+0x800], R84 ;  /* 0x0008005401007387 */ /* 0x000fe80000100800 */
[----:B------:R-:W-:Y:S01]  /*fe30*/  STL [R1+0x7fc], R82 ;  /* 0x0007fc5201007387 */ /* 0x000fe20000100800 */
[C---:B---3--:R-:W-:Y:S01]  /*fe40*/  IADD3 R15, P6, PT, R3.reuse, R15, RZ ;  /* 0x0000000f030f7210 */ /* 0x048fe20007fde0ff */
[----:B----4-:R-:W-:Y:S02]  /*fe50*/  @P2 IMAD.MOV.U32 R6, RZ, RZ, R43 ;  /* 0x000000ffff062224 */ /* 0x010fe400078e002b */
[----:B------:R-:W3:Y:S04]  /*fe60*/  LDL.LU R43, [R1+0x30] ;  /* 0x00003000012b7983 */ /* 0x000ee80000300800 */
[----:B0-----:R-:W4:Y:S04]  /*fe70*/  LDL.LU R79, [R1+0x48] ;  /* 0x00004800014f7983 */ /* 0x001f280000300800 */
[----:B------:R0:W3:Y:S01]  /*fe80*/  @P2 LDG.E.U8 R59, desc[UR18][R6.64] ;  /* 0x00000012063b2981 */ /* 0x0000e2000c1e1100 */
[----:B--2---:R-:W-:-:S05]  /*fe90*/  IADD3 R11, P1, PT, R3, R11, RZ ;  /* 0x0000000b030b7210 */ /* 0x004fca0007f3e0ff */
[----:B------:R1:W-:Y:S01]  /*fea0*/  STL [R1+0x10], R11 ;  /* 0x0000100b01007387 */ /* 0x0003e20000100800 */
[----:B0-----:R-:W-:-:S03]  /*feb0*/  @P4 IMAD.MOV.U32 R6, RZ, RZ, R11 ;  /* 0x000000ffff064224 */ /* 0x001fc600078e000b */
[----:B------:R-:W-:Y:S01]  /*fec0*/  STL [R1+0x804], R86 ;  /* 0x0008045601007387 */ /* 0x000fe20000100800 */
[----:B------:R-:W-:-:S04]  /*fed0*/  IMAD.X R14, R5, 0x1, R14, P1 ;  /* 0x00000001050e7824 */ /* 0x000fc800008e060e */
[----:B------:R-:W-:Y:S01]  /*fee0*/  @P4 IMAD.MOV.U32 R7, RZ, RZ, R14 ;  /* 0x000000ffff074224 */ /* 0x000fe200078e000e */
[----:B------:R0:W-:Y:S04]  /*fef0*/  STL [R1+0xc], R14 ;  /* 0x00000c0e01007387 */ /* 0x0001e80000100800 */
[----:B-1----:R-:W2:Y:S04]  /*ff00*/  LDL.LU R11, [R1+0x60] ;  /* 0x00006000010b7983 */ /* 0x002ea80000300800 */
[----:B------:R1:W-:Y:S04]  /*ff10*/  STL [R1+0x24], R15 ;  /* 0x0000240f01007387 */ /* 0x0003e80000100800 */
[----:B0-----:R-:W2:Y:S04]  /*ff20*/  LDL.LU R14, [R1+0x74] ;  /* 0x00007400010e7983 */ /* 0x001ea80000300800 */
[----:B------:R0:W2:Y:S02]  /*ff30*/  @P4 LDG.E.U8 R13, desc[UR18][R6.64] ;  /* 0x00000012060d4981 */ /* 0x0000a4000c1e1100 */
[----:B0-----:R-:W-:Y:S01]  /*ff40*/  IMAD.MOV.U32 R7, RZ, RZ, R15 ;  /* 0x000000ffff077224 */ /* 0x001fe200078e000f */
[----:B------:R-:W-:-:S05]  /*ff50*/  IADD3 R90, P2, PT, R3, R90, RZ ;  /* 0x0000005a035a7210 */ /* 0x000fca0007f5e0ff */
[----:B------:R-:W-:Y:S04]  /*ff60*/  STL [R1+0x38], R90 ;  /* 0x0000385a01007387 */ /* 0x000fe80000100800 */
[----:B-1----:R-:W2:Y:S04]  /*ff70*/  LDL.LU R15, [R1+0x900] ;  /* 0x00090000010f7983 */ /* 0x002ea80000300800 */
[----:B------:R-:W2:Y:S01]  /*ff80*/  LDL.LU R6, [R1+0x1c] ;  /* 0x00001c0001067983 */ /* 0x000ea20000300800 */
[----:B------:R-:W-:Y:S02]  /*ff90*/  ISETP.GT.AND P5, PT, R8, 0x4, PT ;  /* 0x000000040800780c */ /* 0x000fe40003fa4270 */
[----:B------:R-:W-:Y:S01]  /*ffa0*/  PRMT R27, RZ, 0x7610, R27 ;  /* 0x00007610ff1b7816 */ /* 0x000fe2000000001b */
[----:B--2---:R-:W-:-:S10]  /*ffb0*/  IMAD.X R6, R5, 0x1, R6, P6 ;  /* 0x0000000105067824 */ /* 0x004fd400030e0606 */
[-C--:B------:R-:W-:Y:S01]  /*ffc0*/  @P5 LOP3.LUT R7, R7, R6.reuse, RZ, 0x3c, !PT ;  /* 0x0000000607075212 */ /* 0x080fe200078e3cff */
[----:B------:R0:W-:Y:S03]  /*ffd0*/  STL [R1+0x1c], R6 ;  /* 0x00001c0601007387 */ /* 0x0001e60000100800 */
[----:B0-----:R-:W-:-:S04]  /*ffe0*/  @P5 LOP3.LUT R6, R7, R6, RZ, 0x3c, !PT ;  /* 0x0000000607065212 */ /* 0x001fc800078e3cff */
[----:B------:R-:W-:-:S05]  /*fff0*/  @P5 LOP3.LUT R7, R7, R6, RZ, 0x3c, !PT ;  /* 0x0000000607075212 */ /* 0x000fca00078e3cff */
[----:B------:R0:W2:Y:S01]  /*10000*/  @P5 LDG.E.U8 R27, desc[UR18][R6.64] ;  /* 0x00000012061b5981 */ /* 0x0000a2000c1e1100 */
[----:B------:R-:W-:Y:S01]  /*10010*/  ISETP.GT.AND P1, PT, R8, 0x5, PT ;  /* 0x000000050800780c */ /* 0x000fe20003f24270 */
[----:B---3--:R-:W-:Y:S01]  /*10020*/  IMAD.X R43, R5, 0x1, R43, P2 ;  /* 0x00000001052b7824 */ /* 0x008fe200010e062b */
[----:B------:R-:W-:-:S04]  /*10030*/  PRMT R29, RZ, 0x7610, R29 ;  /* 0x00007610ff1d7816 */ /* 0x000fc8000000001d */
[----:B------:R-:W-:Y:S01]  /*10040*/  STL [R1+0x30], R43 ;  /* 0x0000302b01007387 */ /* 0x000fe20000100800 */
[----:B0-----:R-:W-:-:S06]  /*10050*/  IMAD.MOV.U32 R7, RZ, RZ, R43 ;  /* 0x000000ffff077224 */ /* 0x001fcc00078e002b */
[----:B------:R-:W-:-:S05]  /*10060*/  @P1 IMAD.MOV.U32 R6, RZ, RZ, R90 ;  /* 0x000000ffff061224 */ /* 0x000fca00078e005a */
[----:B------:R-:W3:Y:S04]  /*10070*/  @P1 LDG.E.U8 R29, desc[UR18][R6.64] ;  /* 0x00000012061d1981 */ /* 0x000ee8000c1e1100 */
[----:B--2---:R0:W-:Y:S04]  /*10080*/  STL [R1+0x6c8], R27 ;  /* 0x0006c81b01007387 */ /* 0x0041e80000100800 */
[----:B0-----:R-:W2:Y:S04]  /*10090*/  LDL.LU R27, [R1+0x8fc] ;  /* 0x0008fc00011b7983 */ /* 0x001ea80000300800 */
[----:B------:R-:W2:Y:S04]  /*100a0*/  LDL.LU R43, [R1+0x8f8] ;  /* 0x0008f800012b7983 */ /* 0x000ea80000300800 */
[----:B------:R-:W2:Y:S01]  /*100b0*/  LDL.LU R7, [R1+0x3c] ;  /* 0x00003c0001077983 */ /* 0x000ea20000300800 */
[----:B------:R-:W-:-:S02]  /*100c0*/  ISETP.GT.AND P2, PT, R8, 0x6, PT ;  /* 0x000000060800780c */ /* 0x000fc40003f44270 */
[C---:B----4-:R-:W-:Y:S01]  /*100d0*/  IADD3 R79, P5, PT, R3.reuse, R79, RZ ;  /* 0x0000004f034f7210 */ /* 0x050fe20007fbe0ff */
[----:B------:R-:W4:Y:S01]  /*100e0*/  LDL.LU R90, [R1+0x64] ;  /* 0x00006400015a7983 */ /* 0x000f220000300800 */
[----:B------:R-:W-:Y:S02]  /*100f0*/  PRMT R42, RZ, 0x7610, R42 ;  /* 0x00007610ff2a7816 */ /* 0x000fe4000000002a */
[----:B------:R-:W-:Y:S01]  /*10100*/  IADD3 R11, P6, PT, R3, R11, RZ ;  /* 0x0000000b030b7210 */ /* 0x000fe20007fde0ff */
[----:B------:R-:W-:Y:S04]  /*10110*/  STL [R1+0x48], R79 ;  /* 0x0000484f01007387 */ /* 0x000fe80000100800 */
[----:B---3--:R0:W-:Y:S02]  /*10120*/  STL [R1+0x6c4], R29 ;  /* 0x0006c41d01007387 */ /* 0x0081e40000100800 */
[----:B------:R-:W-:-:S02]  /*10130*/  @P2 IMAD.MOV.U32 R6, RZ, RZ, R79 ;  /* 0x000000ffff062224 */ /* 0x000fc400078e004f */
[----:B0-----:R-:W3:Y:S01]  /*10140*/  LDL.LU R29, [R1+0x88] ;  /* 0x00008800011d7983 */ /* 0x001ee20000300800 */
[----:B--2---:R-:W-:-:S05]  /*10150*/  IMAD.X R7, R5, 0x1, R7, P5 ;  /* 0x0000000105077824 */ /* 0x004fca00028e0607 */
[----:B------:R0:W-:Y:S04]  /*10160*/  STL [R1+0x3c], R7 ;  /* 0x00003c0701007387 */ /* 0x0001e80000100800 */
[----:B------:R0:W2:Y:S04]  /*10170*/  @P2 LDG.E.U8 R42, desc[UR18][R6.64] ;  /* 0x00000012062a2981 */ /* 0x0000a8000c1e1100 */
[----:B------:R1:W-:Y:S04]  /*10180*/  STL [R1+0x60], R11 ;  /* 0x0000600b01007387 */ /* 0x0003e80000100800 */
[----:B------:R-:W3:Y:S01]  /*10190*/  LDL.LU R6, [R1+0x58] ;  /* 0x0000580001067983 */ /* 0x000ee20000300800 */
[----:B------:R-:W-:Y:S01]  /*101a0*/  ISETP.GT.AND P4, PT, R8, 0x7, PT ;  /* 0x000000070800780c */ /* 0x000fe20003f84270 */
[----:B0-----:R-:W-:Y:S01]  /*101b0*/  IMAD.MOV.U32 R7, RZ, RZ, R11 ;  /* 0x000000ffff077224 */ /* 0x001fe200078e000b */
[----:B------:R-:W-:Y:S01]  /*101c0*/  IADD3 R14, P5, PT, R3, R14, RZ ;  /* 0x0000000e030e7210 */ /* 0x000fe20007fbe0ff */
[----:B------:R-:W4:Y:S04]  /*101d0*/  LDL.LU R79, [R1+0x78] ;  /* 0x00007800014f7983 */ /* 0x000f280000300800 */
[----:B------:R-:W-:Y:S04]  /*101e0*/  STL [R1+0x74], R14 ;  /* 0x0000740e01007387 */ /* 0x000fe80000100800 */
[----:B-1----:R-:W4:Y:S01]  /*101f0*/  LDL.LU R11, [R1+0x98] ;  /* 0x00009800010b7983 */ /* 0x002f220000300800 */
[----:B------:R-:W-:-:S03]  /*10200*/  PRMT R62, RZ, 0x7610, R62 ;  /* 0x00007610ff3e7816 */ /* 0x000fc6000000003e */
[----:B--2---:R0:W-:Y:S01]  /*10210*/  STL [R1+0x6c0], R42 ;  /* 0x0006c02a01007387 */ /* 0x0041e20000100800 */
[----:B---3--:R-:W-:-:S03]  /*10220*/  IMAD.X R6, R5, 0x1, R6, P6 ;  /* 0x0000000105067824 */ /* 0x008fc600030e0606 */
[----:B0-----:R-:W2:Y:S02]  /*10230*/  LDL.LU R42, [R1+0xb0] ;  /* 0x0000b000012a7983 */ /* 0x001ea40000300800 */
[-C--:B------:R-:W-:Y:S02]  /*10240*/  @P4 LOP3.LUT R7, R7, R6.reuse, RZ, 0x3c, !PT ;  /* 0x0000000607074212 */ /* 0x080fe400078e3cff */
[----:B------:R0:W-:Y:S02]  /*10250*/  STL [R1+0x58], R6 ;  /* 0x0000580601007387 */ /* 0x0001e40000100800 */
[----:B0-----:R-:W-:-:S04]  /*10260*/  @P4 LOP3.LUT R6, R7, R6, RZ, 0x3c, !PT ;  /* 0x0000000607064212 */ /* 0x001fc800078e3cff */
[----:B------:R-:W-:-:S05]  /*10270*/  @P4 LOP3.LUT R7, R7, R6, RZ, 0x3c, !PT ;  /* 0x0000000607074212 */ /* 0x000fca00078e3cff */
[----:B------:R0:W3:Y:S01]  /*10280*/  @P4 LDG.E.U8 R62, desc[UR18][R6.64] ;  /* 0x00000012063e4981 */ /* 0x0000e2000c1e1100 */
[C---:B------:R-:W-:Y:S02]  /*10290*/  ISETP.GT.AND P1, PT, R8.reuse, 0x8, PT ;  /* 0x000000080800780c */ /* 0x040fe40003f24270 */
[----:B------:R-:W-:Y:S01]  /*102a0*/  ISETP.GT.AND P2, PT, R8, 0x9, PT ;  /* 0x000000090800780c */ /* 0x000fe20003f44270 */
[----:B----4-:R-:W-:Y:S01]  /*102b0*/  IMAD.X R90, R5, 0x1, R90, P5 ;  /* 0x00000001055a7824 */ /* 0x010fe200028e065a */
[----:B------:R-:W-:Y:S02]  /*102c0*/  IADD3 R29, P5, PT, R3, R29, RZ ;  /* 0x0000001d031d7210 */ /* 0x000fe40007fbe0ff */
[----:B------:R-:W-:Y:S02]  /*102d0*/  PRMT R16, RZ, 0x7610, R16 ;  /* 0x00007610ff107816 */ /* 0x000fe40000000010 */
[----:B------:R-:W-:Y:S01]  /*102e0*/  STL [R1+0x64], R90 ;  /* 0x0000645a01007387 */ /* 0x000fe20000100800 */
[----:B------:R-:W-:-:S04]  /*102f0*/  IMAD.X R79, R5, 0x1, R79, P5 ;  /* 0x00000001054f7824 */ /* 0x000fc800028e064f */
[----:B0-----:R-:W-:Y:S02]  /*10300*/  @P1 IMAD.MOV.U32 R6, RZ, RZ, R14 ;  /* 0x000000ffff061224 */ /* 0x001fe400078e000e */
[----:B------:R-:W-:Y:S01]  /*10310*/  @P1 IMAD.MOV.U32 R7, RZ, RZ, R90 ;  /* 0x000000ffff071224 */ /* 0x000fe200078e005a */
[----:B------:R-:W-:Y:S02]  /*10320*/  PRMT R32, RZ, 0x7610, R32 ;  /* 0x00007610ff207816 */ /* 0x000fe40000000020 */
[----:B------:R-:W-:Y:S02]  /*10330*/  IADD3 R11, P6, PT, R3, R11, RZ ;  /* 0x0000000b030b7210 */ /* 0x000fe40007fde0ff */
[----:B------:R0:W4:Y:S02]  /*10340*/  @P1 LDG.E.U8 R16, desc[UR18][R6.64] ;  /* 0x0000001206101981 */ /* 0x000124000c1e1100 */
[----:B0-----:R-:W-:Y:S02]  /*10350*/  @P2 IMAD.MOV.U32 R6, RZ, RZ, R29 ;  /* 0x000000ffff062224 */ /* 0x001fe400078e001d */
[----:B------:R-:W-:-:S05]  /*10360*/  @P2 IMAD.MOV.U32 R7, RZ, RZ, R79 ;  /* 0x000000ffff072224 */ /* 0x000fca00078e004f */
[----:B------:R0:W4:Y:S02]  /*10370*/  @P2 LDG.E.U8 R32, desc[UR18][R6.64] ;  /* 0x0000001206202981 */ /* 0x000124000c1e1100 */
[----:B0-----:R-:W-:Y:S01]  /*10380*/  IMAD.MOV.U32 R7, RZ, RZ, R11 ;  /* 0x000000ffff077224 */ /* 0x001fe200078e000b */
[----:B--2---:R-:W-:Y:S01]  /*10390*/  IADD3 R42, P5, PT, R3, R42, RZ ;  /* 0x0000002a032a7210 */ /* 0x004fe20007fbe0ff */
[----:B---3--:R0:W-:Y:S04]  /*103a0*/  STL [R1+0x6bc], R62 ;  /* 0x0006bc3e01007387 */ /* 0x0081e80000100800 */
[----:B0-----:R-:W2:Y:S04]  /*103b0*/  LDL.LU R62, [R1+0x8f4] ;  /* 0x0008f400013e7983 */ /* 0x001ea80000300800 */
[----:B------:R-:W3:Y:S04]  /*103c0*/  LDL.LU R90, [R1+0xa0] ;  /* 0x0000a000015a7983 */ /* 0x000ee80000300800 */
[----:B------:R-:W2:Y:S04]  /*103d0*/  LDL.LU R14, [R1+0xb8] ;  /* 0x0000b800010e7983 */ /* 0x000ea80000300800 */
[----:B------:R0:W-:Y:S04]  /*103e0*/  STL [R1+0x88], R29 ;  /* 0x0000881d01007387 */ /* 0x0001e80000100800 */
[----:B------:R1:W-:Y:S04]  /*103f0*/  STL [R1+0x78], R79 ;  /* 0x0000784f01007387 */ /* 0x0003e80000100800 */
[----:B0-----:R-:W4:Y:S04]  /*10400*/  LDL.LU R29, [R1+0xd0] ;  /* 0x0000d000011d7983 */ /* 0x001f280000300800 */
[----:B------:R0:W-:Y:S04]  /*10410*/  STL [R1+0x98], R11 ;  /* 0x0000980b01007387 */ /* 0x0001e80000100800 */
[----:B-1----:R-:W4:Y:S04]  /*10420*/  LDL.LU R79, [R1+0xe8] ;  /* 0x0000e800014f7983 */ /* 0x002f280000300800 */
[----:B------:R-:W-:Y:S04]  /*10430*/  STL [R1+0xb0], R42 ;  /* 0x0000b02a01007387 */ /* 0x000fe80000100800 */
[----:B0-----:R-:W4:Y:S04]  /*10440*/  LDL.LU R11, [R1+0x8f0] ;  /* 0x0008f000010b7983 */ /* 0x001f280000300800 */
[----:B------:R-:W4:Y:S01]  /*10450*/  LDL.LU R6, [R1+0x94] ;  /* 0x0000940001067983 */ /* 0x000f220000300800 */
[----:B------:R-:W-:-:S02]  /*10460*/  ISETP.GT.AND P4, PT, R8, 0xa, PT ;  /* 0x0000000a0800780c */ /* 0x000fc40003f84270 */
[----:B------:R-:W-:Y:S02]  /*10470*/  ISETP.GT.AND P1, PT, R8, 0xb, PT ;  /* 0x0000000b0800780c */ /* 0x000fe40003f24270 */
[----:B------:R-:W-:Y:S02]  /*10480*/  PRMT R49, RZ, 0x7610, R49 ;  /* 0x00007610ff317816 */ /* 0x000fe40000000031 */
[----:B------:R-:W-:Y:S01]  /*10490*/  PRMT R81, RZ, 0x7610, R81 ;  /* 0x00007610ff517816 */ /* 0x000fe20000000051 */
[----:B---3--:R-:W-:Y:S01]  /*104a0*/  IMAD.X R90, R5, 0x1, R90, P5 ;  /* 0x00000001055a7824 */ /* 0x008fe200028e065a */
[----:B--2---:R-:W-:Y:S01]  /*104b0*/  IADD3 R14, P5, PT, R3, R14, RZ ;  /* 0x0000000e030e7210 */ /* 0x004fe20007fbe0ff */
[----:B----4-:R-:W-:-:S05]  /*104c0*/  IMAD.X R6, R5, 0x1, R6, P6 ;  /* 0x0000000105067824 */ /* 0x010fca00030e0606 */
[-C--:B------:R-:W-:Y:S01]  /*104d0*/  @P4 LOP3.LUT R7, R7, R6.reuse, RZ, 0x3c, !PT ;  /* 0x0000000607074212 */ /* 0x080fe200078e3cff */
[----:B------:R0:W-:Y:S03]  /*104e0*/  STL [R1+0x94], R6 ;  /* 0x0000940601007387 */ /* 0x0001e60000100800 */
[----:B0-----:R-:W-:-:S04]  /*104f0*/  @P4 LOP3.LUT R6, R7, R6, RZ, 0x3c, !PT ;  /* 0x0000000607064212 */ /* 0x001fc800078e3cff */
[----:B------:R-:W-:Y:S01]  /*10500*/  @P4 LOP3.LUT R7, R7, R6, RZ, 0x3c, !PT ;  /* 0x0000000607074212 */ /* 0x000fe200078e3cff */
[----:B------:R0:W-:Y:S04]  /*10510*/  STL [R1+0xa0], R90 ;  /* 0x0000a05a01007387 */ /* 0x0001e80000100800 */
[----:B------:R1:W2:Y:S02]  /*10520*/  @P4 LDG.E.U8 R49, desc[UR18][R6.64] ;  /* 0x0000001206314981 */ /* 0x0002a4000c1e1100 */
[----:B-1----:R-:W-:Y:S02]  /*10530*/  @P1 IMAD.MOV.U32 R6, RZ, RZ, R42 ;  /* 0x000000ffff061224 */ /* 0x002fe400078e002a */
[----:B------:R-:W-:Y:S01]  /*10540*/  @P1 IMAD.MOV.U32 R7, RZ, RZ, R90 ;  /* 0x000000ffff071224 */ /* 0x000fe200078e005a */
[----:B------:R-:W3:Y:S04]  /*10550*/  LDL.LU R42, [R1+0xd4] ;  /* 0x0000d400012a7983 */ /* 0x000ee80000300800 */
[----:B0-----:R-:W4:Y:S04]  /*10560*/  LDL.LU R90, [R1+0xf0] ;  /* 0x0000f000015a7983 */ /* 0x001f280000300800 */
[----:B------:R0:W2:Y:S04]  /*10570*/  @P1 LDG.E.U8 R81, desc[UR18][R6.64] ;  /* 0x0000001206511981 */ /* 0x0000a8000c1e1100 */
[----:B------:R1:W-:Y:S01]  /*10580*/  STL [R1+0xb8], R14 ;  /* 0x0000b80e01007387 */ /* 0x0003e20000100800 */
[----:B0-----:R-:W-:-:S03]  /*10590*/  IMAD.MOV.U32 R7, RZ, RZ, R14 ;  /* 0x000000ffff077224 */ /* 0x001fc600078e000e */
[----:B-1----:R-:W2:Y:S04]  /*105a0*/  LDL.LU R14, [R1+0x8ec] ;  /* 0x0008ec00010e7983 */ /* 0x002ea80000300800 */
[----:B------:R-:W2:Y:S01]  /*105b0*/  LDL.LU R6, [R1+0xb4] ;  /* 0x0000b40001067983 */ /* 0x000ea20000300800 */
[----:B------:R-:W-:Y:S02]  /*105c0*/  ISETP.GT.AND P2, PT, R8, 0xc, PT ;  /* 0x0000000c0800780c */ /* 0x000fe40003f44270 */
[----:B------:R-:W-:Y:S02]  /*105d0*/  PRMT R70, RZ, 0x7610, R70 ;  /* 0x00007610ff467816 */ /* 0x000fe40000000046 */
[----:B------:R-:W-:Y:S01]  /*105e0*/  IADD3 R29, P6, PT, R3, R29, RZ ;  /* 0x0000001d031d7210 */ /* 0x000fe20007fde0ff */
[----:B--2---:R-:W-:-:S08]  /*105f0*/  IMAD.X R6, R5, 0x1, R6, P5 ;  /* 0x0000000105067824 */ /* 0x004fd000028e0606 */
[-C--:B------:R-:W-:Y:S01]  /*10600*/  @P2 LOP3.LUT R7, R7, R6.reuse, RZ, 0x3c, !PT ;  /* 0x0000000607072212 */ /* 0x080fe200078e3cff */
[----:B------:R0:W-:Y:S03]  /*10610*/  STL [R1+0xb4], R6 ;  /* 0x0000b40601007387 */ /* 0x0001e60000100800 */
[----:B0-----:R-:W-:-:S04]  /*10620*/  @P2 LOP3.LUT R6, R7, R6, RZ, 0x3c, !PT ;  /* 0x0000000607062212 */ /* 0x001fc800078e3cff */
[----:B------:R-:W-:Y:S01]  /*10630*/  @P2 LOP3.LUT R7, R7, R6, RZ, 0x3c, !PT ;  /* 0x0000000607072212 */ /* 0x000fe200078e3cff */
[----:B------:R-:W-:Y:S04]  /*10640*/  STL [R1+0xd0], R29 ;  /* 0x0000d01d01007387 */ /* 0x000fe80000100800 */
[----:B------:R0:W2:Y:S04]  /*10650*/  @P2 LDG.E.U8 R70, desc[UR18][R6.64] ;  /* 0x0000001206462981 */ /* 0x0000a8000c1e1100 */
[----:B------:R-:W3:Y:S01]  /*10660*/  LDL.LU R6, [R1+0xcc] ;  /* 0x0000cc0001067983 */ /* 0x000ee20000300800 */
[----:B------:R-:W-:Y:S01]  /*10670*/  ISETP.GT.AND P4, PT, R8, 0xd, PT ;  /* 0x0000000d0800780c */ /* 0x000fe20003f84270 */
[----:B0-----:R-:W-:Y:S01]  /*10680*/  IMAD.MOV.U32 R7, RZ, RZ, R29 ;  /* 0x000000ffff077224 */ /* 0x001fe200078e001d */
[----:B------:R-:W-:-:S02]  /*10690*/  IADD3 R79, P5, PT, R3, R79, RZ ;  /* 0x0000004f034f7210 */ /* 0x000fc40007fbe0ff */
[----:B------:R-:W-:Y:S01]  /*106a0*/  PRMT R26, RZ, 0x7610, R26 ;  /* 0x00007610ff1a7816 */ /* 0x000fe2000000001a */
[----:B--2---:R0:W-:Y:S01]  /*106b0*/  STL [R1+0x6b4], R70 ;  /* 0x0006b44601007387 */ /* 0x0041e20000100800 */
[----:B---3--:R-:W-:-:S03]  /*106c0*/  IMAD.X R6, R5, 0x1, R6, P6 ;  /* 0x0000000105067824 */ /* 0x008fc600030e0606 */
[----:B0-----:R-:W2:Y:S04]  /*106d0*/  LDL.LU R70, [R1+0x108] ;  /* 0x0001080001467983 */ /* 0x001ea80000300800 */
[-C--:B------:R-:W-:Y:S01]  /*106e0*/  @P4 LOP3.LUT R7, R7, R6.reuse, RZ, 0x3c, !PT ;  /* 0x0000000607074212 */ /* 0x080fe200078e3cff */
[----:B------:R-:W-:Y:S04]  /*106f0*/  STL [R1+0xe8], R79 ;  /* 0x0000e84f01007387 */ /* 0x000fe80000100800 */
[----:B------:R-:W3:Y:S04]  /*10700*/  LDL.LU R29, [R1+0x120] ;  /* 0x00012000011d7983 */ /* 0x000ee80000300800 */
[----:B------:R0:W-:Y:S02]  /*10710*/  STL [R1+0xcc], R6 ;  /* 0x0000cc0601007387 */ /* 0x0001e40000100800 */
[----:B0-----:R-:W-:-:S04]  /*10720*/  @P4 LOP3.LUT R6, R7, R6, RZ, 0x3c, !PT ;  /* 0x0000000607064212 */ /* 0x001fc800078e3cff */
[----:B------:R-:W-:-:S05]  /*10730*/  @P4 LOP3.LUT R7, R7, R6, RZ, 0x3c, !PT ;  /* 0x0000000607074212 */ /* 0x000fca00078e3cff */
[----:B------:R0:W2:Y:S01]  /*10740*/  @P4 LDG.E.U8 R26, desc[UR18][R6.64] ;  /* 0x00000012061a4981 */ /* 0x0000a2000c1e1100 */
[----:B------:R-:W-:Y:S01]  /*10750*/  ISETP.GT.AND P1, PT, R8, 0xe, PT ;  /* 0x0000000e0800780c */ /* 0x000fe20003f24270 */
[----:B------:R-:W-:Y:S01]  /*10760*/  IMAD.X R42, R5, 0x1, R42, P5 ;  /* 0x00000001052a7824 */ /* 0x000fe200028e062a */
[----:B------:R-:W-:-:S04]  /*10770*/  PRMT R44, RZ, 0x7610, R44 ;  /* 0x00007610ff2c7816 */ /* 0x000fc8000000002c */
[----:B------:R-:W-:Y:S01]  /*10780*/  STL [R1+0xd4], R42 ;  /* 0x0000d42a01007387 */ /* 0x000fe20000100800 */
[----:B0-----:R-:W-:-:S06]  /*10790*/  IMAD.MOV.U32 R7, RZ, RZ, R42 ;  /* 0x000000ffff077224 */ /* 0x001fcc00078e002a */
[----:B------:R-:W-:-:S05]  /*107a0*/  @P1 IMAD.MOV.U32 R6, RZ, RZ, R79 ;  /* 0x000000ffff061224 */ /* 0x000fca00078e004f */
[----:B------:R0:W3:Y:S04]  /*107b0*/  @P1 LDG.E.U8 R44, desc[UR18][R6.64] ;  /* 0x00000012062c1981 */ /* 0x0000e8000c1e1100 */
[----:B--2---:R1:W-:Y:S04]  /*107c0*/  STL [R1+0x6b0], R26 ;  /* 0x0006b01a01007387 */ /* 0x0043e80000100800 */
[----:B-1----:R-:W2:Y:S04]  /*107d0*/  LDL.LU R26, [R1+0x8e8] ;  /* 0x0008e800011a7983 */ /* 0x002ea80000300800 */
[----:B------:R-:W2:Y:S04]  /*107e0*/  LDL.LU R42, [R1+0x8e4] ;  /* 0x0008e400012a7983 */ /* 0x000ea80000300800 */
[----:B------:R-:W2:Y:S01]  /*107f0*/  LDL.LU R7, [R1+0xec] ;  /* 0x0000ec0001077983 */ /* 0x000ea20000300800 */
[----:B------:R-:W-:-:S02]  /*10800*/  ISETP.GT.AND P2, PT, R8, 0xf, PT ;  /* 0x0000000f0800780c */ /* 0x000fc40003f44270 */
[----:B----4-:R-:W-:Y:S01]  /*10810*/  IADD3 R90, P5, PT, R3, R90, RZ ;  /* 0x0000005a035a7210 */ /* 0x010fe20007fbe0ff */
[----:B------:R-:W4:Y:S01]  /*10820*/  LDL.LU R79, [R1+0x10c] ;  /* 0x00010c00014f7983 */ /* 0x000f220000300800 */
[----:B------:R-:W-:-:S09]  /*10830*/  PRMT R80, RZ, 0x7610, R80 ;  /* 0x00007610ff507816 */ /* 0x000fd20000000050 */
[----:B0-----:R-:W-:Y:S01]  /*10840*/  @P2 IMAD.MOV.U32 R6, RZ, RZ, R90 ;  /* 0x000000ffff062224 */ /* 0x001fe200078e005a */
[----:B------:R-:W-:Y:S01]  /*10850*/  IADD3 R70, P6, PT, R3, R70, RZ ;  /* 0x0000004603467210 */ /* 0x000fe20007fde0ff */
[----:B------:R-:W-:Y:S01]  /*10860*/  STL [R1+0xf0], R90 ;  /* 0x0000f05a01007387 */ /* 0x000fe20000100800 */
[----:B--2---:R-:W-:-:S05]  /*10870*/  IMAD.X R7, R5, 0x1, R7, P5 ;  /* 0x0000000105077824 */ /* 0x004fca00028e0607 */
[----:B------:R0:W2:Y:S04]  /*10880*/  @P2 LDG.E.U8 R80, desc[UR18][R6.64] ;  /* 0x0000001206502981 */ /* 0x0000a8000c1e1100 */
[----:B---3--:R1:W-:Y:S04]  /*10890*/  STL [R1+0x6ac], R44 ;  /* 0x0006ac2c01007387 */ /* 0x0083e80000100800 */
[----:B-1----:R-:W3:Y:S04]  /*108a0*/  LDL.LU R44, [R1+0x128] ;  /* 0x00012800012c7983 */ /* 0x002ee80000300800 */
[----:B------:R0:W-:Y:S04]  /*108b0*/  STL [R1+0xec], R7 ;  /* 0x0000ec0701007387 */ /* 0x0001e80000100800 */
[----:B------:R-:W-:Y:S04]  /*108c0*/  STL [R1+0x108], R70 ;  /* 0x0001084601007387 */ /* 0x000fe80000100800 */
[----:B------:R-:W3:Y:S01]  /*108d0*/  LDL.LU R6, [R1+0x104] ;  /* 0x0001040001067983 */ /* 0x000ee20000300800 */
[----:B------:R-:W-:Y:S01]  /*108e0*/  IADD3 R29, P5, PT, R3, R29, RZ ;  /* 0x0000001d031d7210 */ /* 0x000fe20007fbe0ff */
[----:B0-----:R-:W-:-:S02]  /*108f0*/  IMAD.MOV.U32 R7, RZ, RZ, R70 ;  /* 0x000000ffff077224 */ /* 0x001fc400078e0046 */
[----:B--2---:R0:W-:Y:S04]  /*10900*/  STL [R1+0x6a4], R80 ;  /* 0x0006a45001007387 */ /* 0x0041e80000100800 */
[----:B0-----:R-:W2:Y:S04]  /*10910*/  LDL.LU R80, [R1+0x124] ;  /* 0x0001240001507983 */ /* 0x001ea80000300800 */
[----:B------:R-:W-:Y:S04]  /*10920*/  STL [R1+0x120], R29 ;  /* 0x0001201d01007387 */ /* 0x000fe80000100800 */
[----:B------:R-:W2:Y:S04]  /*10930*/  LDL.LU R70, [R1+0x130] ;  /* 0x0001300001467983 */ /* 0x000ea80000300800 */
[----:B------:R-:W2:Y:S01]  /*10940*/  LDL.LU R90, [R1+0x138] ;  /* 0x00013800015a7983 */ /* 0x000ea20000300800 */
[C---:B------:R-:W-:Y:S01]  /*10950*/  ISETP.GT.AND P4, PT, R8.reuse, 0x10, PT ;  /* 0x000000100800780c */ /* 0x040fe20003f84270 */
[----:B---3--:R-:W-:Y:S01]  /*10960*/  IMAD.X R6, R5, 0x1, R6, P6 ;  /* 0x0000000105067824 */ /* 0x008fe200030e0606 */
[----:B------:R-:W-:-:S04]  /*10970*/  ISETP.GT.AND P1, PT, R8, 0x11, PT ;  /* 0x000000110800780c */ /* 0x000fc80003f24270 */
[----:B------:R0:W-:Y:S07]  /*10980*/  STL [R1+0x104], R6 ;  /* 0x0001040601007387 */ /* 0x0001ee0000100800 */
[-C--:B------:R-:W-:Y:S02]  /*10990*/  @P4 LOP3.LUT R7, R7, R6.reuse, RZ, 0x3c, !PT ;  /* 0x0000000607074212 */ /* 0x080fe400078e3cff */
[----:B------:R-:W-:Y:S02]  /*109a0*/  PRMT R19, RZ, 0x7610, R19 ;  /* 0x00007610ff137816 */ /* 0x000fe40000000013 */
[----:B0-----:R-:W-:-:S02]  /*109b0*/  @P4 LOP3.LUT R6, R7, R6, RZ, 0x3c, !PT ;  /* 0x0000000607064212 */ /* 0x001fc400078e3cff */
[----:B------:R-:W-:Y:S02]  /*109c0*/  ISETP.GT.AND P2, PT, R8, 0x12, PT ;  /* 0x000000120800780c */ /* 0x000fe40003f44270 */
[----:B------:R-:W-:Y:S01]  /*109d0*/  @P4 LOP3.LUT R7, R7, R6, RZ, 0x3c, !PT ;  /* 0x0000000607074212 */ /* 0x000fe200078e3cff */
[----:B----4-:R-:W-:Y:S01]  /*109e0*/  IMAD.X R79, R5, 0x1, R79, P5 ;  /* 0x00000001054f7824 */ /* 0x010fe200028e064f */
[----:B------:R-:W-:Y:S02]  /*109f0*/  IADD3 R44, P5, PT, R3, R44, RZ ;  /* 0x0000002c032c7210 */ /* 0x000fe40007fbe0ff */
[----:B------:R-:W-:Y:S01]  /*10a00*/  PRMT R35, RZ, 0x7610, R35 ;  /* 0x00007610ff237816 */ /* 0x000fe20000000023 */
[----:B------:R0:W3:Y:S01]  /*10a10*/  @P4 LDG.E.U8 R19, desc[UR18][R6.64] ;  /* 0x0000001206134981 */ /* 0x0000e2000c1e1100 */
[----:B------:R-:W-:-:S03]  /*10a20*/  PRMT R50, RZ, 0x7610, R50 ;  /* 0x00007610ff327816 */ /* 0x000fc60000000032 */
[----:B------:R1:W-:Y:S01]  /*10a30*/  STL [R1+0x10c], R79 ;  /* 0x00010c4f01007387 */ /* 0x0003e20000100800 */
[----:B0-----:R-:W-:Y:S02]  /*10a40*/  @P1 IMAD.MOV.U32 R6, RZ, RZ, R29 ;  /* 0x000000ffff061224 */ /* 0x001fe400078e001d */
[----:B------:R-:W-:Y:S01]  /*10a50*/  @P1 IMAD.MOV.U32 R7, RZ, RZ, R79 ;  /* 0x000000ffff071224 */ /* 0x000fe200078e004f */
[----:B------:R-:W4:Y:S04]  /*10a60*/  LDL.LU R29, [R1+0x134] ;  /* 0x00013400011d7983 */ /* 0x000f280000300800 */
[----:B------:R0:W3:Y:S04]  /*10a70*/  @P1 LDG.E.U8 R35, desc[UR18][R6.64] ;  /* 0x0000001206231981 */ /* 0x0000e8000c1e1100 */
[----:B-1----:R-:W3:Y:S04]  /*10a80*/  LDL.LU R79, [R1+0x140] ;  /* 0x00014000014f7983 */ /* 0x002ee80000300800 */
[----:B------:R1:W-:Y:S01]  /*10a90*/  STL [R1+0x128], R44 ;  /* 0x0001282c01007387 */ /* 0x0003e20000100800 */
[----:B0-----:R-:W-:-:S02]  /*10aa0*/  @P2 IMAD.MOV.U32 R6, RZ, RZ, R44 ;  /* 0x000000ffff062224 */ /* 0x001fc400078e002c */
[----:B--2---:R-:W-:-:S04]  /*10ab0*/  IMAD.X R80, R5, 0x1, R80, P5 ;  /* 0x0000000105507824 */ /* 0x004fc800028e0650 */
[----:B------:R-:W-:Y:S01]  /*10ac0*/  @P2 IMAD.MOV.U32 R7, RZ, RZ, R80 ;  /* 0x000000ffff072224 */ /* 0x000fe200078e0050 */
[----:B------:R0:W-:Y:S01]  /*10ad0*/  STL [R1+0x124], R80 ;  /* 0x0001245001007387 */ /* 0x0001e20000100800 */
[----:B------:R-:W-:-:S03]  /*10ae0*/  IADD3 R70, P6, PT, R3, R70, RZ ;  /* 0x0000004603467210 */ /* 0x000fc60007fde0ff */
[----:B-1----:R-:W2:Y:S01]  /*10af0*/  LDL.LU R44, [R1+0x148] ;  /* 0x00014800012c7983 */ /* 0x002ea20000300800 */
[----:B------:R-:W-:-:S03]  /*10b00*/  IADD3 R90, P5, PT, R3, R90, RZ ;  /* 0x0000005a035a7210 */ /* 0x000fc60007fbe0ff */
[----:B------:R1:W-:Y:S04]  /*10b10*/  STL [R1+0x130], R70 ;  /* 0x0001304601007387 */ /* 0x0003e80000100800 */
[----:B0-----:R-:W2:Y:S04]  /*10b20*/  LDL.LU R80, [R1+0x150] ;  /* 0x0001500001507983 */ /* 0x001ea80000300800 */
[----:B------:R0:W2:Y:S04]  /*10b30*/  @P2 LDG.E.U8 R50, desc[UR18][R6.64] ;  /* 0x0000001206322981 */ /* 0x0000a8000c1e1100 */
[----:B------:R-:W-:Y:S01]  /*10b40*/  STL [R1+0x138], R90 ;  /* 0x0001385a01007387 */ /* 0x000fe20000100800 */
[----:B0-----:R-:W-:-:S03]  /*10b50*/  IMAD.MOV.U32 R7, RZ, RZ, R70 ;  /* 0x000000ffff077224 */ /* 0x001fc600078e0046 */
[----:B-1----:R-:W2:Y:S04]  /*10b60*/  LDL.LU R70, [R1+0x8e0] ;  /* 0x0008e00001467983 */ /* 0x002ea80000300800 */
[----:B------:R-:W2:Y:S01]  /*10b70*/  LDL.LU R6, [R1+0x12c] ;  /* 0x00012c0001067983 */ /* 0x000ea20000300800 */
[C---:B------:R-:W-:Y:S02]  /*10b80*/  ISETP.GT.AND P4, PT, R8.reuse, 0x13, PT ;  /* 0x000000130800780c */ /* 0x040fe40003f84270 */
[----:B------:R-:W-:Y:S02]  /*10b90*/  ISETP.GT.AND P1, PT, R8, 0x14, PT ;  /* 0x000000140800780c */ /* 0x000fe40003f24270 */
[----:B------:R-:W-:Y:S02]  /*10ba0*/  PRMT R83, RZ, 0x7610, R83 ;  /* 0x00007610ff537816 */ /* 0x000fe40000000053 */
[----:B------:R-:W-:Y:S01]  /*10bb0*/  PRMT R9, RZ, 0x7610, R9 ;  /* 0x00007610ff097816 */ /* 0x000fe20000000009 */
[----:B----4-:R-:W-:-:S02]  /*10bc0*/  IMAD.X R29, R5, 0x1, R29, P5 ;  /* 0x00000001051d7824 */ /* 0x010fc400028e061d */
[----:B--2---:R-:W-:-:S05]  /*10bd0*/  IMAD.X R6, R5, 0x1, R6, P6 ;  /* 0x0000000105067824 */ /* 0x004fca00030e0606 */
[-C--:B------:R-:W-:Y:S01]  /*10be0*/  @P4 LOP3.LUT R7, R7, R6.reuse, RZ, 0x3c, !PT ;  /* 0x0000000607074212 */ /* 0x080fe200078e3cff */
[----:B------:R0:W-:Y:S03]  /*10bf0*/  STL [R1+0x12c], R6 ;  /* 0x00012c0601007387 */ /* 0x0001e60000100800 */
[----:B0-----:R-:W-:-:S04]  /*10c00*/  @P4 LOP3.LUT R6, R7, R6, RZ, 0x3c, !PT ;  /* 0x0000000607064212 */ /* 0x001fc800078e3cff */
[----:B------:R-:W-:-:S05]  /*10c10*/  @P4 LOP3.LUT R7, R7, R6, RZ, 0x3c, !PT ;  /* 0x0000000607074212 */ /* 0x000fca00078e3cff */
[----:B------:R0:W2:Y:S04]  /*10c20*/  @P4 LDG.E.U8 R83, desc[UR18][R6.64] ;  /* 0x0000001206534981 */ /* 0x0000a8000c1e1100 */
[----:B------:R1:W-:Y:S01]  /*10c30*/  STL [R1+0x134], R29 ;  /* 0x0001341d01007387 */ /* 0x0003e20000100800 */
[----:B0-----:R-:W-:Y:S02]  /*10c40*/  IMAD.MOV.U32 R7, RZ, RZ, R29 ;  /* 0x000000ffff077224 */ /* 0x001fe400078e001d */
[----:B------:R-:W-:Y:S01]  /*10c50*/  @P1 IMAD.MOV.U32 R6, RZ, RZ, R90 ;  /* 0x000000ffff061224 */ /* 0x000fe200078e005a */
[----:B-1----:R-:W4:Y:S04]  /*10c60*/  LDL.LU R29, [R1+0x8dc] ;  /* 0x0008dc00011d7983 */ /* 0x002f280000300800 */
[----:B------:R0:W2:Y:S04]  /*10c70*/  @P1 LDG.E.U8 R9, desc[UR18][R6.64] ;  /* 0x0000001206091981 */ /* 0x0000a8000c1e1100 */
[----:B------:R-:W4:Y:S01]  /*10c80*/  LDL.LU R7, [R1+0x13c] ;  /* 0x00013c0001077983 */ /* 0x000f220000300800 */
[----:B------:R-:W-:-:S02]  /*10c90*/  ISETP.GT.AND P2, PT, R8, 0x15, PT ;  /* 0x000000150800780c */ /* 0x000fc40003f44270 */
[C---:B---3--:R-:W-:Y:S01]  /*10ca0*/  IADD3 R79, P5, PT, R3.reuse, R79, RZ ;  /* 0x0000004f034f7210 */ /* 0x048fe20007fbe0ff */
[----:B------:R-:W3:Y:S01]  /*10cb0*/  LDL.LU R90, [R1+0x14c] ;  /* 0x00014c00015a7983 */ /* 0x000ee20000300800 */
[----:B------:R-:W-:Y:S02]  /*10cc0*/  PRMT R74, RZ, 0x7610, R74 ;  /* 0x00007610ff4a7816 */ /* 0x000fe4000000004a */
[----:B------:R-:W-:Y:S01]  /*10cd0*/  IADD3 R44, P6, PT, R3, R44, RZ ;  /* 0x0000002c032c7210 */ /* 0x000fe20007fde0ff */
[----:B------:R-:W-:Y:S06]  /*10ce0*/  STL [R1+0x140], R79 ;  /* 0x0001404f01007387 */ /* 0x000fec0000100800 */
[----:B0-----:R-:W-:Y:S01]  /*10cf0*/  @P2 IMAD.MOV.U32 R6, RZ, RZ, R79 ;  /* 0x000000ffff062224 */ /* 0x001fe200078e004f */
[----:B--2---:R0:W-:Y:S01]  /*10d00*/  STL [R1+0x6a0], R9 ;  /* 0x0006a00901007387 */ /* 0x0041e20000100800 */
[----:B----4-:R-:W-:-:S03]  /*10d10*/  IMAD.X R7, R5, 0x1, R7, P5 ;  /* 0x0000000105077824 */ /* 0x010fc600028e0607 */
[----:B0-----:R-:W2:Y:S04]  /*10d20*/  LDL.LU R9, [R1+0x3d8] ;  /* 0x0003d80001097983 */ /* 0x001ea80000300800 */
[----:B------:R0:W-:Y:S04]  /*10d30*/  STL [R1+0x13c], R7 ;  /* 0x00013c0701007387 */ /* 0x0001e80000100800 */
[----:B------:R0:W4:Y:S04]  /*10d40*/  @P2 LDG.E.U8 R74, desc[UR18][R6.64] ;  /* 0x00000012064a2981 */ /* 0x000128000c1e1100 */
[----:B------:R1:W-:Y:S04]  /*10d50*/  STL [R1+0x148], R44 ;  /* 0x0001482c01007387 */ /* 0x0003e80000100800 */
[----:B------:R-:W2:Y:S01]  /*10d60*/  LDL.LU R6, [R1+0x144] ;  /* 0x0001440001067983 */ /* 0x000ea20000300800 */
[C---:B------:R-:W-:Y:S01]  /*10d70*/  ISETP.GT.AND P4, PT, R8.reuse, 0x16, PT ;  /* 0x000000160800780c */ /* 0x040fe20003f84270 */
[----:B0-----:R-:W-:Y:S01]  /*10d80*/  IMAD.MOV.U32 R7, RZ, RZ, R44 ;  /* 0x000000ffff077224 */ /* 0x001fe200078e002c */
[----:B------:R-:W-:Y:S01]  /*10d90*/  IADD3 R80, P5, PT, R3, R80, RZ ;  /* 0x0000005003507210 */ /* 0x000fe20007fbe0ff */
[----:B-1----:R-:W2:Y:S01]  /*10da0*/  LDL.LU R44, [R1+0x154] ;  /* 0x00015400012c7983 */ /* 0x002ea20000300800 */
[----:B------:R-:W-:-:S03]  /*10db0*/  ISETP.GT.AND P1, PT, R8, 0x17, PT ;  /* 0x000000170800780c */ /* 0x000fc60003f24270 */
[----:B------:R-:W-:Y:S01]  /*10dc0*/  STL [R1+0x150], R80 ;  /* 0x0001505001007387 */ /* 0x000fe20000100800 */
[----:B------:R-:W-:Y:S01]  /*10dd0*/  PRMT R45, RZ, 0x7610, R45 ;  /* 0x00007610ff2d7816 */ /* 0x000fe2000000002d */
[C---:B---3--:R-:W-:Y:S01]  /*10de0*/  IMAD.X R90, R5.reuse, 0x1, R90, P5 ;  /* 0x00000001055a7824 */ /* 0x048fe200028e065a */
[----:B------:R-:W-:Y:S01]  /*10df0*/  PRMT R28, RZ, 0x7610, R28 ;  /* 0x00007610ff1c7816 */ /* 0x000fe2000000001c */
[----:B----4-:R0:W-:Y:S01]  /*10e00*/  STL [R1+0x69c], R74 ;  /* 0x00069c4a01007387 */ /* 0x0101e20000100800 */
[----:B--2---:R-:W-:-:S03]  /*10e10*/  IMAD.X R6, R5, 0x1, R6, P6 ;  /* 0x0000000105067824 */ /* 0x004fc600030e0606 */
[----:B0-----:R-:W2:Y:S02]  /*10e20*/  LDL.LU R74, [R1+0x3e0] ;  /* 0x0003e000014a7983 */ /* 0x001ea40000300800 */
[-C--:B------:R-:W-:Y:S02]  /*10e30*/  @P4 LOP3.LUT R7, R7, R6.reuse, RZ, 0x3c, !PT ;  /* 0x0000000607074212 */ /* 0x080fe400078e3cff */
[----:B------:R-:W3:Y:S04]  /*10e40*/  LDL.LU R79, [R1+0x3e8] ;  /* 0x0003e800014f7983 */ /* 0x000ee80000300800 */
[----:B------:R0:W-:Y:S02]  /*10e50*/  STL [R1+0x144], R6 ;  /* 0x0001440601007387 */ /* 0x0001e40000100800 */
[----:B0-----:R-:W-:-:S04]  /*10e60*/  @P4 LOP3.LUT R6, R7, R6, RZ, 0x3c, !PT ;  /* 0x0000000607064212 */ /* 0x001fc800078e3cff */
[----:B------:R-:W-:-:S05]  /*10e70*/  @P4 LOP3.LUT R7, R7, R6, RZ, 0x3c, !PT ;  /* 0x0000000607074212 */ /* 0x000fca00078e3cff */
[----:B------:R0:W4:Y:S02]  /*10e80*/  @P4 LDG.E.U8 R45, desc[UR18][R6.64] ;  /* 0x00000012062d4981 */ /* 0x000124000c1e1100 */
[----:B0-----:R-:W-:Y:S02]  /*10e90*/  @P1 IMAD.MOV.U32 R6, RZ, RZ, R80 ;  /* 0x000000ffff061224 */ /* 0x001fe400078e0050 */
[----:B------:R-:W-:-:S05]  /*10ea0*/  @P1 IMAD.MOV.U32 R7, RZ, RZ, R90 ;  /* 0x000000ffff071224 */ /* 0x000fca00078e005a */
[----:B------:R0:W4:Y:S01]  /*10eb0*/  @P1 LDG.E.U8 R28, desc[UR18][R6.64] ;  /* 0x00000012061c1981 */ /* 0x000122000c1e1100 */
[----:B------:R-:W-:Y:S02]  /*10ec0*/  ISETP.GT.AND P2, PT, R8, 0x18, PT ;  /* 0x000000180800780c */ /* 0x000fe40003f44270 */
[----:B------:R-:W-:Y:S01]  /*10ed0*/  IADD3 R9, P5, PT, R3, R9, RZ ;  /* 0x0000000903097210 */ /* 0x000fe20007fbe0ff */
[----:B------:R-:W-:Y:S01]  /*10ee0*/  STL [R1+0x14c], R90 ;  /* 0x00014c5a01007387 */ /* 0x000fe20000100800 */
[----:B------:R-:W-:-:S03]  /*10ef0*/  PRMT R18, RZ, 0x7610, R18 ;  /* 0x00007610ff127816 */ /* 0x000fc60000000012 */
[----:B------:R-:W-:-:S06]  /*10f00*/  IMAD.X R44, R5, 0x1, R44, P5 ;  /* 0x00000001052c7824 */ /* 0x000fcc00028e062c */
[----:B0-----:R-:W-:Y:S02]  /*10f10*/  @P2 IMAD.MOV.U32 R6, RZ, RZ, R9 ;  /* 0x000000ffff062224 */ /* 0x001fe400078e0009 */
[----:B------:R-:W-:-:S05]  /*10f20*/  @P2 IMAD.MOV.U32 R7, RZ, RZ, R44 ;  /* 0x000000ffff072224 */ /* 0x000fca00078e002c */
[----:B------:R0:W4:Y:S01]  /*10f30*/  @P2 LDG.E.U8 R18, desc[UR18][R6.64] ;  /* 0x0000001206122981 */ /* 0x000122000c1e1100 */
[C---:B--2---:R-:W-:Y:S02]  /*10f40*/  IADD3 R74, P6, PT, R3.reuse, R74, RZ ;  /* 0x0000004a034a7210 */ /* 0x044fe40007fde0ff */
[----:B---3--:R-:W-:-:S03]  /*10f50*/  IADD3 R79, P5, PT, R3, R79, RZ ;  /* 0x0000004f034f7210 */ /* 0x008fc60007fbe0ff */
[----:B0-----:R-:W-:Y:S01]  /*10f60*/  IMAD.MOV.U32 R7, RZ, RZ, R74 ;  /* 0x000000ffff077224 */ /* 0x001fe200078e004a */
[----:B----4-:R0:W-:Y:S04]  /*10f70*/  STL [R1+0x698], R45 ;  /* 0x0006982d01007387 */ /* 0x0101e80000100800 */
[----:B0-----:R-:W2:Y:S04]  /*10f80*/  LDL.LU R45, [R1+0x8d8] ;  /* 0x0008d800012d7983 */ /* 0x001ea80000300800 */
[----:B------:R-:W3:Y:S04]  /*10f90*/  LDL.LU R90, [R1+0x3e4] ;  /* 0x0003e400015a7983 */ /* 0x000ee80000300800 */
[----:B------:R-:W-:Y:S04]  /*10fa0*/  STL [R1+0x3d8], R9 ;  /* 0x0003d80901007387 */ /* 0x000fe80000100800 */
[----:B------:R0:W-:Y:S04]  /*10fb0*/  STL [R1+0x694], R28 ;  /* 0x0006941c01007387 */ /* 0x0001e80000100800 */
[----:B0-----:R-:W4:Y:S04]  /*10fc0*/  LDL.LU R28, [R1+0x3f0] ;  /* 0x0003f000011c7983 */ /* 0x001f280000300800 */
[----:B------:R0:W-:Y:S04]  /*10fd0*/  STL [R1+0x154], R44 ;  /* 0x0001542c01007387 */ /* 0x0001e80000100800 */
[----:B0-----:R-:W2:Y:S04]  /*10fe0*/  LDL.LU R44, [R1+0x3ec] ;  /* 0x0003ec00012c7983 */ /* 0x001ea80000300800 */
[----:B------:R0:W-:Y:S04]  /*10ff0*/  STL [R1+0x3e0], R74 ;  /* 0x0003e04a01007387 */ /* 0x0001e80000100800 */
[----:B------:R-:W2:Y:S04]  /*11000*/  LDL.LU R9, [R1+0x3f8] ;  /* 0x0003f80001097983 */ /* 0x000ea80000300800 */
[----:B------:R-:W-:Y:S04]  /*11010*/  STL [R1+0x3e8], R79 ;  /* 0x0003e84f01007387 */ /* 0x000fe80000100800 */
[----:B------:R-:W2:Y:S04]  /*11020*/  LDL.LU R80, [R1+0x400] ;  /* 0x0004000001507983 */ /* 0x000ea80000300800 */
[----:B0-----:R-:W2:Y:S04]  /*11030*/  LDL.LU R74, [R1+0x8d4] ;  /* 0x0008d400014a7983 */ /* 0x001ea80000300800 */
[----:B------:R-:W2:Y:S01]  /*11040*/  LDL.LU R6, [R1+0x3dc] ;  /* 0x0003dc0001067983 */ /* 0x000ea20000300800 */
[----:B------:R-:W-:-:S02]  /*11050*/  ISETP.GT.AND P4, PT, R8, 0x19, PT ;  /* 0x000000190800780c */ /* 0x000fc40003f84270 */
[C---:B------:R-:W-:Y:S02]  /*11060*/  ISETP.GT.AND P1, PT, R8.reuse, 0x1a, PT ;  /* 0x0000001a0800780c */ /* 0x040fe40003f24270 */
[----:B------:R-:W-:Y:S02]  /*11070*/  PRMT R34, RZ, 0x7610, R34 ;  /* 0x00007610ff227816 */ /* 0x000fe40000000022 */
[----:B------:R-:W-:Y:S02]  /*11080*/  ISETP.GT.AND P2, PT, R8, 0x1b, PT ;  /* 0x0000001b0800780c */ /* 0x000fe40003f44270 */
[----:B------:R-:W-:Y:S02]  /*11090*/  PRMT R51, RZ, 0x7610, R51 ;  /* 0x00007610ff337816 */ /* 0x000fe40000000033 */
[----:B------:R-:W-:Y:S01]  /*110a0*/  PRMT R85, RZ, 0x7610, R85 ;  /* 0x00007610ff557816 */ /* 0x000fe20000000055 */
[----:B---3--:R-:W-:Y:S01]  /*110b0*/  IMAD.X R90, R5, 0x1, R90, P5 ;  /* 0x00000001055a7824 */ /* 0x008fe200028e065a */
[----:B----4-:R-:W-:-:S05]  /*110c0*/  IADD3 R28, P5, PT, R3, R28, RZ ;  /* 0x0000001c031c7210 */ /* 0x010fca0007fbe0ff */
[C---:B--2---:R-:W-:Y:S02]  /*110d0*/  IMAD.X R44, R5.reuse, 0x1, R44, P5 ;  /* 0x00000001052c7824 */ /* 0x044fe400028e062c */
[----:B------:R-:W-:-:S05]  /*110e0*/  IMAD.X R6, R5, 0x1, R6, P6 ;  /* 0x0000000105067824 */ /* 0x000fca00030e0606 */
[-C--:B------:R-:W-:Y:S01]  /*110f0*/  @P4 LOP3.LUT R7, R7, R6.reuse, RZ, 0x3c, !PT ;  /* 0x0000000607074212 */ /* 0x080fe200078e3cff */
[----:B------:R0:W-:Y:S03]  /*11100*/  STL [R1+0x3dc], R6 ;  /* 0x0003dc0601007387 */ /* 0x0001e60000100800 */
[----:B0-----:R-:W-:-:S04]  /*11110*/  @P4 LOP3.LUT R6, R7, R6, RZ, 0x3c, !PT ;  /* 0x0000000607064212 */ /* 0x001fc800078e3cff */
[----:B------:R-:W-:-:S05]  /*11120*/  @P4 LOP3.LUT R7, R7, R6, RZ, 0x3c, !PT ;  /* 0x0000000607074212 */ /* 0x000fca00078e3cff */
[----:B------:R0:W2:Y:S01]  /*11130*/  @P4 LDG.E.U8 R34, desc[UR18][R6.64] ;  /* 0x0000001206224981 */ /* 0x0000a2000c1e1100 */
[----:B------:R-:W-:-:S03]  /*11140*/  IADD3 R9, P6, PT, R3, R9, RZ ;  /* 0x0000000903097210 */ /* 0x000fc60007fde0ff */
[----:B------:R1:W-:Y:S01]  /*11150*/  STL [R1+0x3e4], R90 ;  /* 0x0003e45a01007387 */ /* 0x0003e20000100800 */
[----:B0-----:R-:W-:Y:S02]  /*11160*/  @P1 IMAD.MOV.U32 R6, RZ, RZ, R79 ;  /* 0x000000ffff061224 */ /* 0x001fe400078e004f */
[----:B------:R-:W-:Y:S02]  /*11170*/  @P1 IMAD.MOV.U32 R7, RZ, RZ, R90 ;  /* 0x000000ffff071224 */ /* 0x000fe400078e005a */
[----:B-1----:R-:W3:Y:S01]  /*11180*/  LDL.LU R90, [R1+0x3fc] ;  /* 0x0003fc00015a7983 */ /* 0x002ee20000300800 */
[----:B------:R-:W-:-:S03]  /*11190*/  IADD3 R80, P5, PT, R3, R80, RZ ;  /* 0x0000005003507210 */ /* 0x000fc60007fbe0ff */
[----:B------:R0:W4:Y:S04]  /*111a0*/  @P1 LDG.E.U8 R51, desc[UR18][R6.64] ;  /* 0x0000001206331981 */ /* 0x000128000c1e1100 */
[----:B------:R-:W2:Y:S04]  /*111b0*/  LDL.LU R79, [R1+0x408] ;  /* 0x00040800014f7983 */ /* 0x000ea80000300800 */
[----:B------:R1:W-:Y:S01]  /*111c0*/  STL [R1+0x3f0], R28 ;  /* 0x0003f01c01007387 */ /* 0x0003e20000100800 */
[----:B0-----:R-:W-:Y:S02]  /*111d0*/  @P2 IMAD.MOV.U32 R6, RZ, RZ, R28 ;  /* 0x000000ffff062224 */ /* 0x001fe400078e001c */
[----:B------:R-:W-:Y:S01]  /*111e0*/  @P2 IMAD.MOV.U32 R7, RZ, RZ, R44 ;  /* 0x000000ffff072224 */ /* 0x000fe200078e002c */
[----:B------:R0:W-:Y:S04]  /*111f0*/  STL [R1+0x3ec], R44 ;  /* 0x0003ec2c01007387 */ /* 0x0001e80000100800 */
[----:B------:R0:W2:Y:S04]  /*11200*/  @P2 LDG.E.U8 R85, desc[UR18][R6.64] ;  /* 0x0000001206552981 */ /* 0x0000a8000c1e1100 */
[----:B-1----:R-:W2:Y:S04]  /*11210*/  LDL.LU R28, [R1+0x15c] ;  /* 0x00015c00011c7983 */ /* 0x002ea80000300800 */
[----:B------:R1:W-:Y:S01]  /*11220*/  STL [R1+0x3f8], R9 ;  /* 0x0003f80901007387 */ /* 0x0003e20000100800 */
[----:B0-----:R-:W-:-:S03]  /*11230*/  IMAD.MOV.U32 R7, RZ, RZ, R9 ;  /* 0x000000ffff077224 */ /* 0x001fc600078e0009 */
[----:B------:R-:W2:Y:S04]  /*11240*/  LDL.LU R44, [R1+0x410] ;  /* 0x00041000012c7983 */ /* 0x000ea80000300800 */
[----:B------:R-:W-:Y:S04]  /*11250*/  STL [R1+0x400], R80 ;  /* 0x0004005001007387 */ /* 0x000fe80000100800 */
[----:B-1----:R-:W2:Y:S04]  /*11260*/  LDL.LU R9, [R1+0x8d0] ;  /* 0x0008d00001097983 */ /* 0x002ea80000300800 */
[----:B------:R-:W2:Y:S01]  /*11270*/  LDL.LU R6, [R1+0x3f4] ;  /* 0x0003f40001067983 */ /* 0x000ea20000300800 */
[----:B------:R-:W-:-:S02]  /*11280*/  ISETP.GT.AND P4, PT, R8, 0x1c, PT ;  /* 0x0000001c0800780c */ /* 0x000fc40003f84270 */
        /* <DEDUP_REMOVED lines=19> */
[C---:B------:R-:W-:Y:S01]  /*113c0*/  IADD3 R79, P5, PT, R3.reuse, R79, RZ ;  /* 0x0000004f034f7210 */ /* 0x040fe20007fbe0ff */
        /* <DEDUP_REMOVED lines=10> */
[----:B------:R-:W-:Y:S04]  /*11470*/  STL [R1+0x15c], R28 ;  /* 0x00015c1c01007387 */ /* 0x000fe80000100800 */
        /* <DEDUP_REMOVED lines=8> */
[----:B------:R-:W-:Y:S01]  /*11500*/  STL [R1+0x410], R44 ;  /* 0x0004102c01007387 */ /* 0x000fe20000100800 */
[----:B------:R-:W-:-:S03]  /*11510*/  @P4 LOP3.LUT R7, R7, R6, RZ, 0x3c, !PT ;  /* 0x0000000607074212 */ /* 0x000fc600078e3cff */
[----:B------:R-:W3:Y:S04]  /*11520*/  LDL.LU R28, [R1+0x420] ;  /* 0x00042000011c7983 */ /* 0x000ee80000300800 */
[----:B------:R-:W3:Y:S04]  /*11530*/  LDL.LU R79, [R1+0x428] ;  /* 0x00042800014f7983 */ /* 0x000ee80000300800 */
        /* <DEDUP_REMOVED lines=9> */
[----:B------:R-:W-:Y:S05]  /*115d0*/  STL [R1+0x40c], R80 ;  /* 0x00040c5001007387 */ /* 0x000fea0000100800 */
[----:B0-----:R-:W-:-:S02]  /*115e0*/  @P1 IMAD.MOV.U32 R6, RZ, RZ, R44 ;  /* 0x000000ffff061224 */ /* 0x001fc400078e002c */
[----:B------:R-:W-:Y:S01]  /*115f0*/  @P1 IMAD.MOV.U32 R7, RZ, RZ, R80 ;  /* 0x000000ffff071224 */ /* 0x000fe200078e0050 */
[----:B------:R-:W-:-:S04]  /*11600*/  PRMT R37, RZ, 0x7610, R37 ;  /* 0x00007610ff257816 */ /* 0x000fc80000000025 */
[----:B------:R0:W4:Y:S02]  /*11610*/  @P1 LDG.E.U8 R21, desc[UR18][R6.64] ;  /* 0x0000001206151981 */ /* 0x000124000c1e1100 */
[----:B0-----:R-:W-:Y:S02]  /*11620*/  @P2 IMAD.MOV.U32 R6, RZ, RZ, R71 ;  /* 0x000000ffff062224 */ /* 0x001fe400078e0047 */
[----:B--2---:R-:W-:-:S04]  /*11630*/  IMAD.X R78, R5, 0x1, R78, P5 ;  /* 0x00000001054e7824 */ /* 0x004fc800028e064e */
[----:B------:R-:W-:Y:S01]  /*11640*/  @P2 IMAD.MOV.U32 R7, RZ, RZ, R78 ;  /* 0x000000ffff072224 */ /* 0x000fe200078e004e */
[----:B---3--:R-:W-:-:S04]  /*11650*/  IADD3 R28, P6, PT, R3, R28, RZ ;  /* 0x0000001c031c7210 */ /* 0x008fc80007fde0ff */
[----:B------:R0:W2:Y:S01]  /*11660*/  @P2 LDG.E.U8 R37, desc[UR18][R6.64] ;  /* 0x0000001206252981 */ /* 0x0000a2000c1e1100 */
[----:B------:R-:W-:Y:S01]  /*11670*/  IADD3 R79, P5, PT, R3, R79, RZ ;  /* 0x0000004f034f7210 */ /* 0x000fe20007fbe0ff */
[----:B0-----:R-:W-:Y:S02]  /*11680*/  IMAD.MOV.U32 R7, RZ, RZ, R28 ;  /* 0x000000ffff077224 */ /* 0x001fe400078e001c */
[----:B------:R0:W-:Y:S04]  /*11690*/  STL [R1+0x110], R88 ;  /* 0x0001105801007387 */ /* 0x0001e80000100800 */
[----:B0-----:R-:W3:Y:S04]  /*116a0*/  LDL.LU R88, [R1+0x8c4] ;  /* 0x0008c40001587983 */ /* 0x001ee80000300800 */
[----:B------:R-:W2:Y:S04]  /*116b0*/  LDL.LU R80, [R1+0x424] ;  /* 0x0004240001507983 */ /* 0x000ea80000300800 */
[----:B------:R-:W3:Y:S04]  /*116c0*/  LDL.LU R44, [R1+0x430] ;  /* 0x00043000012c7983 */ /* 0x000ee80000300800 */
        /* <DEDUP_REMOVED lines=12> */
[----:B--2---:R-:W-:Y:S01]  /*11790*/  IMAD.X R80, R5, 0x1, R80, P5 ;  /* 0x0000000105507824 */ /* 0x004fe200028e0650 */
[----:B---3--:R-:W-:Y:S01]  /*117a0*/  IADD3 R44, P5, PT, R3, R44, RZ ;  /* 0x0000002c032c7210 */ /* 0x008fe20007fbe0ff */
        /* <DEDUP_REMOVED lines=8> */
[----:B------:R-:W-:Y:S02]  /*11830*/  @P1 IMAD.MOV.U32 R7, RZ, RZ, R80 ;  /* 0x000000ffff071224 */ /* 0x000fe400078e0050 */
[----:B0-----:R-:W3:Y:S04]  /*11840*/  LDL.LU R80, [R1+0x43c] ;  /* 0x00043c0001507983 */ /* 0x001ee80000300800 */
[----:B------:R-:W4:Y:S04]  /*11850*/  LDL.LU R79, [R1+0x164] ;  /* 0x00016400014f7983 */ /* 0x000f280000300800 */
        /* <DEDUP_REMOVED lines=13> */
[----:B------:R0:W-:Y:S04]  /*11930*/  STL [R1+0x438], R71 ;  /* 0x0004384701007387 */ /* 0x0001e80000100800 */
[----:B------:R1:W2:Y:S04]  /*11940*/  @P2 LDG.E.U8 R76, desc[UR18][R6.64] ;  /* 0x00000012064c2981 */ /* 0x0002a8000c1e1100 */
[----:B------:R-:W3:Y:S01]  /*11950*/  LDL.LU R6, [R1+0x434] ;  /* 0x0004340001067983 */ /* 0x000ee20000300800 */
[----:B------:R-:W-:Y:S01]  /*11960*/  ISETP.GT.AND P4, PT, R8, 0x25, PT ;  /* 0x000000250800780c */ /* 0x000fe20003f84270 */
[----:B-1----:R-:W-:Y:S01]  /*11970*/  IMAD.MOV.U32 R7, RZ, RZ, R71 ;  /* 0x000000ffff077224 */ /* 0x002fe200078e0047 */
[----:B------:R-:W-:Y:S01]  /*11980*/  IADD3 R78, P5, PT, R3, R78, RZ ;  /* 0x0000004e034e7210 */ /* 0x000fe20007fbe0ff */
[----:B0-----:R-:W4:Y:S04]  /*11990*/  LDL.LU R71, [R1+0x448] ;  /* 0x0004480001477983 */ /* 0x001f280000300800 */
[----:B------:R-:W-:Y:S01]  /*119a0*/  STL [R1+0x440], R78 ;  /* 0x0004404e01007387 */ /* 0x000fe20000100800 */
        /* <DEDUP_REMOVED lines=9> */
[----:B------:R-:W-:Y:S01]  /*11a40*/  ISETP.GT.AND P1, PT, R8, 0x26, PT ;  /* 0x000000260800780c */ /* 0x000fe20003f24270 */
[----:B------:R-:W-:Y:S01]  /*11a50*/  IMAD.X R80, R5, 0x1, R80, P5 ;  /* 0x0000000105507824 */ /* 0x000fe200028e0650 */
[----:B------:R-:W-:-:S04]  /*11a60*/  PRMT R0, RZ, 0x7610, R0 ;  /* 0x00007610ff007816 */ /* 0x000fc80000000000 */
[----:B------:R-:W-:Y:S01]  /*11a70*/  STL [R1+0x43c], R80 ;  /* 0x00043c5001007387 */ /* 0x000fe20000100800 */
[----:B0-----:R-:W-:-:S06]  /*11a80*/  IMAD.MOV.U32 R7, RZ, RZ, R80 ;  /* 0x000000ffff077224 */ /* 0x001fcc00078e0050 */
[----:B------:R-:W-:-:S05]  /*11a90*/  @P1 IMAD.MOV.U32 R6, RZ, RZ, R78 ;  /* 0x000000ffff061224 */ /* 0x000fca00078e004e */
[----:B------:R0:W2:Y:S04]  /*11aa0*/  @P1 LDG.E.U8 R0, desc[UR18][R6.64] ;  /* 0x0000001206001981 */ /* 0x0000a8000c1e1100 */
[----:B---3--:R1:W-:Y:S04]  /*11ab0*/  STL [R1+0xfc], R73 ;  /* 0x0000fc4901007387 */ /* 0x0083e80000100800 */
[----:B-1----:R-:W3:Y:S04]  /*11ac0*/  LDL.LU R73, [R1+0x8b8] ;  /* 0x0008b80001497983 */ /* 0x002ee80000300800 */
[----:B------:R-:W3:Y:S04]  /*11ad0*/  LDL.LU R80, [R1+0x8b4] ;  /* 0x0008b40001507983 */ /* 0x000ee80000300800 */
[----:B------:R-:W3:Y:S01]  /*11ae0*/  LDL.LU R7, [R1+0x160] ;  /* 0x0001600001077983 */ /* 0x000ee20000300800 */
[----:B------:R-:W-:-:S02]  /*11af0*/  ISETP.GT.AND P2, PT, R8, 0x27, PT ;  /* 0x000000270800780c */ /* 0x000fc40003f44270 */
[----:B----4-:R-:W-:Y:S01]  /*11b00*/  IADD3 R79, P5, PT, R3, R79, RZ ;  /* 0x0000004f034f7210 */ /* 0x010fe20007fbe0ff */
[----:B------:R-:W4:Y:S01]  /*11b10*/  LDL.LU R78, [R1+0x44c] ;  /* 0x00044c00014e7983 */ /* 0x000f220000300800 */
[----:B------:R-:W-:-:S09]  /*11b20*/  PRMT R72, RZ, 0x7610, R72 ;  /* 0x00007610ff487816 */ /* 0x000fd20000000048 */
[----:B0-----:R-:W-:Y:S01]  /*11b30*/  @P2 IMAD.MOV.U32 R6, RZ, RZ, R79 ;  /* 0x000000ffff062224 */ /* 0x001fe200078e004f */
[----:B------:R-:W-:Y:S01]  /*11b40*/  IADD3 R71, P6, PT, R3, R71, RZ ;  /* 0x0000004703477210 */ /* 0x000fe20007fde0ff */
[----:B------:R-:W-:Y:S04]  /*11b50*/  STL [R1+0x164], R79 ;  /* 0x0001644f01007387 */ /* 0x000fe80000100800 */
[----:B--2---:R0:W-:Y:S04]  /*11b60*/  STL [R1+0xf8], R0 ;  /* 0x0000f80001007387 */ /* 0x0041e80000100800 */
[----:B0-----:R-:W2:Y:S01]  /*11b70*/  LDL.LU R0, [R1+0x458] ;  /* 0x0004580001007983 */ /* 0x001ea20000300800 */
[----:B---3--:R-:W-:-:S05]  /*11b80*/  IMAD.X R7, R5, 0x1, R7, P5 ;  /* 0x0000000105077824 */ /* 0x008fca00028e0607 */
[----:B------:R0:W3:Y:S04]  /*11b90*/  @P2 LDG.E.U8 R72, desc[UR18][R6.64] ;  /* 0x0000001206482981 */ /* 0x0000e8000c1e1100 */
[----:B------:R0:W-:Y:S04]  /*11ba0*/  STL [R1+0x160], R7 ;  /* 0x0001600701007387 */ /* 0x0001e80000100800 */
[----:B------:R1:W-:Y:S04]  /*11bb0*/  STL [R1+0x448], R71 ;  /* 0x0004484701007387 */ /* 0x0003e80000100800 */
[----:B------:R-:W2:Y:S01]  /*11bc0*/  LDL.LU R6, [R1+0x444] ;  /* 0x0004440001067983 */ /* 0x000ea20000300800 */
[----:B------:R-:W-:Y:S01]  /*11bd0*/  IADD3 R76, P5, PT, R3, R76, RZ ;  /* 0x0000004c034c7210 */ /* 0x000fe20007fbe0ff */
[----:B0-----:R-:W-:-:S02]  /*11be0*/  IMAD.MOV.U32 R7, RZ, RZ, R71 ;  /* 0x000000ffff077224 */ /* 0x001fc400078e0047 */
[----:B-1----:R-:W4:Y:S04]  /*11bf0*/  LDL.LU R71, [R1+0x454] ;  /* 0x0004540001477983 */ /* 0x002f280000300800 */
[----:B------:R-:W-:Y:S04]  /*11c00*/  STL [R1+0x450], R76 ;  /* 0x0004504c01007387 */ /* 0x000fe80000100800 */
[----:B------:R-:W4:Y:S01]  /*11c10*/  LDL.LU R79, [R1+0x460] ;  /* 0x00046000014f7983 */ /* 0x000f220000300800 */
[----:B------:R-:W-:-:S03]  /*11c20*/  ISETP.GT.AND P4, PT, R8, 0x28, PT ;  /* 0x000000280800780c */ /* 0x000fc60003f84270 */
[----:B---3--:R0:W-:Y:S04]  /*11c30*/  STL [R1+0xf4], R72 ;  /* 0x0000f44801007387 */ /* 0x0081e80000100800 */
[----:B0-----:R-:W3:Y:S01]  /*11c40*/  LDL.LU R72, [R1+0x468] ;  /* 0x0004680001487983 */ /* 0x001ee20000300800 */
[----:B--2---:R-:W-:Y:S01]  /*11c50*/  IMAD.X R6, R5, 0x1, R6, P6 ;  /* 0x0000000105067824 */ /* 0x004fe200030e0606 */
[----:B------:R-:W-:-:S04]  /*11c60*/  ISETP.GT.AND P1, PT, R8, 0x29, PT ;  /* 0x000000290800780c */ /* 0x000fc80003f24270 */
[-C--:B------:R-:W-:Y:S01]  /*11c70*/  @P4 LOP3.LUT R7, R7, R6.reuse, RZ, 0x3c, !PT ;  /* 0x0000000607074212 */ /* 0x080fe200078e3cff */
[----:B------:R0:W-:Y:S01]  /*11c80*/  STL [R1+0x444], R6 ;  /* 0x0004440601007387 */ /* 0x0001e20000100800 */
[----:B------:R-:W-:Y:S02]  /*11c90*/  PRMT R20, RZ, 0x7610, R20 ;  /* 0x00007610ff147816 */ /* 0x000fe40000000014 */
[----:B------:R-:W-:Y:S01]  /*11ca0*/  ISETP.GT.AND P2, PT, R8, 0x2a, PT ;  /* 0x0000002a0800780c */ /* 0x000fe20003f44270 */
[----:B----4-:R-:W-:Y:S01]  /*11cb0*/  IMAD.X R78, R5, 0x1, R78, P5 ;  /* 0x00000001054e7824 */ /* 0x010fe200028e064e */
[----:B0-----:R-:W-:-:S04]  /*11cc0*/  @P4 LOP3.LUT R6, R7, R6, RZ, 0x3c, !PT ;  /* 0x0000000607064212 */ /* 0x001fc800078e3cff */
[----:B------:R-:W-:Y:S02]  /*11cd0*/  @P4 LOP3.LUT R7, R7, R6, RZ, 0x3c, !PT ;  /* 0x0000000607074212 */ /* 0x000fe400078e3cff */
[----:B------:R-:W-:Y:S02]  /*11ce0*/  IADD3 R0, P5, PT, R3, R0, RZ ;  /* 0x0000000003007210 */ /* 0x000fe40007fbe0ff */
[----:B------:R-:W-:Y:S01]  /*11cf0*/  PRMT R36, RZ, 0x7610, R36 ;  /* 0x00007610ff247816 */ /* 0x000fe20000000024 */
[----:B------:R0:W2:Y:S02]  /*11d00*/  @P4 LDG.E.U8 R20, desc[UR18][R6.64] ;  /* 0x0000001206144981 */ /* 0x0000a4000c1e1100 */
[----:B------:R-:W-:Y:S01]  /*11d10*/  IMAD.X R71, R5, 0x1, R71, P5 ;  /* 0x0000000105477824 */ /* 0x000fe200028e0647 */
[----:B------:R-:W-:Y:S01]  /*11d20*/  PRMT R53, RZ, 0x7610, R53 ;  /* 0x00007610ff357816 */ /* 0x000fe20000000035 */
[----:B------:R1:W-:Y:S01]  /*11d30*/  STL [R1+0x44c], R78 ;  /* 0x00044c4e01007387 */ /* 0x0003e20000100800 */
[----:B------:R-:W-:Y:S01]  /*11d40*/  IADD3 R79, P6, PT, R3, R79, RZ ;  /* 0x0000004f034f7210 */ /* 0x000fe20007fde0ff */
[----:B0-----:R-:W-:-:S02]  /*11d50*/  @P1 IMAD.MOV.U32 R6, RZ, RZ, R76 ;  /* 0x000000ffff061224 */ /* 0x001fc400078e004c */
[----:B------:R-:W-:Y:S02]  /*11d60*/  @P1 IMAD.MOV.U32 R7, RZ, RZ, R78 ;  /* 0x000000ffff071224 */ /* 0x000fe400078e004e */
[----:B-1----:R-:W4:Y:S04]  /*11d70*/  LDL.LU R78, [R1+0x464] ;  /* 0x00046400014e7983 */ /* 0x002f280000300800 */
[----:B------:R0:W2:Y:S04]  /*11d80*/  @P1 LDG.E.U8 R36, desc[UR18][R6.64] ;  /* 0x0000001206241981 */ /* 0x0000a8000c1e1100 */
[----:B------:R-:W2:Y:S04]  /*11d90*/  LDL.LU R76, [R1+0x470] ;  /* 0x00047000014c7983 */ /* 0x000ea80000300800 */
[----:B------:R1:W-:Y:S01]  /*11da0*/  STL [R1+0x458], R0 ;  /* 0x0004580001007387 */ /* 0x0003e20000100800 */
[----:B0-----:R-:W-:-:S02]  /*11db0*/  @P2 IMAD.MOV.U32 R6, RZ, RZ, R0 ;  /* 0x000000ffff062224 */ /* 0x001fc400078e0000 */
[----:B------:R-:W-:Y:S01]  /*11dc0*/  @P2 IMAD.MOV.U32 R7, RZ, RZ, R71 ;  /* 0x000000ffff072224 */ /* 0x000fe200078e0047 */
[----:B------:R0:W-:Y:S04]  /*11dd0*/  STL [R1+0x454], R71 ;  /* 0x0004544701007387 */ /* 0x0001e80000100800 */
[----:B------:R0:W2:Y:S04]  /*11de0*/  @P2 LDG.E.U8 R53, desc[UR18][R6.64] ;  /* 0x0000001206352981 */ /* 0x0000a8000c1e1100 */
[----:B-1----:R-:W2:Y:S04]  /*11df0*/  LDL.LU R0, [R1+0x478] ;  /* 0x0004780001007983 */ /* 0x002ea80000300800 */
[----:B------:R1:W-:Y:S01]  /*11e00*/  STL [R1+0x460], R79 ;  /* 0x0004604f01007387 */ /* 0x0003e20000100800 */
[----:B0-----:R-:W-:-:S03]  /*11e10*/  IMAD.MOV.U32 R7, RZ, RZ, R79 ;  /* 0x000000ffff077224 */ /* 0x001fc600078e004f */
[----:B------:R-:W2:Y:S01]  /*11e20*/  LDL.LU R71, [R1+0x16c] ;  /* 0x00016c0001477983 */ /* 0x000ea20000300800 */
[----:B---3--:R-:W-:-:S05]  /*11e30*/  IADD3 R72, P5, PT, R3, R72, RZ ;  /* 0x0000004803487210 */ /* 0x008fca0007fbe0ff */
[----:B------:R-:W-:Y:S04]  /*11e40*/  STL [R1+0x468], R72 ;  /* 0x0004684801007387 */ /* 0x000fe80000100800 */
[----:B-1----:R-:W3:Y:S04]  /*11e50*/  LDL.LU R79, [R1+0x8b0] ;  /* 0x0008b000014f7983 */ /* 0x002ee80000300800 */
[----:B------:R-:W2:Y:S01]  /*11e60*/  LDL.LU R6, [R1+0x45c] ;  /* 0x00045c0001067983 */ /* 0x000ea20000300800 */
[C---:B------:R-:W-:Y:S02]  /*11e70*/  ISETP.GT.AND P4, PT, R8.reuse, 0x2b, PT ;  /* 0x0000002b0800780c */ /* 0x040fe40003f84270 */
[----:B------:R-:W-:-:S02]  /*11e80*/  ISETP.GT.AND P1, PT, R8, 0x2c, PT ;  /* 0x0000002c0800780c */ /* 0x000fc40003f24270 */
[----:B------:R-:W-:Y:S02]  /*11e90*/  PRMT R89, RZ, 0x7610, R89 ;  /* 0x00007610ff597816 */ /* 0x000fe40000000059 */
[----:B------:R-:W-:Y:S01]  /*11ea0*/  PRMT R31, RZ, 0x7610, R31 ;  /* 0x00007610ff1f7816 */ /* 0x000fe2000000001f */
[C---:B----4-:R-:W-:Y:S02]  /*11eb0*/  IMAD.X R78, R5.reuse, 0x1, R78, P5 ;  /* 0x00000001054e7824 */ /* 0x050fe400028e064e */
        /* <DEDUP_REMOVED lines=11> */
[----:B------:R-:W3:Y:S01]  /*11f70*/  LDL.LU R7, [R1+0x46c] ;  /* 0x00046c0001077983 */ /* 0x000ee20000300800 */
[----:B------:R-:W-:-:S02]  /*11f80*/  ISETP.GT.AND P2, PT, R8, 0x2d, PT ;  /* 0x0000002d0800780c */ /* 0x000fc40003f44270 */
[C---:B------:R-:W-:Y:S01]  /*11f90*/  IADD3 R76, P5, PT, R3.reuse, R76, RZ ;  /* 0x0000004c034c7210 */ /* 0x040fe20007fbe0ff */
[----:B------:R-:W4:Y:S01]  /*11fa0*/  LDL.LU R72, [R1+0x168] ;  /* 0x0001680001487983 */ /* 0x000f220000300800 */
[----:B------:R-:W-:Y:S02]  /*11fb0*/  PRMT R65, RZ, 0x7610, R65 ;  /* 0x00007610ff417816 */ /* 0x000fe40000000041 */
[----:B------:R-:W-:Y:S01]  /*11fc0*/  IADD3 R0, P6, PT, R3, R0, RZ ;  /* 0x0000000003007210 */ /* 0x000fe20007fde0ff */
[----:B------:R-:W-:Y:S06]  /*11fd0*/  STL [R1+0x470], R76 ;  /* 0x0004704c01007387 */ /* 0x000fec0000100800 */
[----:B0-----:R-:W-:Y:S01]  /*11fe0*/  @P2 IMAD.MOV.U32 R6, RZ, RZ, R76 ;  /* 0x000000ffff062224 */ /* 0x001fe200078e004c */
[----:B--2---:R0:W-:Y:S01]  /*11ff0*/  STL [R1+0xe4], R31 ;  /* 0x0000e41f01007387 */ /* 0x0041e20000100800 */
[----:B---3--:R-:W-:-:S03]  /*12000*/  IMAD.X R7, R5, 0x1, R7, P5 ;  /* 0x0000000105077824 */ /* 0x008fc600028e0607 */
[----:B0-----:R-:W2:Y:S04]  /*12010*/  LDL.LU R31, [R1+0x480] ;  /* 0x00048000011f7983 */ /* 0x001ea80000300800 */
[----:B------:R0:W-:Y:S04]  /*12020*/  STL [R1+0x46c], R7 ;  /* 0x00046c0701007387 */ /* 0x0001e80000100800 */
[----:B------:R0:W3:Y:S04]  /*12030*/  @P2 LDG.E.U8 R65, desc[UR18][R6.64] ;  /* 0x0000001206412981 */ /* 0x0000e8000c1e1100 */
[----:B------:R-:W-:Y:S04]  /*12040*/  STL [R1+0x478], R0 ;  /* 0x0004780001007387 */ /* 0x000fe80000100800 */
[----:B------:R-:W2:Y:S01]  /*12050*/  LDL.LU R6, [R1+0x474] ;  /* 0x0004740001067983 */ /* 0x000ea20000300800 */
[----:B------:R-:W-:Y:S01]  /*12060*/  ISETP.GT.AND P4, PT, R8, 0x2e, PT ;  /* 0x0000002e0800780c */ /* 0x000fe20003f84270 */
[----:B0-----:R-:W-:Y:S01]  /*12070*/  IMAD.MOV.U32 R7, RZ, RZ, R0 ;  /* 0x000000ffff077224 */ /* 0x001fe200078e0000 */
[----:B------:R-:W-:-:S02]  /*12080*/  IADD3 R71, P5, PT, R3, R71, RZ ;  /* 0x0000004703477210 */ /* 0x000fc40007fbe0ff */
[----:B------:R-:W-:Y:S02]  /*12090*/  ISETP.GT.AND P1, PT, R8, 0x2f, PT ;  /* 0x0000002f0800780c */ /* 0x000fe40003f24270 */
[----:B------:R-:W-:Y:S01]  /*120a0*/  PRMT R77, RZ, 0x7610, R77 ;  /* 0x00007610ff4d7816 */ /* 0x000fe2000000004d */
[C---:B----4-:R-:W-:Y:S01]  /*120b0*/  IMAD.X R72, R5.reuse, 0x1, R72, P5 ;  /* 0x0000000105487824 */ /* 0x050fe200028e0648 */
[----:B------:R-:W-:Y:S01]  /*120c0*/  PRMT R17, RZ, 0x7610, R17 ;  /* 0x00007610ff117816 */ /* 0x000fe20000000011 */
[----:B---3--:R0:W-:Y:S01]  /*120d0*/  STL [R1+0xe0], R65 ;  /* 0x0000e04101007387 */ /* 0x0081e20000100800 */
[----:B--2---:R-:W-:-:S03]  /*120e0*/  IMAD.X R6, R5, 0x1, R6, P6 ;  /* 0x0000000105067824 */ /* 0x004fc600030e0606 */
[----:B0-----:R-:W2:Y:S04]  /*120f0*/  LDL.LU R65, [R1+0x47c] ;  /* 0x00047c0001417983 */ /* 0x001ea80000300800 */
[----:B------:R-:W-:Y:S01]  /*12100*/  STL [R1+0x16c], R71 ;  /* 0x00016c4701007387 */ /* 0x000fe20000100800 */
[----:B------:R-:W-:-:S03]  /*12110*/  @P4 LOP3.LUT R7, R7, R6, RZ, 0x3c, !PT ;  /* 0x0000000607074212 */ /* 0x000fc600078e3cff */
[----:B------:R-:W3:Y:S04]  /*12120*/  LDL.LU R76, [R1+0x490] ;  /* 0x00049000014c7983 */ /* 0x000ee80000300800 */
[----:B------:R-:W4:Y:S04]  /*12130*/  LDL.LU R0, [R1+0x498] ;  /* 0x0004980001007983 */ /* 0x000f280000300800 */
        /* <DEDUP_REMOVED lines=10> */
[----:B------:R-:W-:-:S09]  /*121e0*/  PRMT R23, RZ, 0x7610, R23 ;  /* 0x00007610ff177816 */ /* 0x000fd20000000017 */
[----:B0-----:R-:W-:Y:S02]  /*121f0*/  @P2 IMAD.MOV.U32 R6, RZ, RZ, R31 ;  /* 0x000000ffff062224 */ /* 0x001fe400078e001f */
[----:B--2---:R-:W-:-:S04]  /*12200*/  IMAD.X R65, R5, 0x1, R65, P5 ;  /* 0x0000000105417824 */ /* 0x004fc800028e0641 */
[----:B------:R-:W-:Y:S01]  /*12210*/  @P2 IMAD.MOV.U32 R7, RZ, RZ, R65 ;  /* 0x000000ffff072224 */ /* 0x000fe200078e0041 */
[----:B---3--:R-:W-:-:S04]  /*12220*/  IADD3 R76, P6, PT, R3, R76, RZ ;  /* 0x0000004c034c7210 */ /* 0x008fc80007fde0ff */
[----:B------:R0:W2:Y:S01]  /*12230*/  @P2 LDG.E.U8 R23, desc[UR18][R6.64] ;  /* 0x0000001206172981 */ /* 0x0000a2000c1e1100 */
[----:B----4-:R-:W-:Y:S01]  /*12240*/  IADD3 R0, P5, PT, R3, R0, RZ ;  /* 0x0000000003007210 */ /* 0x010fe20007fbe0ff */
[----:B0-----:R-:W-:Y:S02]  /*12250*/  IMAD.MOV.U32 R7, RZ, RZ, R76 ;  /* 0x000000ffff077224 */ /* 0x001fe400078e004c */
[----:B------:R0:W-:Y:S04]  /*12260*/  STL [R1+0xdc], R77 ;  /* 0x0000dc4d01007387 */ /* 0x0001e80000100800 */
[----:B0-----:R-:W3:Y:S04]  /*12270*/  LDL.LU R77, [R1+0x8a8] ;  /* 0x0008a800014d7983 */ /* 0x001ee80000300800 */
[----:B------:R-:W4:Y:S04]  /*12280*/  LDL.LU R71, [R1+0x494] ;  /* 0x0004940001477983 */ /* 0x000f280000300800 */
[----:B------:R-:W-:Y:S04]  /*12290*/  STL [R1+0x480], R31 ;  /* 0x0004801f01007387 */ /* 0x000fe80000100800 */
[----:B------:R0:W-:Y:S04]  /*122a0*/  STL [R1+0xd8], R17 ;  /* 0x0000d81101007387 */ /* 0x0001e80000100800 */
[----:B0-----:R-:W2:Y:S04]  /*122b0*/  LDL.LU R17, [R1+0x4a0] ;  /* 0x0004a00001117983 */ /* 0x001ea80000300800 */
[----:B------:R0:W-:Y:S04]  /*122c0*/  STL [R1+0x47c], R65 ;  /* 0x00047c4101007387 */ /* 0x0001e80000100800 */
[----:B0-----:R-:W3:Y:S04]  /*122d0*/  LDL.LU R65, [R1+0x49c] ;  /* 0x00049c0001417983 */ /* 0x001ee80000300800 */
[----:B------:R0:W-:Y:S04]  /*122e0*/  STL [R1+0x490], R76 ;  /* 0x0004904c01007387 */ /* 0x0001e80000100800 */
[----:B------:R-:W3:Y:S04]  /*122f0*/  LDL.LU R31, [R1+0x4a8] ;  /* 0x0004a800011f7983 */ /* 0x000ee80000300800 */
[----:B------:R-:W-:Y:S04]  /*12300*/  STL [R1+0x498], R0 ;  /* 0x0004980001007387 */ /* 0x000fe80000100800 */
[----:B------:R-:W3:Y:S04]  /*12310*/  LDL.LU R72, [R1+0x4b0] ;  /* 0x0004b00001487983 */ /* 0x000ee80000300800 */
[----:B0-----:R-:W3:Y:S04]  /*12320*/  LDL.LU R76, [R1+0x8a4] ;  /* 0x0008a400014c7983 */ /* 0x001ee80000300800 */
[----:B------:R-:W3:Y:S01]  /*12330*/  LDL.LU R6, [R1+0x48c] ;  /* 0x00048c0001067983 */ /* 0x000ee20000300800 */
[----:B------:R-:W-:-:S02]  /*12340*/  ISETP.GT.AND P4, PT, R8, 0x31, PT ;  /* 0x000000310800780c */ /* 0x000fc40003f84270 */
[C---:B------:R-:W-:Y:S02]  /*12350*/  ISETP.GT.AND P1, PT, R8.reuse, 0x32, PT ;  /* 0x000000320800780c */ /* 0x040fe40003f24270 */
[----:B------:R-:W-:Y:S02]  /*12360*/  PRMT R39, RZ, 0x7610, R39 ;  /* 0x00007610ff277816 */ /* 0x000fe40000000027 */
[----:B------:R-:W-:Y:S02]  /*12370*/  ISETP.GT.AND P2, PT, R8, 0x33, PT ;  /* 0x000000330800780c */ /* 0x000fe40003f44270 */
[----:B------:R-:W-:Y:S02]  /*12380*/  PRMT R58, RZ, 0x7610, R58 ;  /* 0x00007610ff3a7816 */ /* 0x000fe4000000003a */
[----:B------:R-:W-:Y:S01]  /*12390*/  PRMT R91, RZ, 0x7610, R91 ;  /* 0x00007610ff5b7816 */ /* 0x000fe2000000005b */
[----:B----4-:R-:W-:Y:S01]  /*123a0*/  IMAD.X R71, R5, 0x1, R71, P5 ;  /* 0x0000000105477824 */ /* 0x010fe200028e0647 */
[----:B--2---:R-:W-:-:S05]  /*123b0*/  IADD3 R17, P5, PT, R3, R17, RZ ;  /* 0x0000001103117210 */ /* 0x004fca0007fbe0ff */
[C---:B---3--:R-:W-:Y:S02]  /*123c0*/  IMAD.X R65, R5.reuse, 0x1, R65, P5 ;  /* 0x0000000105417824 */ /* 0x048fe400028e0641 */
        /* <DEDUP_REMOVED lines=9> */
[----:B------:R-:W-:Y:S01]  /*12460*/  @P1 IMAD.MOV.U32 R7, RZ, RZ, R71 ;  /* 0x000000ffff071224 */ /* 0x000fe200078e0047 */
[----:B------:R-:W3:Y:S01]  /*12470*/  LDL.LU R0, [R1+0x4ac] ;  /* 0x0004ac0001007983 */ /* 0x000ee20000300800 */
[----:B------:R-:W-:-:S03]  /*12480*/  IADD3 R72, P5, PT, R3, R72, RZ ;  /* 0x0000004803487210 */ /* 0x000fc60007fbe0ff */
[----:B------:R0:W4:Y:S04]  /*12490*/  @P1 LDG.E.U8 R58, desc[UR18][R6.64] ;  /* 0x00000012063a1981 */ /* 0x000128000c1e1100 */
[----:B-1----:R-:W2:Y:S04]  /*124a0*/  LDL.LU R71, [R1+0x4b8] ;  /* 0x0004b80001477983 */ /* 0x002ea80000300800 */
        /* <DEDUP_REMOVED lines=269> */
[----:B------:R-:W2:Y:S04]  /*13580*/  LDL.LU R46, [R1+0x548] ;  /* 0x00054800012e7983 */ /* 0x000ea80000300800 */
[----:B------:R0:W-:Y:S04]  /*13590*/  STL [R1+0x530], R10 ;  /* 0x0005300a01007387 */ /* 0x0001e80000100800 */
[----:B------:R-:W-:Y:S04]  /*135a0*/  STL [R1+0x808], R86 ;  /* 0x0008085601007387 */ /* 0x000fe80000100800 */
[----:B------:R1:W-:Y:S04]  /*135b0*/  STL [R1+0x52c], R63 ;  /* 0x00052c3f01007387 */ /* 0x0003e80000100800 */
[----:B0-----:R-:W3:Y:S04]  /*135c0*/  LDL.LU R10, [R1+0x550] ;  /* 0x00055000010a7983 */ /* 0x001ee80000300800 */
[----:B------:R0:W-:Y:S04]  /*135d0*/  STL [R1+0x538], R30 ;  /* 0x0005381e01007387 */ /* 0x0001e80000100800 */
[----:B-1----:R-:W3:Y:S04]  /*135e0*/  LDL.LU R63, [R1+0x558] ;  /* 0x00055800013f7983 */ /* 0x002ee80000300800 */
[----:B------:R-:W-:Y:S04]  /*135f0*/  STL [R1+0x540], R64 ;  /* 0x0005404001007387 */ /* 0x000fe80000100800 */
[----:B0-----:R-:W3:Y:S04]  /*13600*/  LDL.LU R30, [R1+0x874] ;  /* 0x00087400011e7983 */ /* 0x001ee80000300800 */
[----:B------:R-:W3:Y:S01]  /*13610*/  LDL.LU R6, [R1+0x534] ;  /* 0x0005340001067983 */ /* 0x000ee20000300800 */
[----:B------:R-:W-:-:S02]  /*13620*/  ISETP.GT.AND P4, PT, R8, 0x49, PT ;  /* 0x000000490800780c */ /* 0x000fc40003f84270 */
[----:B------:R-:W-:Y:S02]  /*13630*/  ISETP.GT.AND P1, PT, R8, 0x4a, PT ;  /* 0x0000004a0800780c */ /* 0x000fe40003f24270 */
[----:B------:R-:W-:Y:S02]  /*13640*/  PRMT R40, RZ, 0x7610, R40 ;  /* 0x00007610ff287816 */ /* 0x000fe40000000028 */
[----:B------:R-:W-:Y:S01]  /*13650*/  PRMT R55, RZ, 0x7610, R55 ;  /* 0x00007610ff377816 */ /* 0x000fe20000000037 */
[----:B----4-:R-:W-:Y:S01]  /*13660*/  IMAD.X R66, R5, 0x1, R66, P5 ;  /* 0x0000000105427824 */ /* 0x010fe200028e0642 */
[----:B--2---:R-:W-:Y:S01]  /*13670*/  IADD3 R46, P5, PT, R3, R46, RZ ;  /* 0x0000002e032e7210 */ /* 0x004fe20007fbe0ff */
[----:B---3--:R-:W-:-:S05]  /*13680*/  IMAD.X R6, R5, 0x1, R6, P6 ;  /* 0x0000000105067824 */ /* 0x008fca00030e0606 */
        /* <DEDUP_REMOVED lines=46> */
[----:B------:R-:W2:Y:S04]  /*13970*/  @P1 LDG.E.U8 R4, desc[UR18][R6.64] ;  /* 0x0000001206041981 */ /* 0x000ea8000c1e1100 */
[----:B---3--:R0:W-:Y:S04]  /*13980*/  STL [R1+0x6c], R54 ;  /* 0x00006c3601007387 */ /* 0x0081e80000100800 */
[----:B0-----:R-:W3:Y:S04]  /*13990*/  LDL.LU R54, [R1+0x86c] ;  /* 0x00086c0001367983 */ /* 0x001ee80000300800 */
[----:B------:R-:W3:Y:S04]  /*139a0*/  LDL.LU R66, [R1+0x868] ;  /* 0x0008680001427983 */ /* 0x000ee80000300800 */
[----:B------:R-:W3:Y:S01]  /*139b0*/  LDL.LU R7, [R1+0x55c] ;  /* 0x00055c0001077983 */ /* 0x000ee20000300800 */
[----:B------:R-:W-:-:S02]  /*139c0*/  ISETP.GT.AND P2, PT, R8, 0x4e, PT ;  /* 0x0000004e0800780c */ /* 0x000fc40003f44270 */
[C---:B----4-:R-:W-:Y:S01]  /*139d0*/  IADD3 R64, P5, PT, R3.reuse, R64, RZ ;  /* 0x0000004003407210 */ /* 0x050fe20007fbe0ff */
[----:B------:R-:W4:Y:S01]  /*139e0*/  LDL.LU R63, [R1+0x564] ;  /* 0x00056400013f7983 */ /* 0x000f220000300800 */
[----:B------:R-:W-:Y:S02]  /*139f0*/  PRMT R15, RZ, 0x7610, R15 ;  /* 0x00007610ff0f7816 */ /* 0x000fe4000000000f */
[----:B------:R-:W-:Y:S01]  /*13a00*/  IADD3 R10, P6, PT, R3, R10, RZ ;  /* 0x0000000a030a7210 */ /* 0x000fe20007fde0ff */
[----:B------:R-:W-:Y:S04]  /*13a10*/  STL [R1+0x560], R64 ;  /* 0x0005604001007387 */ /* 0x000fe80000100800 */
[----:B--2---:R0:W-:Y:S02]  /*13a20*/  STL [R1+0x68], R4 ;  /* 0x0000680401007387 */ /* 0x0041e40000100800 */
[----:B------:R-:W-:-:S02]  /*13a30*/  @P2 IMAD.MOV.U32 R6, RZ, RZ, R64 ;  /* 0x000000ffff062224 */ /* 0x000fc400078e0040 */
[----:B0-----:R-:W2:Y:S01]  /*13a40*/  LDL.LU R4, [R1+0x570] ;  /* 0x0005700001047983 */ /* 0x001ea20000300800 */
[----:B---3--:R-:W-:-:S05]  /*13a50*/  IMAD.X R7, R5, 0x1, R7, P5 ;  /* 0x0000000105077824 */ /* 0x008fca00028e0607 */
[----:B------:R0:W-:Y:S04]  /*13a60*/  STL [R1+0x55c], R7 ;  /* 0x00055c0701007387 */ /* 0x0001e80000100800 */
[----:B------:R0:W3:Y:S04]  /*13a70*/  @P2 LDG.E.U8 R15, desc[UR18][R6.64] ;  /* 0x00000012060f2981 */ /* 0x0000e8000c1e1100 */
[----:B------:R1:W-:Y:S04]  /*13a80*/  STL [R1+0x18c], R10 ;  /* 0x00018c0a01007387 */ /* 0x0003e80000100800 */
[----:B------:R-:W2:Y:S01]  /*13a90*/  LDL.LU R6, [R1+0x188] ;  /* 0x0001880001067983 */ /* 0x000ea20000300800 */
[----:B------:R-:W-:Y:S01]  /*13aa0*/  ISETP.GT.AND P4, PT, R8, 0x4f, PT ;  /* 0x0000004f0800780c */ /* 0x000fe20003f84270 */
[----:B0-----:R-:W-:Y:S01]  /*13ab0*/  IMAD.MOV.U32 R7, RZ, RZ, R10 ;  /* 0x000000ffff077224 */ /* 0x001fe200078e000a */
[----:B------:R-:W-:Y:S01]  /*13ac0*/  IADD3 R61, P5, PT, R3, R61, RZ ;  /* 0x0000003d033d7210 */ /* 0x000fe20007fbe0ff */
[----:B-1----:R-:W4:Y:S04]  /*13ad0*/  LDL.LU R10, [R1+0x56c] ;  /* 0x00056c00010a7983 */ /* 0x002f280000300800 */
[----:B------:R-:W-:Y:S04]  /*13ae0*/  STL [R1+0x568], R61 ;  /* 0x0005683d01007387 */ /* 0x000fe80000100800 */
[----:B------:R-:W4:Y:S01]  /*13af0*/  LDL.LU R64, [R1+0x578] ;  /* 0x0005780001407983 */ /* 0x000f220000300800 */
[----:B------:R-:W-:-:S03]  /*13b00*/  PRMT R84, RZ, 0x7610, R84 ;  /* 0x00007610ff547816 */ /* 0x000fc60000000054 */
[----:B---3--:R0:W-:Y:S01]  /*13b10*/  STL [R1+0x5c], R15 ;  /* 0x00005c0f01007387 */ /* 0x0081e20000100800 */
[----:B--2---:R-:W-:-:S03]  /*13b20*/  IMAD.X R6, R5, 0x1, R6, P6 ;  /* 0x0000000105067824 */ /* 0x004fc600030e0606 */
        /* <DEDUP_REMOVED lines=11> */
[----:B------:R1:W-:Y:S01]  /*13be0*/  STL [R1+0x564], R63 ;  /* 0x0005643f01007387 */ /* 0x0003e20000100800 */
        /* <DEDUP_REMOVED lines=11> */
[----:B---3--:R-:W-:Y:S04]  /*13ca0*/  STL [R1+0x80c], R84 ;  /* 0x00080c5401007387 */ /* 0x008fe80000100800 */
[----:B-1----:R-:W2:Y:S04]  /*13cb0*/  LDL.LU R63, [R1+0x57c] ;  /* 0x00057c00013f7983 */ /* 0x002ea80000300800 */
[----:B------:R-:W3:Y:S04]  /*13cc0*/  LDL.LU R61, [R1+0x588] ;  /* 0x00058800013d7983 */ /* 0x000ee80000300800 */
[----:B------:R0:W-:Y:S04]  /*13cd0*/  STL [R1+0x570], R4 ;  /* 0x0005700401007387 */ /* 0x0001e80000100800 */
        /* <DEDUP_REMOVED lines=11> */
[C---:B--2---:R-:W-:Y:S02]  /*13d90*/  IMAD.X R63, R5.reuse, 0x1, R63, P5 ;  /* 0x00000001053f7824 */ /* 0x044fe400028e063f */
[----:B---3--:R-:W-:-:S05]  /*13da0*/  IMAD.X R6, R5, 0x1, R6, P6 ;  /* 0x0000000105067824 */ /* 0x008fca00030e0606 */
        /* <DEDUP_REMOVED lines=8> */
[----:B-1----:R-:W3:Y:S04]  /*13e30*/  LDL.LU R63, [R1+0x860] ;  /* 0x00086000013f7983 */ /* 0x002ee80000300800 */
        /* <DEDUP_REMOVED lines=39> */
[----:B------:R1:W-:Y:S01]  /*140b0*/  STL [R1+0x594], R15 ;  /* 0x0005940f01007387 */ /* 0x0003e20000100800 */
[----:B------:R-:W-:-:S03]  /*140c0*/  PRMT R82, RZ, 0x7610, R82 ;  /* 0x00007610ff527816 */ /* 0x000fc60000000052 */
[----:B-1----:R-:W4:Y:S06]  /*140d0*/  LDL.LU R15, [R1+0x5a4] ;  /* 0x0005a400010f7983 */ /* 0x002f2c0000300800 */
[----:B0-----:R-:W-:Y:S01]  /*140e0*/  @P2 IMAD.MOV.U32 R6, RZ, RZ, R11 ;  /* 0x000000ffff062224 */ /* 0x001fe200078e000b */
[----:B------:R-:W4:Y:S04]  /*140f0*/  LDL.LU R10, [R1+0x5b0] ;  /* 0x0005b000010a7983 */ /* 0x000f280000300800 */
[----:B------:R0:W-:Y:S01]  /*14100*/  STL [R1+0x194], R11 ;  /* 0x0001940b01007387 */ /* 0x0001e20000100800 */
[----:B--2---:R-:W-:-:S04]  /*14110*/  IMAD.X R14, R5, 0x1, R14, P5 ;  /* 0x00000001050e7824 */ /* 0x004fc800028e060e */
[----:B------:R-:W-:Y:S01]  /*14120*/  @P2 IMAD.MOV.U32 R7, RZ, RZ, R14 ;  /* 0x000000ffff072224 */ /* 0x000fe200078e000e */
[----:B---3--:R-:W-:-:S04]  /*14130*/  IADD3 R61, P6, PT, R3, R61, RZ ;  /* 0x0000003d033d7210 */ /* 0x008fc80007fde0ff */
[----:B------:R1:W2:Y:S01]  /*14140*/  @P2 LDG.E.U8 R82, desc[UR18][R6.64] ;  /* 0x0000001206522981 */ /* 0x0002a2000c1e1100 */
[----:B----4-:R-:W-:Y:S01]  /*14150*/  IADD3 R4, P5, PT, R3, R4, RZ ;  /* 0x0000000403047210 */ /* 0x010fe20007fbe0ff */
[----:B-1----:R-:W-:Y:S02]  /*14160*/  IMAD.MOV.U32 R7, RZ, RZ, R61 ;  /* 0x000000ffff077224 */ /* 0x002fe400078e003d */
[----:B------:R-:W-:Y:S04]  /*14170*/  STL [R1+0x810], R84 ;  /* 0x0008105401007387 */ /* 0x000fe80000100800 */
[----:B------:R-:W-:Y:S04]  /*14180*/  STL [R1+0x190], R14 ;  /* 0x0001900e01007387 */ /* 0x000fe80000100800 */
[----:B0-----:R-:W3:Y:S04]  /*14190*/  LDL.LU R11, [R1+0x5ac] ;  /* 0x0005ac00010b7983 */ /* 0x001ee80000300800 */
[----:B------:R-:W-:Y:S04]  /*141a0*/  STL [R1+0x5a0], R61 ;  /* 0x0005a03d01007387 */ /* 0x000fe80000100800 */
[----:B------:R0:W-:Y:S04]  /*141b0*/  STL [R1+0x44], R60 ;  /* 0x0000443c01007387 */ /* 0x0001e80000100800 */
[----:B0-----:R-:W4:Y:S04]  /*141c0*/  LDL.LU R60, [R1+0x5b8] ;  /* 0x0005b800013c7983 */ /* 0x001f280000300800 */
[----:B------:R-:W-:Y:S04]  /*141d0*/  STL [R1+0x5a8], R4 ;  /* 0x0005a80401007387 */ /* 0x000fe80000100800 */
[----:B------:R-:W4:Y:S04]  /*141e0*/  LDL.LU R14, [R1+0x5c0] ;  /* 0x0005c000010e7983 */ /* 0x000f280000300800 */
[----:B------:R-:W4:Y:S04]  /*141f0*/  LDL.LU R61, [R1+0x85c] ;  /* 0x00085c00013d7983 */ /* 0x000f280000300800 */
[----:B------:R-:W4:Y:S01]  /*14200*/  LDL.LU R6, [R1+0x59c] ;  /* 0x00059c0001067983 */ /* 0x000f220000300800 */
[----:B------:R-:W-:-:S02]  /*14210*/  ISETP.GT.AND P4, PT, R8, 0x58, PT ;  /* 0x000000580800780c */ /* 0x000fc40003f84270 */
[C---:B------:R-:W-:Y:S02]  /*14220*/  ISETP.GT.AND P1, PT, R8.reuse, 0x59, PT ;  /* 0x000000590800780c */ /* 0x040fe40003f24270 */
[----:B------:R-:W-:Y:S02]  /*14230*/  PRMT R26, RZ, 0x7610, R26 ;  /* 0x00007610ff1a7816 */ /* 0x000fe4000000001a */
[----:B------:R-:W-:Y:S01]  /*14240*/  ISETP.GT.AND P2, PT, R8, 0x5a, PT ;  /* 0x0000005a0800780c */ /* 0x000fe20003f44270 */
[----:B------:R-:W-:Y:S01]  /*14250*/  IMAD.X R15, R5, 0x1, R15, P5 ;  /* 0x00000001050f7824 */ /* 0x000fe200028e060f */
[----:B------:R-:W-:Y:S02]  /*14260*/  IADD3 R10, P5, PT, R3, R10, RZ ;  /* 0x0000000a030a7210 */ /* 0x000fe40007fbe0ff */
[----:B------:R-:W-:Y:S02]  /*14270*/  PRMT R42, RZ, 0x7610, R42 ;  /* 0x00007610ff2a7816 */ /* 0x000fe4000000002a */
[----:B------:R-:W-:Y:S01]  /*14280*/  PRMT R70, RZ, 0x7610, R70 ;  /* 0x00007610ff467816 */ /* 0x000fe20000000046 */
[----:B--2---:R-:W-:Y:S01]  /*14290*/  STL [R1+0x814], R82 ;  /* 0x0008145201007387 */ /* 0x004fe20000100800 */
[----:B---3--:R-:W-:-:S02]  /*142a0*/  IMAD.X R11, R5, 0x1, R11, P5 ;  /* 0x00000001050b7824 */ /* 0x008fc400028e060b */
[----:B----4-:R-:W-:-:S05]  /*142b0*/  IMAD.X R6, R5, 0x1, R6, P6 ;  /* 0x0000000105067824 */ /* 0x010fca00030e0606 */
        /* <DEDUP_REMOVED lines=26> */
[----:B------:R-:W-:Y:S02]  /*14460*/  ISETP.GT.AND P1, PT, R8, 0x5c, PT ;  /* 0x0000005c0800780c */ /* 0x000fe40003f24270 */
[----:B------:R-:W-:Y:S02]  /*14470*/  PRMT R84, RZ, 0x7610, R84 ;  /* 0x00007610ff547816 */ /* 0x000fe40000000054 */
[----:B------:R-:W-:Y:S01]  /*14480*/  PRMT R48, RZ, 0x7610, R48 ;  /* 0x00007610ff307816 */ /* 0x000fe20000000030 */
[C---:B---3--:R-:W-:Y:S02]  /*14490*/  IMAD.X R4, R5.reuse, 0x1, R4, P5 ;  /* 0x0000000105047824 */ /* 0x048fe400028e0604 */
[----:B--2---:R-:W-:-:S05]  /*144a0*/  IMAD.X R6, R5, 0x1, R6, P6 ;  /* 0x0000000105067824 */ /* 0x004fca00030e0606 */
[-C--:B------:R-:W-:Y:S01]  /*144b0*/  @P4 LOP3.LUT R7, R7, R6.reuse, RZ, 0x3c, !PT ;  /* 0x0000000607074212 */ /* 0x080fe200078e3cff */
[----:B------:R0:W-:Y:S03]  /*144c0*/  STL [R1+0x5b4], R6 ;  /* 0x0005b40601007387 */ /* 0x0001e60000100800 */
[----:B0-----:R-:W-:-:S04]  /*144d0*/  @P4 LOP3.LUT R6, R7, R6, RZ, 0x3c, !PT ;  /* 0x0000000607064212 */ /* 0x001fc800078e3cff */
[----:B------:R-:W-:-:S05]  /*144e0*/  @P4 LOP3.LUT R7, R7, R6, RZ, 0x3c, !PT ;  /* 0x0000000607074212 */ /* 0x000fca00078e3cff */
[----:B------:R0:W2:Y:S02]  /*144f0*/  @P4 LDG.E.U8 R84, desc[UR18][R6.64] ;  /* 0x0000001206544981 */ /* 0x0000a4000c1e1100 */
[----:B0-----:R-:W-:Y:S02]  /*14500*/  @P1 IMAD.MOV.U32 R6, RZ, RZ, R14 ;  /* 0x000000ffff061224 */ /* 0x001fe400078e000e */
[----:B------:R-:W-:-:S05]  /*14510*/  @P1 IMAD.MOV.U32 R7, RZ, RZ, R4 ;  /* 0x000000ffff071224 */ /* 0x000fca00078e0004 */
[----:B------:R-:W3:Y:S01]  /*14520*/  @P1 LDG.E.U8 R48, desc[UR18][R6.64] ;  /* 0x0000001206301981 */ /* 0x000ee2000c1e1100 */
[----:B------:R-:W-:-:S03]  /*14530*/  IADD3 R15, P5, PT, R3, R15, RZ ;  /* 0x0000000f030f7210 */ /* 0x000fc60007fbe0ff */
[----:B------:R0:W-:Y:S04]  /*14540*/  STL [R1+0x5bc], R4 ;  /* 0x0005bc0401007387 */ /* 0x0001e80000100800 */
[----:B--2---:R-:W-:Y:S04]  /*14550*/  STL [R1+0x84c], R84 ;  /* 0x00084c5401007387 */ /* 0x004fe80000100800 */
[----:B0-----:R-:W2:Y:S04]  /*14560*/  LDL.LU R4, [R1+0x854] ;  /* 0x0008540001047983 */ /* 0x001ea80000300800 */
[----:B------:R-:W2:Y:S04]  /*14570*/  LDL.LU R14, [R1+0x198] ;  /* 0x00019800010e7983 */ /* 0x000ea80000300800 */
[----:B---3--:R0:W-:Y:S04]  /*14580*/  STL [R1+0x28], R48 ;  /* 0x0000283001007387 */ /* 0x0081e80000100800 */
[----:B0-----:R-:W3:Y:S04]  /*14590*/  LDL.LU R48, [R1+0x850] ;  /* 0x0008500001307983 */ /* 0x001ee80000300800 */
[----:B------:R0:W-:Y:S04]  /*145a0*/  STL [R1+0x5c8], R15 ;  /* 0x0005c80f01007387 */ /* 0x0001e80000100800 */
[----:B------:R-:W2:Y:S01]  /*145b0*/  LDL.LU R6, [R1+0x5c4] ;  /* 0x0005c40001067983 */ /* 0x000ea20000300800 */
[----:B------:R-:W-:Y:S01]  /*145c0*/  ISETP.GT.AND P2, PT, R8, 0x5d, PT ;  /* 0x0000005d0800780c */ /* 0x000fe20003f44270 */
[----:B------:R-:W-:-:S02]  /*145d0*/  IMAD.MOV.U32 R7, RZ, RZ, R15 ;  /* 0x000000ffff077224 */ /* 0x000fc400078e000f */
[----:B0-----:R-:W3:Y:S01]  /*145e0*/  LDL.LU R15, [R1+0x5d8] ;  /* 0x0005d800010f7983 */ /* 0x001ee20000300800 */
[----:B------:R-:W-:Y:S02]  /*145f0*/  PRMT R84, RZ, 0x7610, R84 ;  /* 0x00007610ff547816 */ /* 0x000fe40000000054 */
[----:B------:R-:W-:Y:S01]  /*14600*/  IADD3 R10, P6, PT, R3, R10, RZ ;  /* 0x0000000a030a7210 */ /* 0x000fe20007fde0ff */
[----:B--2---:R-:W-:-:S06]  /*14610*/  IMAD.X R6, R5, 0x1, R6, P5 ;  /* 0x0000000105067824 */ /* 0x004fcc00028e0606 */
        /* <DEDUP_REMOVED lines=23> */
[----:B------:R-:W-:Y:S02]  /*14790*/  PRMT R68, RZ, 0x7610, R68 ;  /* 0x00007610ff447816 */ /* 0x000fe40000000044 */
[----:B------:R-:W-:Y:S02]  /*147a0*/  IADD3 R15, P5, PT, R3, R15, RZ ;  /* 0x0000000f030f7210 */ /* 0x000fe40007fbe0ff */
[----:B------:R-:W-:Y:S07]  /*147b0*/  STL [R1+0x198], R14 ;  /* 0x0001980e01007387 */ /* 0x000fee0000100800 */
[----:B0-----:R-:W-:-:S02]  /*147c0*/  @P1 IMAD.MOV.U32 R6, RZ, RZ, R11 ;  /* 0x000000ffff061224 */ /* 0x001fc400078e000b */
[----:B------:R-:W-:-:S05]  /*147d0*/  @P1 IMAD.MOV.U32 R7, RZ, RZ, R14 ;  /* 0x000000ffff071224 */ /* 0x000fca00078e000e */
[----:B------:R-:W3:Y:S04]  /*147e0*/  @P1 LDG.E.U8 R68, desc[UR18][R6.64] ;  /* 0x0000001206441981 */ /* 0x000ee8000c1e1100 */
[----:B--2---:R0:W-:Y:S04]  /*147f0*/  STL [R1+0x818], R86 ;  /* 0x0008185601007387 */ /* 0x0041e80000100800 */
[----:B0-----:R-:W2:Y:S04]  /*14800*/  LDL.LU R86, [R1+0x5dc] ;  /* 0x0005dc0001567983 */ /* 0x001ea80000300800 */
[----:B------:R-:W4:Y:S04]  /*14810*/  LDL.LU R14, [R1+0x5e4] ;  /* 0x0005e400010e7983 */ /* 0x000f280000300800 */
[----:B------:R0:W-:Y:S04]  /*14820*/  STL [R1+0x5d8], R15 ;  /* 0x0005d80f01007387 */ /* 0x0001e80000100800 */
[----:B------:R-:W4:Y:S04]  /*14830*/  LDL.LU R11, [R1+0x5f0] ;  /* 0x0005f000010b7983 */ /* 0x000f280000300800 */
[----:B------:R-:W4:Y:S01]  /*14840*/  LDL.LU R7, [R1+0x5d4] ;  /* 0x0005d40001077983 */ /* 0x000f220000300800 */
[----:B------:R-:W-:-:S02]  /*14850*/  ISETP.GT.AND P2, PT, R8, 0x60, PT ;  /* 0x000000600800780c */ /* 0x000fc40003f44270 */
[----:B------:R-:W-:Y:S02]  /*14860*/  ISETP.GT.AND P4, PT, R8, 0x61, PT ;  /* 0x000000610800780c */ /* 0x000fe40003f84270 */
[----:B------:R-:W-:Y:S01]  /*14870*/  IADD3 R84, P6, PT, R3, R84, RZ ;  /* 0x0000005403547210 */ /* 0x000fe20007fde0ff */
[----:B---3--:R1:W-:Y:S01]  /*14880*/  STL [R1+0x81c], R68 ;  /* 0x00081c4401007387 */ /* 0x0083e20000100800 */
[----:B------:R-:W-:-:S07]  /*14890*/  PRMT R29, RZ, 0x7610, R29 ;  /* 0x00007610ff1d7816 */ /* 0x000fce000000001d */
[----:B------:R-:W-:Y:S02]  /*148a0*/  @P2 IMAD.MOV.U32 R6, RZ, RZ, R15 ;  /* 0x000000ffff062224 */ /* 0x000fe400078e000f */
[C---:B--2---:R-:W-:Y:S02]  /*148b0*/  IMAD.X R86, R5.reuse, 0x1, R86, P6 ;  /* 0x0000000105567824 */ /* 0x044fe400030e0656 */
[----:B----4-:R-:W-:Y:S01]  /*148c0*/  IMAD.X R7, R5, 0x1, R7, P5 ;  /* 0x0000000105077824 */ /* 0x010fe200028e0607 */
[----:B------:R-:W-:-:S04]  /*148d0*/  IADD3 R10, P5, PT, R3, R10, RZ ;  /* 0x0000000a030a7210 */ /* 0x000fc80007fbe0ff */
[----:B------:R-:W-:Y:S01]  /*148e0*/  STL [R1+0x5d4], R7 ;  /* 0x0005d40701007387 */ /* 0x000fe20000100800 */
[----:B------:R-:W-:-:S03]  /*148f0*/  IMAD.X R14, R5, 0x1, R14, P5 ;  /* 0x00000001050e7824 */ /* 0x000fc600028e060e */
[----:B0-----:R-:W2:Y:S04]  /*14900*/  LDL.LU R15, [R1+0x5ec] ;  /* 0x0005ec00010f7983 */ /* 0x001ea80000300800 */
[----:B------:R0:W-:Y:S04]  /*14910*/  STL [R1+0x5e0], R84 ;  /* 0x0005e05401007387 */ /* 0x0001e80000100800 */
[----:B-1----:R-:W3:Y:S04]  /*14920*/  LDL.LU R68, [R1+0x5f8] ;  /* 0x0005f80001447983 */ /* 0x002ee80000300800 */
[----:B------:R-:W-:Y:S04]  /*14930*/  STL [R1+0x5e8], R10 ;  /* 0x0005e80a01007387 */ /* 0x000fe80000100800 */
[----:B------:R1:W4:Y:S04]  /*14940*/  @P2 LDG.E.U8 R29, desc[UR18][R6.64] ;  /* 0x00000012061d2981 */ /* 0x000328000c1e1100 */
[----:B------:R-:W-:Y:S04]  /*14950*/  STL [R1+0x5dc], R86 ;  /* 0x0005dc5601007387 */ /* 0x000fe80000100800 */
[----:B------:R0:W-:Y:S01]  /*14960*/  STL [R1+0x5e4], R14 ;  /* 0x0005e40e01007387 */ /* 0x0001e20000100800 */
[----:B-1----:R-:W-:-:S03]  /*14970*/  @P4 IMAD.MOV.U32 R6, RZ, RZ, R84 ;  /* 0x000000ffff064224 */ /* 0x002fc600078e0054 */
[----:B0-----:R-:W4:Y:S01]  /*14980*/  LDL.LU R84, [R1+0x5f4] ;  /* 0x0005f40001547983 */ /* 0x001f220000300800 */
[C---:B------:R-:W-:Y:S01]  /*14990*/  ISETP.GT.AND P1, PT, R8.reuse, 0x62, PT ;  /* 0x000000620800780c */ /* 0x040fe20003f24270 */
[----:B------:R-:W-:Y:S01]  /*149a0*/  @P4 IMAD.MOV.U32 R7, RZ, RZ, R86 ;  /* 0x000000ffff074224 */ /* 0x000fe200078e0056 */
[----:B------:R-:W-:Y:S02]  /*149b0*/  PRMT R45, RZ, 0x7610, R45 ;  /* 0x00007610ff2d7816 */ /* 0x000fe4000000002d */
[----:B------:R-:W-:Y:S02]  /*149c0*/  ISETP.GT.AND P2, PT, R8, 0x63, PT ;  /* 0x000000630800780c */ /* 0x000fe40003f44270 */
[----:B------:R-:W-:Y:S02]  /*149d0*/  PRMT R74, RZ, 0x7610, R74 ;  /* 0x00007610ff4a7816 */ /* 0x000fe4000000004a */
[----:B------:R0:W4:Y:S01]  /*149e0*/  @P4 LDG.E.U8 R45, desc[UR18][R6.64] ;  /* 0x00000012062d4981 */ /* 0x000122000c1e1100 */
[----:B------:R-:W-:-:S02]  /*149f0*/  IADD3 R11, P4, PT, R3, R11, RZ ;  /* 0x0000000b030b7210 */ /* 0x000fc40007f9e0ff */
[----:B------:R-:W-:Y:S02]  /*14a00*/  ISETP.GT.AND P5, PT, R8, 0x64, PT ;  /* 0x000000640800780c */ /* 0x000fe40003fa4270 */
[----:B0-----:R-:W-:Y:S02]  /*14a10*/  @P1 IMAD.MOV.U32 R6, RZ, RZ, R10 ;  /* 0x000000ffff061224 */ /* 0x001fe400078e000a */
[----:B------:R-:W-:Y:S01]  /*14a20*/  @P1 IMAD.MOV.U32 R7, RZ, RZ, R14 ;  /* 0x000000ffff071224 */ /* 0x000fe200078e000e */
[----:B------:R-:W-:Y:S01]  /*14a30*/  PRMT R82, RZ, 0x7610, R82 ;  /* 0x00007610ff527816 */ /* 0x000fe20000000052 */
[----:B------:R-:W4:Y:S04]  /*14a40*/  LDL.LU R14, [R1+0x5fc] ;  /* 0x0005fc00010e7983 */ /* 0x000f280000300800 */
[----:B------:R0:W4:Y:S01]  /*14a50*/  @P1 LDG.E.U8 R74, desc[UR18][R6.64] ;  /* 0x00000012064a1981 */ /* 0x000122000c1e1100 */
[----:B------:R-:W-:-:S03]  /*14a60*/  PRMT R9, RZ, 0x7610, R9 ;  /* 0x00007610ff097816 */ /* 0x000fc60000000009 */
[----:B------:R-:W4:Y:S01]  /*14a70*/  LDL.LU R10, [R1+0x600] ;  /* 0x00060000010a7983 */ /* 0x000f220000300800 */
[----:B0-----:R-:W-:Y:S02]  /*14a80*/  @P2 IMAD.MOV.U32 R6, RZ, RZ, R11 ;  /* 0x000000ffff062224 */ /* 0x001fe400078e000b */
[----:B--2---:R-:W-:-:S04]  /*14a90*/  IMAD.X R15, R5, 0x1, R15, P4 ;  /* 0x00000001050f7824 */ /* 0x004fc800020e060f */
[----:B------:R-:W-:Y:S01]  /*14aa0*/  @P2 IMAD.MOV.U32 R7, RZ, RZ, R15 ;  /* 0x000000ffff072224 */ /* 0x000fe200078e000f */
[----:B---3--:R-:W-:-:S04]  /*14ab0*/  IADD3 R68, P1, PT, R3, R68, RZ ;  /* 0x0000004403447210 */ /* 0x008fc80007f3e0ff */
[----:B------:R0:W2:Y:S02]  /*14ac0*/  @P2 LDG.E.U8 R82, desc[UR18][R6.64] ;  /* 0x0000001206522981 */ /* 0x0000a4000c1e1100 */
[----:B0-----:R-:W-:Y:S02]  /*14ad0*/  @P5 IMAD.MOV.U32 R6, RZ, RZ, R68 ;  /* 0x000000ffff065224 */ /* 0x001fe400078e0044 */
[----:B----4-:R-:W-:-:S04]  /*14ae0*/  IMAD.X R84, R5, 0x1, R84, P1 ;  /* 0x0000000105547824 */ /* 0x010fc800008e0654 */
[----:B------:R-:W-:-:S05]  /*14af0*/  @P5 IMAD.MOV.U32 R7, RZ, RZ, R84 ;  /* 0x000000ffff075224 */ /* 0x000fca00078e0054 */
[----:B------:R0:W3:Y:S04]  /*14b00*/  @P5 LDG.E.U8 R9, desc[UR18][R6.64] ;  /* 0x0000001206095981 */ /* 0x0000e8000c1e1100 */
[----:B------:R-:W-:Y:S04]  /*14b10*/  STL [R1+0x5f0], R11 ;  /* 0x0005f00b01007387 */ /* 0x000fe80000100800 */
[----:B------:R1:W-:Y:S04]  /*14b20*/  STL [R1+0x5ec], R15 ;  /* 0x0005ec0f01007387 */ /* 0x0003e80000100800 */
[----:B-1----:R-:W4:Y:S04]  /*14b30*/  LDL.LU R15, [R1+0x484] ;  /* 0x00048400010f7983 */ /* 0x002f280000300800 */
[----:B------:R-:W2:Y:S01]  /*14b40*/  LDL.LU R11, [R1+0x488] ;  /* 0x00048800010b7983 */ /* 0x000ea20000300800 */
[----:B------:R-:W-:-:S02]  /*14b50*/  ISETP.GT.AND P2, PT, R8, 0x65, PT ;  /* 0x000000650800780c */ /* 0x000fc40003f44270 */
[----:B------:R-:W-:Y:S01]  /*14b60*/  IADD3 R10, P1, PT, R3, R10, RZ ;  /* 0x0000000a030a7210 */ /* 0x000fe20007f3e0ff */
[----:B------:R-:W-:Y:S04]  /*14b70*/  STL [R1+0x5f8], R68 ;  /* 0x0005f84401007387 */ /* 0x000fe80000100800 */
[----:B------:R-:W-:Y:S01]  /*14b80*/  STL [R1+0x5f4], R84 ;  /* 0x0005f45401007387 */ /* 0x000fe20000100800 */
[----:B------:R-:W-:Y:S01]  /*14b90*/  IMAD.X R14, R5, 0x1, R14, P1 ;  /* 0x00000001050e7824 */ /* 0x000fe200008e060e */
[----:B------:R-:W-:-:S04]  /*14ba0*/  PRMT R92, RZ, 0x7610, R92 ;  /* 0x00007610ff5c7816 */ /* 0x000fc8000000005c */
[----:B0-----:R-:W-:Y:S02]  /*14bb0*/  @P2 IMAD.MOV.U32 R6, RZ, RZ, R10 ;  /* 0x000000ffff062224 */ /* 0x001fe400078e000a */
[----:B------:R-:W-:-:S05]  /*14bc0*/  @P2 IMAD.MOV.U32 R7, RZ, RZ, R14 ;  /* 0x000000ffff072224 */ /* 0x000fca00078e000e */
[----:B------:R0:W4:Y:S04]  /*14bd0*/  @P2 LDG.E.U8 R92, desc[UR18][R6.64] ;  /* 0x00000012065c2981 */ /* 0x000128000c1e1100 */
[----:B---3--:R1:W-:Y:S04]  /*14be0*/  STL [R1+0x4], R9 ;  /* 0x0000040901007387 */ /* 0x0083e80000100800 */
[----:B-1----:R-:W3:Y:S04]  /*14bf0*/  LDL.LU R9, [R1+0x1a4] ;  /* 0x0001a40001097983 */ /* 0x002ee80000300800 */
[----:B------:R-:W-:Y:S04]  /*14c00*/  STL [R1+0x600], R10 ;  /* 0x0006000a01007387 */ /* 0x000fe80000100800 */
[----:B------:R1:W-:Y:S04]  /*14c10*/  STL [R1+0x5fc], R14 ;  /* 0x0005fc0e01007387 */ /* 0x0003e80000100800 */
[----:B-1----:R-:W3:Y:S01]  /*14c20*/  LDL.LU R14, [R1+0x1a0] ;  /* 0x0001a000010e7983 */ /* 0x002ee20000300800 */
[----:B------:R-:W-:-:S02]  /*14c30*/  ISETP.GT.AND P2, PT, R8, 0x66, PT ;  /* 0x000000660800780c */ /* 0x000fc40003f44270 */
[----:B--2---:R-:W-:Y:S01]  /*14c40*/  IADD3 R11, P1, PT, R3, R11, RZ ;  /* 0x0000000b030b7210 */ /* 0x004fe20007f3e0ff */
[----:B------:R-:W2:Y:S01]  /*14c50*/  LDL.LU R10, [R1+0x608] ;  /* 0x00060800010a7983 */ /* 0x000ea20000300800 */
[----:B------:R-:W-:-:S03]  /*14c60*/  PRMT R90, RZ, 0x7610, R90 ;  /* 0x00007610ff5a7816 */ /* 0x000fc6000000005a */
[----:B----4-:R-:W-:-:S06]  /*14c70*/  IMAD.X R15, R5, 0x1, R15, P1 ;  /* 0x00000001050f7824 */ /* 0x010fcc00008e060f */
[----:B0-----:R-:W-:Y:S02]  /*14c80*/  @P2 IMAD.MOV.U32 R6, RZ, RZ, R11 ;  /* 0x000000ffff062224 */ /* 0x001fe400078e000b */
[----:B------:R-:W-:-:S05]  /*14c90*/  @P2 IMAD.MOV.U32 R7, RZ, RZ, R15 ;  /* 0x000000ffff072224 */ /* 0x000fca00078e000f */
[----:B------:R0:W4:Y:S01]  /*14ca0*/  @P2 LDG.E.U8 R90, desc[UR18][R6.64] ;  /* 0x00000012065a2981 */ /* 0x000122000c1e1100 */
[----:B------:R-:W-:Y:S02]  /*14cb0*/  ISETP.GT.AND P2, PT, R8, 0x67, PT ;  /* 0x000000670800780c */ /* 0x000fe40003f44270 */
[----:B------:R-:W-:Y:S01]  /*14cc0*/  PRMT R88, RZ, 0x7610, R88 ;  /* 0x00007610ff587816 */ /* 0x000fe20000000058 */
[----:B------:R-:W-:Y:S04]  /*14cd0*/  STL [R1+0x834], R92 ;  /* 0x0008345c01007387 */ /* 0x000fe80000100800 */
[----:B------:R1:W-:Y:S04]  /*14ce0*/  STL [R1+0x488], R11 ;  /* 0x0004880b01007387 */ /* 0x0003e80000100800 */
[----:B------:R0:W-:Y:S04]  /*14cf0*/  STL [R1+0x484], R15 ;  /* 0x0004840f01007387 */ /* 0x0001e80000100800 */
[----:B-1----:R-:W2:Y:S04]  /*14d00*/  LDL.LU R11, [R1+0x604] ;  /* 0x00060400010b7983 */ /* 0x002ea80000300800 */
[----:B------:R-:W2:Y:S04]  /*14d10*/  LDL.LU R68, [R1+0x60c] ;  /* 0x00060c0001447983 */ /* 0x000ea80000300800 */
[----:B0-----:R-:W2:Y:S01]  /*14d20*/  LDL.LU R15, [R1+0x610] ;  /* 0x00061000010f7983 */ /* 0x001ea20000300800 */
[----:B---3--:R-:W-:-:S05]  /*14d30*/  IADD3 R9, P1, PT, R3, R9, RZ ;  /* 0x0000000903097210 */ /* 0x008fca0007f3e0ff */
[----:B------:R-:W-:Y:S02]  /*14d40*/  @P2 IMAD.MOV.U32 R6, RZ, RZ, R9 ;  /* 0x000000ffff062224 */ /* 0x000fe400078e0009 */
[----:B------:R-:W-:-:S04]  /*14d50*/  IMAD.X R14, R5, 0x1, R14, P1 ;  /* 0x00000001050e7824 */ /* 0x000fc800008e060e */
[----:B------:R-:W-:-:S05]  /*14d60*/  @P2 IMAD.MOV.U32 R7, RZ, RZ, R14 ;  /* 0x000000ffff072224 */ /* 0x000fca00078e000e */
[----:B------:R0:W3:Y:S01]  /*14d70*/  @P2 LDG.E.U8 R88, desc[UR18][R6.64] ;  /* 0x0000001206582981 */ /* 0x0000e2000c1e1100 */
[----:B------:R-:W-:-:S03]  /*14d80*/  ISETP.GT.AND P2, PT, R8, 0x68, PT ;  /* 0x000000680800780c */ /* 0x000fc60003f44270 */
[----:B----4-:R-:W-:Y:S04]  /*14d90*/  STL [R1+0x820], R90 ;  /* 0x0008205a01007387 */ /* 0x010fe80000100800 */
[----:B------:R-:W-:Y:S04]  /*14da0*/  STL [R1+0x1a4], R9 ;  /* 0x0001a40901007387 */ /* 0x000fe80000100800 */
[----:B------:R1:W-:Y:S01]  /*14db0*/  STL [R1+0x1a0], R14 ;  /* 0x0001a00e01007387 */ /* 0x0003e20000100800 */
[----:B--2---:R-:W-:-:S03]  /*14dc0*/  IADD3 R10, P1, PT, R3, R10, RZ ;  /* 0x0000000a030a7210 */ /* 0x004fc60007f3e0ff */
[----:B-1----:R-:W2:Y:S04]  /*14dd0*/  LDL.LU R14, [R1+0x614] ;  /* 0x00061400010e7983 */ /* 0x002ea80000300800 */
[----:B------:R-:W4:Y:S01]  /*14de0*/  LDL.LU R9, [R1+0x618] ;  /* 0x0006180001097983 */ /* 0x000f220000300800 */
[----:B------:R-:W-:Y:S01]  /*14df0*/  IMAD.X R11, R5, 0x1, R11, P1 ;  /* 0x00000001050b7824 */ /* 0x000fe200008e060b */
[----:B------:R-:W-:Y:S01]  /*14e00*/  PRMT R28, RZ, 0x7610, R28 ;  /* 0x00007610ff1c7816 */ /* 0x000fe2000000001c */
[----:B0-----:R-:W-:Y:S02]  /*14e10*/  @P2 IMAD.MOV.U32 R6, RZ, RZ, R10 ;  /* 0x000000ffff062224 */ /* 0x001fe400078e000a */
[----:B------:R-:W-:Y:S01]  /*14e20*/  @P2 IMAD.MOV.U32 R7, RZ, RZ, R11 ;  /* 0x000000ffff072224 */ /* 0x000fe200078e000b */
[----:B------:R-:W-:-:S04]  /*14e30*/  IADD3 R15, P1, PT, R3, R15, RZ ;  /* 0x0000000f030f7210 */ /* 0x000fc80007f3e0ff */
[----:B------:R0:W2:Y:S01]  /*14e40*/  @P2 LDG.E.U8 R28, desc[UR18][R6.64] ;  /* 0x00000012061c2981 */ /* 0x0000a2000c1e1100 */
[----:B------:R-:W-:Y:S01]  /*14e50*/  ISETP.GT.AND P2, PT, R8, 0x69, PT ;  /* 0x000000690800780c */ /* 0x000fe20003f44270 */
[----:B------:R-:W-:-:S12]  /*14e60*/  IMAD.X R68, R5, 0x1, R68, P1 ;  /* 0x0000000105447824 */ /* 0x000fd800008e0644 */
[----:B0-----:R-:W-:Y:S02]  /*14e70*/  @P2 IMAD.MOV.U32 R7, RZ, RZ, R68 ;  /* 0x000000ffff072224 */ /* 0x001fe400078e0044 */
[----:B------:R-:W-:Y:S01]  /*14e80*/  @P2 IMAD.MOV.U32 R6, RZ, RZ, R15 ;  /* 0x000000ffff062224 */ /* 0x000fe200078e000f */
[----:B---3--:R-:W-:Y:S04]  /*14e90*/  STL [R1+0x824], R88 ;  /* 0x0008245801007387 */ /* 0x008fe80000100800 */
[----:B------:R-:W-:Y:S04]  /*14ea0*/  STL [R1+0x608], R10 ;  /* 0x0006080a01007387 */ /* 0x000fe80000100800 */
[----:B------:R0:W-:Y:S04]  /*14eb0*/  STL [R1+0x604], R11 ;  /* 0x0006040b01007387 */ /* 0x0001e80000100800 */
[----:B0-----:R-:W3:Y:S04]  /*14ec0*/  LDL.LU R11, [R1+0x61c] ;  /* 0x00061c00010b7983 */ /* 0x001ee80000300800 */
[----:B------:R-:W3:Y:S04]  /*14ed0*/  LDL.LU R10, [R1+0x620] ;  /* 0x00062000010a7983 */ /* 0x000ee80000300800 */
[----:B------:R-:W-:Y:S04]  /*14ee0*/  STL [R1+0x610], R15 ;  /* 0x0006100f01007387 */ /* 0x000fe80000100800 */
[----:B------:R0:W-:Y:S04]  /*14ef0*/  STL [R1+0x60c], R68 ;  /* 0x00060c4401007387 */ /* 0x0001e80000100800 */
[----:B0-----:R-:W3:Y:S04]  /*14f00*/  LDL.LU R68, [R1+0x624] ;  /* 0x0006240001447983 */ /* 0x001ee80000300800 */
[----:B------:R-:W3:Y:S01]  /*14f10*/  LDL.LU R15, [R1+0x628] ;  /* 0x00062800010f7983 */ /* 0x000ee20000300800 */
[----:B------:R-:W-:-:S06]  /*14f20*/  PRMT R44, RZ, 0x7610, R44 ;  /* 0x00007610ff2c7816 */ /* 0x000fcc000000002c */
[----:B------:R0:W3:Y:S01]  /*14f30*/  @P2 LDG.E.U8 R44, desc[UR18][R6.64] ;  /* 0x00000012062c2981 */ /* 0x0000e2000c1e1100 */
[----:B------:R-:W-:Y:S02]  /*14f40*/  ISETP.GT.AND P2, PT, R8, 0x6a, PT ;  /* 0x0000006a0800780c */ /* 0x000fe40003f44270 */
[----:B----4-:R-:W-:Y:S02]  /*14f50*/  IADD3 R9, P1, PT, R3, R9, RZ ;  /* 0x0000000903097210 */ /* 0x010fe40007f3e0ff */
[----:B------:R-:W-:-:S03]  /*14f60*/  PRMT R73, RZ, 0x7610, R73 ;  /* 0x00007610ff497816 */ /* 0x000fc60000000049 */
[----:B--2---:R-:W-:-:S06]  /*14f70*/  IMAD.X R14, R5, 0x1, R14, P1 ;  /* 0x00000001050e7824 */ /* 0x004fcc00008e060e */
[----:B0-----:R-:W-:Y:S02]  /*14f80*/  @P2 IMAD.MOV.U32 R6, RZ, RZ, R9 ;  /* 0x000000ffff062224 */ /* 0x001fe400078e0009 */
[----:B------:R-:W-:-:S05]  /*14f90*/  @P2 IMAD.MOV.U32 R7, RZ, RZ, R14 ;  /* 0x000000ffff072224 */ /* 0x000fca00078e000e */
[----:B------:R0:W2:Y:S01]  /*14fa0*/  @P2 LDG.E.U8 R73, desc[UR18][R6.64] ;  /* 0x0000001206492981 */ /* 0x0000a2000c1e1100 */
[----:B------:R-:W-:Y:S02]  /*14fb0*/  ISETP.GT.AND P2, PT, R8, 0x6b, PT ;  /* 0x0000006b0800780c */ /* 0x000fe40003f44270 */
[----:B------:R-:W-:Y:S01]  /*14fc0*/  PRMT R80, RZ, 0x7610, R80 ;  /* 0x00007610ff507816 */ /* 0x000fe20000000050 */
[----:B------:R-:W-:Y:S04]  /*14fd0*/  STL [R1+0x618], R9 ;  /* 0x0006180901007387 */ /* 0x000fe80000100800 */
[----:B------:R1:W-:Y:S01]  /*14fe0*/  STL [R1+0x614], R14 ;  /* 0x0006140e01007387 */ /* 0x0003e20000100800 */
[----:B------:R-:W-:-:S03]  /*14ff0*/  PRMT R79, RZ, 0x7610, R79 ;  /* 0x00007610ff4f7816 */ /* 0x000fc6000000004f */
[----:B-1----:R-:W4:Y:S04]  /*15000*/  LDL.LU R14, [R1+0x62c] ;  /* 0x00062c00010e7983 */ /* 0x002f280000300800 */
[----:B------:R-:W2:Y:S01]  /*15010*/  LDL.LU R9, [R1+0x630] ;  /* 0x0006300001097983 */ /* 0x000ea20000300800 */
[----:B---3--:R-:W-:-:S05]  /*15020*/  IADD3 R10, P1, PT, R3, R10, RZ ;  /* 0x0000000a030a7210 */ /* 0x008fca0007f3e0ff */
[----:B------:R-:W-:Y:S02]  /*15030*/  IMAD.X R11, R5, 0x1, R11, P1 ;  /* 0x00000001050b7824 */ /* 0x000fe400008e060b */
[----:B0-----:R-:W-:Y:S02]  /*15040*/  @P2 IMAD.MOV.U32 R6, RZ, RZ, R10 ;  /* 0x000000ffff062224 */ /* 0x001fe400078e000a */
[----:B------:R-:W-:-:S05]  /*15050*/  @P2 IMAD.MOV.U32 R7, RZ, RZ, R11 ;  /* 0x000000ffff072224 */ /* 0x000fca00078e000b */
[----:B------:R0:W3:Y:S01]  /*15060*/  @P2 LDG.E.U8 R80, desc[UR18][R6.64] ;  /* 0x0000001206502981 */ /* 0x0000e2000c1e1100 */
[----:B------:R-:W-:Y:S02]  /*15070*/  ISETP.GT.AND P2, PT, R8, 0x6c, PT ;  /* 0x0000006c0800780c */ /* 0x000fe40003f44270 */
[----:B------:R-:W-:-:S05]  /*15080*/  IADD3 R15, P1, PT, R3, R15, RZ ;  /* 0x0000000f030f7210 */ /* 0x000fca0007f3e0ff */
[----:B------:R-:W-:-:S06]  /*15090*/  IMAD.X R68, R5, 0x1, R68, P1 ;  /* 0x0000000105447824 */ /* 0x000fcc00008e0644 */
[----:B0-----:R-:W-:Y:S02]  /*150a0*/  @P2 IMAD.MOV.U32 R6, RZ, RZ, R15 ;  /* 0x000000ffff062224 */ /* 0x001fe400078e000f */
[----:B------:R-:W-:-:S05]  /*150b0*/  @P2 IMAD.MOV.U32 R7, RZ, RZ, R68 ;  /* 0x000000ffff072224 */ /* 0x000fca00078e0044 */
[----:B------:R0:W3:Y:S04]  /*150c0*/  @P2 LDG.E.U8 R79, desc[UR18][R6.64] ;  /* 0x00000012064f2981 */ /* 0x0000e8000c1e1100 */
[----:B------:R-:W-:Y:S04]  /*150d0*/  STL [R1+0x620], R10 ;  /* 0x0006200a01007387 */ /* 0x000fe80000100800 */
[----:B------:R1:W-:Y:S04]  /*150e0*/  STL [R1+0x61c], R11 ;  /* 0x00061c0b01007387 */ /* 0x0003e80000100800 */
[----:B-1----:R-:W3:Y:S04]  /*150f0*/  LDL.LU R11, [R1+0x1a8] ;  /* 0x0001a800010b7983 */ /* 0x002ee80000300800 */
[----:B------:R-:W3:Y:S01]  /*15100*/  LDL.LU R10, [R1+0x1ac] ;  /* 0x0001ac00010a7983 */ /* 0x000ee20000300800 */
[----:B------:R-:W-:-:S03]  /*15110*/  ISETP.GT.AND P2, PT, R8, 0x6d, PT ;  /* 0x0000006d0800780c */ /* 0x000fc60003f44270 */
[----:B------:R1:W-:Y:S01]  /*15120*/  STL [R1+0x628], R15 ;  /* 0x0006280f01007387 */ /* 0x0003e20000100800 */
[----:B------:R-:W-:-:S03]  /*15130*/  PRMT R78, RZ, 0x7610, R78 ;  /* 0x00007610ff4e7816 */ /* 0x000fc6000000004e */
[----:B------:R0:W-:Y:S01]  /*15140*/  STL [R1+0x624], R68 ;  /* 0x0006244401007387 */ /* 0x0001e20000100800 */
[----:B--2---:R-:W-:-:S03]  /*15150*/  IADD3 R9, P1, PT, R3, R9, RZ ;  /* 0x0000000903097210 */ /* 0x004fc60007f3e0ff */
[----:B-1----:R-:W2:Y:S02]  /*15160*/  LDL.LU R15, [R1+0x1b4] ;  /* 0x0001b400010f7983 */ /* 0x002ea40000300800 */
[----:B----4-:R-:W-:Y:S02]  /*15170*/  IMAD.X R14, R5, 0x1, R14, P1 ;  /* 0x00000001050e7824 */ /* 0x010fe400008e060e */
[----:B0-----:R-:W-:Y:S02]  /*15180*/  @P2 IMAD.MOV.U32 R6, RZ, RZ, R9 ;  /* 0x000000ffff062224 */ /* 0x001fe400078e0009 */
[----:B------:R-:W-:-:S05]  /*15190*/  @P2 IMAD.MOV.U32 R7, RZ, RZ, R14 ;  /* 0x000000ffff072224 */ /* 0x000fca00078e000e */
[----:B------:R0:W4:Y:S01]  /*151a0*/  @P2 LDG.E.U8 R78, desc[UR18][R6.64] ;  /* 0x00000012064e2981 */ /* 0x000122000c1e1100 */
[----:B------:R-:W-:Y:S02]  /*151b0*/  ISETP.GT.AND P2, PT, R8, 0x6e, PT ;  /* 0x0000006e0800780c */ /* 0x000fe40003f44270 */
[----:B------:R-:W-:Y:S01]  /*151c0*/  PRMT R77, RZ, 0x7610, R77 ;  /* 0x00007610ff4d7816 */ /* 0x000fe2000000004d */
[----:B---3--:R-:W-:Y:S04]  /*151d0*/  STL [R1+0x844], R79 ;  /* 0x0008444f01007387 */ /* 0x008fe80000100800 */
[----:B------:R1:W-:Y:S04]  /*151e0*/  STL [R1+0x630], R9 ;  /* 0x0006300901007387 */ /* 0x0003e80000100800 */
[----:B------:R-:W-:Y:S04]  /*151f0*/  STL [R1+0x62c], R14 ;  /* 0x00062c0e01007387 */ /* 0x000fe80000100800 */
[----:B------:R-:W3:Y:S01]  /*15200*/  LDL.LU R68, [R1+0x1b0] ;  /* 0x0001b00001447983 */ /* 0x000ee20000300800 */
[----:B------:R-:W-:-:S03]  /*15210*/  PRMT R76, RZ, 0x7610, R76 ;  /* 0x00007610ff4c7816 */ /* 0x000fc6000000004c */
[----:B-1----:R-:W3:Y:S01]  /*15220*/  LDL.LU R9, [R1+0x638] ;  /* 0x0006380001097983 */ /* 0x002ee20000300800 */
[----:B------:R-:W-:-:S05]  /*15230*/  IADD3 R10, P1, PT, R3, R10, RZ ;  /* 0x0000000a030a7210 */ /* 0x000fca0007f3e0ff */
[----:B------:R-:W-:Y:S02]  /*15240*/  IMAD.X R11, R5, 0x1, R11, P1 ;  /* 0x00000001050b7824 */ /* 0x000fe400008e060b */
[----:B0-----:R-:W-:Y:S02]  /*15250*/  @P2 IMAD.MOV.U32 R6, RZ, RZ, R10 ;  /* 0x000000ffff062224 */ /* 0x001fe400078e000a */
[----:B------:R-:W-:-:S05]  /*15260*/  @P2 IMAD.MOV.U32 R7, RZ, RZ, R11 ;  /* 0x000000ffff072224 */ /* 0x000fca00078e000b */
[----:B------:R0:W3:Y:S01]  /*15270*/  @P2 LDG.E.U8 R77, desc[UR18][R6.64] ;  /* 0x00000012064d2981 */ /* 0x0000e2000c1e1100 */
[----:B------:R-:W-:Y:S02]  /*15280*/  ISETP.GT.AND P2, PT, R8, 0x6f, PT ;  /* 0x0000006f0800780c */ /* 0x000fe40003f44270 */
[----:B--2---:R-:W-:Y:S01]  /*15290*/  IADD3 R15, P1, PT, R3, R15, RZ ;  /* 0x0000000f030f7210 */ /* 0x004fe20007f3e0ff */
[----:B----4-:R-:W-:Y:S10]  /*152a0*/  STL [R1+0x838], R78 ;  /* 0x0008384e01007387 */ /* 0x010ff40000100800 */
[----:B0-----:R-:W-:Y:S01]  /*152b0*/  @P2 IMAD.MOV.U32 R6, RZ, RZ, R15 ;  /* 0x000000ffff062224 */ /* 0x001fe200078e000f */
[----:B------:R0:W-:Y:S04]  /*152c0*/  STL [R1+0x1ac], R10 ;  /* 0x0001ac0a01007387 */ /* 0x0001e80000100800 */
[----:B------:R1:W-:Y:S04]  /*152d0*/  STL [R1+0x1a8], R11 ;  /* 0x0001a80b01007387 */ /* 0x0003e80000100800 */
[----:B0-----:R-:W2:Y:S04]  /*152e0*/  LDL.LU R10, [R1+0x634] ;  /* 0x00063400010a7983 */ /* 0x001ea80000300800 */
[----:B------:R-:W4:Y:S04]  /*152f0*/  LDL.LU R14, [R1+0x63c] ;  /* 0x00063c00010e7983 */ /* 0x000f280000300800 */
[----:B-1----:R-:W4:Y:S01]  /*15300*/  LDL.LU R11, [R1+0x640] ;  /* 0x00064000010b7983 */ /* 0x002f220000300800 */
[----:B---3--:R-:W-:-:S04]  /*15310*/  IMAD.X R68, R5, 0x1, R68, P1 ;  /* 0x0000000105447824 */ /* 0x008fc800008e0644 */
[----:B------:R-:W-:-:S05]  /*15320*/  @P2 IMAD.MOV.U32 R7, RZ, RZ, R68 ;  /* 0x000000ffff072224 */ /* 0x000fca00078e0044 */
[----:B------:R0:W3:Y:S04]  /*15330*/  @P2 LDG.E.U8 R76, desc[UR18][R6.64] ;  /* 0x00000012064c2981 */ /* 0x0000e8000c1e1100 */
[----:B------:R-:W-:Y:S04]  /*15340*/  STL [R1+0x828], R77 ;  /* 0x0008284d01007387 */ /* 0x000fe80000100800 */
[----:B------:R-:W-:Y:S04]  /*15350*/  STL [R1+0x1b4], R15 ;  /* 0x0001b40f01007387 */ /* 0x000fe80000100800 */
[----:B------:R1:W-:Y:S04]  /*15360*/  STL [R1+0x1b0], R68 ;  /* 0x0001b04401007387 */ /* 0x0003e80000100800 */
[----:B-1----:R-:W3:Y:S04]  /*15370*/  LDL.LU R68, [R1+0x644] ;  /* 0x0006440001447983 */ /* 0x002ee80000300800 */
[----:B------:R-:W3:Y:S01]  /*15380*/  LDL.LU R15, [R1+0x648] ;  /* 0x00064800010f7983 */ /* 0x000ee20000300800 */
[----:B------:R-:W-:-:S02]  /*15390*/  ISETP.GT.AND P2, PT, R8, 0x70, PT ;  /* 0x000000700800780c */ /* 0x000fc40003f44270 */
[----:B------:R-:W-:Y:S02]  /*153a0*/  IADD3 R9, P1, PT, R3, R9, RZ ;  /* 0x0000000903097210 */ /* 0x000fe40007f3e0ff */
[----:B------:R-:W-:-:S03]  /*153b0*/  PRMT R31, RZ, 0x7610, R31 ;  /* 0x00007610ff1f7816 */ /* 0x000fc6000000001f */
[----:B--2---:R-:W-:-:S06]  /*153c0*/  IMAD.X R10, R5, 0x1, R10, P1 ;  /* 0x00000001050a7824 */ /* 0x004fcc00008e060a */
[----:B0-----:R-:W-:Y:S02]  /*153d0*/  @P2 IMAD.MOV.U32 R6, RZ, RZ, R9 ;  /* 0x000000ffff062224 */ /* 0x001fe400078e0009 */
[----:B------:R-:W-:-:S05]  /*153e0*/  @P2 IMAD.MOV.U32 R7, RZ, RZ, R10 ;  /* 0x000000ffff072224 */ /* 0x000fca00078e000a */
[----:B------:R0:W2:Y:S01]  /*153f0*/  @P2 LDG.E.U8 R31, desc[UR18][R6.64] ;  /* 0x00000012061f2981 */ /* 0x0000a2000c1e1100 */
[----:B------:R-:W-:Y:S02]  /*15400*/  ISETP.GT.AND P2, PT, R8, 0x71, PT ;  /* 0x000000710800780c */ /* 0x000fe40003f44270 */
[----:B----4-:R-:W-:Y:S02]  /*15410*/  IADD3 R11, P1, PT, R3, R11, RZ ;  /* 0x0000000b030b7210 */ /* 0x010fe40007f3e0ff */
[----:B------:R-:W-:-:S03]  /*15420*/  PRMT R47, RZ, 0x7610, R47 ;  /* 0x00007610ff2f7816 */ /* 0x000fc6000000002f */
[----:B------:R-:W-:-:S06]  /*15430*/  IMAD.X R14, R5, 0x1, R14, P1 ;  /* 0x00000001050e7824 */ /* 0x000fcc00008e060e */
[----:B0-----:R-:W-:Y:S02]  /*15440*/  @P2 IMAD.MOV.U32 R6, RZ, RZ, R11 ;  /* 0x000000ffff062224 */ /* 0x001fe400078e000b */
[----:B------:R-:W-:-:S05]  /*15450*/  @P2 IMAD.MOV.U32 R7, RZ, RZ, R14 ;  /* 0x000000ffff072224 */ /* 0x000fca00078e000e */
[----:B------:R0:W4:Y:S01]  /*15460*/  @P2 LDG.E.U8 R47, desc[UR18][R6.64] ;  /* 0x00000012062f2981 */ /* 0x000122000c1e1100 */
[----:B------:R-:W-:Y:S02]  /*15470*/  ISETP.GT.AND P2, PT, R8, RZ, PT ;  /* 0x000000ff0800720c */ /* 0x000fe40003f44270 */
[----:B------:R-:W-:Y:S02]  /*15480*/  IADD3 R0, P1, PT, R3, R0, RZ ;  /* 0x0000000003007210 */ /* 0x000fe40007f3e0ff */
[----:B------:R-:W-:-:S03]  /*15490*/  PRMT R17, RZ, 0x7610, R17 ;  /* 0x00007610ff117816 */ /* 0x000fc60000000011 */
[----:B------:R-:W-:-:S06]  /*154a0*/  IMAD.X R2, R5, 0x1, R2, P1 ;  /* 0x0000000105027824 */ /* 0x000fcc00008e0602 */
[----:B0-----:R-:W-:Y:S02]  /*154b0*/  @P2 IMAD.MOV.U32 R6, RZ, RZ, R0 ;  /* 0x000000ffff062224 */ /* 0x001fe400078e0000 */
[----:B------:R-:W-:-:S05]  /*154c0*/  @P2 IMAD.MOV.U32 R7, RZ, RZ, R2 ;  /* 0x000000ffff072224 */ /* 0x000fca00078e0002 */
[----:B------:R0:W2:Y:S01]  /*154d0*/  @P2 LDG.E.U8 R17, desc[UR18][R6.64] ;  /* 0x0000001206112981 */ /* 0x0000a2000c1e1100 */
[----:B------:R-:W-:-:S03]  /*154e0*/  ISETP.GT.AND P2, PT, R8, 0x72, PT ;  /* 0x000000720800780c */ /* 0x000fc60003f44270 */
[----:B---3--:R-:W-:Y:S04]  /*154f0*/  STL [R1+0x82c], R76 ;  /* 0x00082c4c01007387 */ /* 0x008fe80000100800 */
[----:B------:R-:W-:Y:S04]  /*15500*/  STL [R1+0x638], R9 ;  /* 0x0006380901007387 */ /* 0x000fe80000100800 */
[----:B------:R1:W-:Y:S04]  /*15510*/  STL [R1+0x634], R10 ;  /* 0x0006340a01007387 */ /* 0x0003e80000100800 */
[----:B-1----:R-:W3:Y:S04]  /*15520*/  LDL.LU R10, [R1+0x64c] ;  /* 0x00064c00010a7983 */ /* 0x002ee80000300800 */
[----:B------:R-:W2:Y:S04]  /*15530*/  LDL.LU R9, [R1+0x650] ;  /* 0x0006500001097983 */ /* 0x000ea80000300800 */
[----:B------:R-:W-:Y:S04]  /*15540*/  STL [R1+0x640], R11 ;  /* 0x0006400b01007387 */ /* 0x000fe80000100800 */
[----:B------:R1:W-:Y:S04]  /*15550*/  STL [R1+0x63c], R14 ;  /* 0x00063c0e01007387 */ /* 0x0003e80000100800 */
[----:B-1----:R-:W4:Y:S04]  /*15560*/  LDL.LU R14, [R1+0x654] ;  /* 0x00065400010e7983 */ /* 0x002f280000300800 */
[----:B------:R-:W4:Y:S01]  /*15570*/  LDL.LU R11, [R1+0x658] ;  /* 0x00065800010b7983 */ /* 0x000f220000300800 */
[----:B------:R-:W-:-:S03]  /*15580*/  IADD3 R15, P1, PT, R3, R15, RZ ;  /* 0x0000000f030f7210 */ /* 0x000fc60007f3e0ff */
[----:B------:R-:W-:Y:S02]  /*15590*/  STL [R1+0x83c], R0 ;  /* 0x00083c0001007387 */ /* 0x000fe40000100800 */
[----:B------:R-:W-:Y:S02]  /*155a0*/  IMAD.X R68, R5, 0x1, R68, P1 ;  /* 0x0000000105447824 */ /* 0x000fe400008e0644 */
[----:B------:R-:W-:Y:S01]  /*155b0*/  STL [R1+0x830], R2 ;  /* 0x0008300201007387 */ /* 0x000fe20000100800 */
[----:B0-----:R-:W-:-:S03]  /*155c0*/  @P2 IMAD.MOV.U32 R6, RZ, RZ, R15 ;  /* 0x000000ffff062224 */ /* 0x001fc600078e000f */
[----:B------:R0:W-:Y:S04]  /*155d0*/  STL [R1+0x648], R15 ;  /* 0x0006480f01007387 */ /* 0x0001e80000100800 */
[----:B------:R-:W-:Y:S04]  /*155e0*/  STL [R1+0x644], R68 ;  /* 0x0006444401007387 */ /* 0x000fe80000100800 */
[----:B0-----:R-:W4:Y:S04]  /*155f0*/  LDL.LU R15, [R1+0x65c] ;  /* 0x00065c00010f7983 */ /* 0x001f280000300800 */
[----:B------:R-:W4:Y:S01]  /*15600*/  LDL.LU R0, [R1+0x660] ;  /* 0x0006600001007983 */ /* 0x000f220000300800 */
[----:B------:R-:W-:Y:S01]  /*15610*/  PRMT R65, RZ, 0x7610, R65 ;  /* 0x00007610ff417816 */ /* 0x000fe20000000041 */
[----:B------:R-:W-:-:S05]  /*15620*/  @P2 IMAD.MOV.U32 R7, RZ, RZ, R68 ;  /* 0x000000ffff072224 */ /* 0x000fca00078e0044 */
[----:B------:R0:W4:Y:S01]  /*15630*/  @P2 LDG.E.U8 R65, desc[UR18][R6.64] ;  /* 0x0000001206412981 */ /* 0x000122000c1e1100 */
[----:B------:R-:W-:Y:S02]  /*15640*/  ISETP.GT.AND P2, PT, R8, 0x73, PT ;  /* 0x000000730800780c */ /* 0x000fe40003f44270 */
[----:B------:R-:W-:Y:S02]  /*15650*/  PRMT R75, RZ, 0x7610, R75 ;  /* 0x00007610ff4b7816 */ /* 0x000fe4000000004b */
[----:B------:R-:W-:Y:S02]  /*15660*/  PRMT R72, RZ, 0x7610, R72 ;  /* 0x00007610ff487816 */ /* 0x000fe40000000048 */
[----:B------:R-:W-:Y:S02]  /*15670*/  PRMT R71, RZ, 0x7610, R71 ;  /* 0x00007610ff477816 */ /* 0x000fe40000000047 */
[----:B--2---:R-:W-:-:S05]  /*15680*/  IADD3 R9, P1, PT, R3, R9, RZ ;  /* 0x0000000903097210 */ /* 0x004fca0007f3e0ff */
[----:B---3--:R-:W-:Y:S02]  /*15690*/  IMAD.X R10, R5, 0x1, R10, P1 ;  /* 0x00000001050a7824 */ /* 0x008fe400008e060a */
[----:B0-----:R-:W-:Y:S02]  /*156a0*/  @P2 IMAD.MOV.U32 R6, RZ, RZ, R9 ;  /* 0x000000ffff062224 */ /* 0x001fe400078e0009 */
[----:B------:R-:W-:-:S05]  /*156b0*/  @P2 IMAD.MOV.U32 R7, RZ, RZ, R10 ;  /* 0x000000ffff072224 */ /* 0x000fca00078e000a */
[----:B------:R0:W2:Y:S01]  /*156c0*/  @P2 LDG.E.U8 R75, desc[UR18][R6.64] ;  /* 0x00000012064b2981 */ /* 0x0000a2000c1e1100 */
[----:B------:R-:W-:Y:S02]  /*156d0*/  ISETP.GT.AND P2, PT, R8, 0x74, PT ;  /* 0x000000740800780c */ /* 0x000fe40003f44270 */
[----:B----4-:R-:W-:-:S05]  /*156e0*/  IADD3 R11, P1, PT, R3, R11, RZ ;  /* 0x0000000b030b7210 */ /* 0x010fca0007f3e0ff */
[----:B------:R-:W-:-:S06]  /*156f0*/  IMAD.X R14, R5, 0x1, R14, P1 ;  /* 0x00000001050e7824 */ /* 0x000fcc00008e060e */
[----:B0-----:R-:W-:Y:S02]  /*15700*/  @P2 IMAD.MOV.U32 R6, RZ, RZ, R11 ;  /* 0x000000ffff062224 */ /* 0x001fe400078e000b */
[----:B------:R-:W-:-:S05]  /*15710*/  @P2 IMAD.MOV.U32 R7, RZ, RZ, R14 ;  /* 0x000000ffff072224 */ /* 0x000fca00078e000e */
[----:B------:R0:W3:Y:S01]  /*15720*/  @P2 LDG.E.U8 R72, desc[UR18][R6.64] ;  /* 0x0000001206482981 */ /* 0x0000e2000c1e1100 */
[----:B------:R-:W-:-:S03]  /*15730*/  ISETP.GT.AND P2, PT, R8, 0x75, PT ;  /* 0x000000750800780c */ /* 0x000fc60003f44270 */
[----:B------:R-:W-:Y:S04]  /*15740*/  STL [R1+0x650], R9 ;  /* 0x0006500901007387 */ /* 0x000fe80000100800 */
[----:B------:R1:W-:Y:S01]  /*15750*/  STL [R1+0x64c], R10 ;  /* 0x00064c0a01007387 */ /* 0x0003e20000100800 */
[----:B------:R-:W-:-:S05]  /*15760*/  IADD3 R0, P1, PT, R3, R0, RZ ;  /* 0x0000000003007210 */ /* 0x000fca0007f3e0ff */
[----:B------:R-:W-:Y:S01]  /*15770*/  IMAD.X R15, R5, 0x1, R15, P1 ;  /* 0x00000001050f7824 */ /* 0x000fe200008e060f */
[----:B-1----:R-:W4:Y:S01]  /*15780*/  LDL.LU R10, [R1+0x1b8] ;  /* 0x0001b800010a7983 */ /* 0x002f220000300800 */
[----:B0-----:R-:W-:-:S03]  /*15790*/  @P2 IMAD.MOV.U32 R6, RZ, RZ, R0 ;  /* 0x000000ffff062224 */ /* 0x001fc600078e0000 */
[----:B------:R-:W2:Y:S01]  /*157a0*/  LDL.LU R9, [R1+0x1bc] ;  /* 0x0001bc0001097983 */ /* 0x000ea20000300800 */
[----:B------:R-:W-:-:S05]  /*157b0*/  @P2 IMAD.MOV.U32 R7, RZ, RZ, R15 ;  /* 0x000000ffff072224 */ /* 0x000fca00078e000f */
[----:B------:R-:W4:Y:S04]  /*157c0*/  @P2 LDG.E.U8 R71, desc[UR18][R6.64] ;  /* 0x0000001206472981 */ /* 0x000f28000c1e1100 */
[----:B------:R-:W-:Y:S04]  /*157d0*/  STL [R1+0x658], R11 ;  /* 0x0006580b01007387 */ /* 0x000fe80000100800 */
[----:B------:R0:W-:Y:S04]  /*157e0*/  STL [R1+0x654], R14 ;  /* 0x0006540e01007387 */ /* 0x0001e80000100800 */
[----:B0-----:R-:W4:Y:S04]  /*157f0*/  LDL.LU R14, [R1+0x1c0] ;  /* 0x0001c000010e7983 */ /* 0x001f280000300800 */
[----:B------:R-:W4:Y:S04]  /*15800*/  LDL.LU R2, [R1+0x1c4] ;  /* 0x0001c40001027983 */ /* 0x000f280000300800 */
[----:B------:R-:W4:Y:S01]  /*15810*/  LDL.LU R11, [R1+0x664] ;  /* 0x00066400010b7983 */ /* 0x000f220000300800 */
[----:B------:R-:W-:-:S03]  /*15820*/  ISETP.GT.AND P2, PT, R8, 0x76, PT ;  /* 0x000000760800780c */ /* 0x000fc60003f44270 */
[----:B---3--:R-:W-:Y:S04]  /*15830*/  STL [R1+0x848], R72 ;  /* 0x0008484801007387 */ /* 0x008fe80000100800 */
[----:B------:R0:W-:Y:S04]  /*15840*/  STL [R1+0x660], R0 ;  /* 0x0006600001007387 */ /* 0x0001e80000100800 */
[----:B------:R-:W-:Y:S04]  /*15850*/  STL [R1+0x65c], R15 ;  /* 0x00065c0f01007387 */ /* 0x000fe80000100800 */
[----:B0-----:R-:W3:Y:S01]  /*15860*/  LDL.LU R0, [R1+0x668] ;  /* 0x0006680001007983 */ /* 0x001ee20000300800 */
[----:B--2---:R-:W-:-:S05]  /*15870*/  IADD3 R9, P1, PT, R3, R9, RZ ;  /* 0x0000000903097210 */ /* 0x004fca0007f3e0ff */
[----:B----4-:R-:W-:Y:S01]  /*15880*/  IMAD.X R10, R5, 0x1, R10, P1 ;  /* 0x00000001050a7824 */ /* 0x010fe200008e060a */
[----:B------:R-:W-:Y:S01]  /*15890*/  STL [R1+0x840], R71 ;  /* 0x0008404701007387 */ /* 0x000fe20000100800 */
[----:B------:R-:W-:Y:S02]  /*158a0*/  @P2 IMAD.MOV.U32 R6, RZ, RZ, R9 ;  /* 0x000000ffff062224 */ /* 0x000fe400078e0009 */
[----:B------:R-:W-:Y:S01]  /*158b0*/  @P2 IMAD.MOV.U32 R7, RZ, RZ, R10 ;  /* 0x000000ffff072224 */ /* 0x000fe200078e000a */
[----:B------:R-:W-:Y:S04]  /*158c0*/  STL [R1+0x1bc], R9 ;  /* 0x0001bc0901007387 */ /* 0x000fe80000100800 */
[----:B------:R0:W-:Y:S04]  /*158d0*/  STL [R1+0x1b8], R10 ;  /* 0x0001b80a01007387 */ /* 0x0001e80000100800 */
[----:B0-----:R-:W2:Y:S04]  /*158e0*/  LDL.LU R10, [R1+0x66c] ;  /* 0x00066c00010a7983 */ /* 0x001ea80000300800 */
[----:B------:R-:W4:Y:S01]  /*158f0*/  LDL.LU R9, [R1+0x670] ;  /* 0x0006700001097983 */ /* 0x000f220000300800 */
[----:B------:R-:W-:-:S02]  /*15900*/  PRMT R69, RZ, 0x7610, R69 ;  /* 0x00007610ff457816 */ /* 0x000fc40000000045 */
[----:B------:R-:W-:-:S04]  /*15910*/  IADD3 R2, P1, PT, R3, R2, RZ ;  /* 0x0000000203027210 */ /* 0x000fc80007f3e0ff */
[----:B------:R0:W2:Y:S01]  /*15920*/  @P2 LDG.E.U8 R69, desc[UR18][R6.64] ;  /* 0x0000001206452981 */ /* 0x0000a2000c1e1100 */
[----:B------:R-:W-:Y:S01]  /*15930*/  ISETP.GT.AND P2, PT, R8, 0x77, PT ;  /* 0x000000770800780c */ /* 0x000fe20003f44270 */
[----:B------:R-:W-:Y:S02]  /*15940*/  IMAD.X R14, R5, 0x1, R14, P1 ;  /* 0x00000001050e7824 */ /* 0x000fe400008e060e */
[----:B------:R-:W-:Y:S04]  /*15950*/  STL [R1+0x1c4], R2 ;  /* 0x0001c40201007387 */ /* 0x000fe80000100800 */
[----:B------:R1:W-:Y:S06]  /*15960*/  STL [R1+0x1c0], R14 ;  /* 0x0001c00e01007387 */ /* 0x0003ec0000100800 */
[----:B0-----:R-:W-:-:S02]  /*15970*/  @P2 IMAD.MOV.U32 R7, RZ, RZ, R14 ;  /* 0x000000ffff072224 */ /* 0x001fc400078e000e */
[----:B------:R-:W-:Y:S01]  /*15980*/  @P2 IMAD.MOV.U32 R6, RZ, RZ, R2 ;  /* 0x000000ffff062224 */ /* 0x000fe200078e0002 */
[----:B-1----:R-:W2:Y:S04]  /*15990*/  LDL.LU R14, [R1+0x674] ;  /* 0x00067400010e7983 */ /* 0x002ea80000300800 */
[----:B------:R-:W2:Y:S01]  /*159a0*/  LDL.LU R2, [R1+0x678] ;  /* 0x0006780001027983 */ /* 0x000ea20000300800 */
[----:B------:R-:W-:-:S06]  /*159b0*/  PRMT R67, RZ, 0x7610, R67 ;  /* 0x00007610ff437816 */ /* 0x000fcc0000000043 */
[----:B------:R0:W2:Y:S01]  /*159c0*/  @P2 LDG.E.U8 R67, desc[UR18][R6.64] ;  /* 0x0000001206432981 */ /* 0x0000a2000c1e1100 */
[----:B------:R-:W-:Y:S02]  /*159d0*/  ISETP.GT.AND P2, PT, R8, 0x78, PT ;  /* 0x000000780800780c */ /* 0x000fe40003f44270 */
[----:B------:R-:W-:Y:S02]  /*159e0*/  PRMT R30, RZ, 0x7610, R30 ;  /* 0x00007610ff1e7816 */ /* 0x000fe4000000001e */
[----:B---3--:R-:W-:-:S05]  /*159f0*/  IADD3 R0, P1, PT, R3, R0, RZ ;  /* 0x0000000003007210 */ /* 0x008fca0007f3e0ff */
[----:B------:R-:W-:Y:S01]  /*15a00*/  IMAD.X R11, R5, 0x1, R11, P1 ;  /* 0x00000001050b7824 */ /* 0x000fe200008e060b */
[----:B------:R-:W-:Y:S04]  /*15a10*/  STL [R1+0x668], R0 ;  /* 0x0006680001007387 */ /* 0x000fe80000100800 */
[----:B------:R1:W-:Y:S04]  /*15a20*/  STL [R1+0x664], R11 ;  /* 0x0006640b01007387 */ /* 0x0003e80000100800 */
[----:B------:R-:W3:Y:S04]  /*15a30*/  LDL.LU R68, [R1+0x67c] ;  /* 0x00067c0001447983 */ /* 0x000ee80000300800 */
[----:B------:R-:W3:Y:S01]  /*15a40*/  LDL.LU R15, [R1+0x680] ;  /* 0x00068000010f7983 */ /* 0x000ee20000300800 */
[----:B0-----:R-:W-:-:S02]  /*15a50*/  @P2 IMAD.MOV.U32 R6, RZ, RZ, R0 ;  /* 0x000000ffff062224 */ /* 0x001fc400078e0000 */
[----:B------:R-:W-:Y:S02]  /*15a60*/  @P2 IMAD.MOV.U32 R7, RZ, RZ, R11 ;  /* 0x000000ffff072224 */ /* 0x000fe400078e000b */
[----:B-1----:R-:W3:Y:S04]  /*15a70*/  LDL.LU R11, [R1+0x684] ;  /* 0x00068400010b7983 */ /* 0x002ee80000300800 */
[----:B------:R-:W3:Y:S04]  /*15a80*/  LDL.LU R0, [R1+0x688] ;  /* 0x0006880001007983 */ /* 0x000ee80000300800 */
[----:B------:R0:W3:Y:S01]  /*15a90*/  @P2 LDG.E.U8 R30, desc[UR18][R6.64] ;  /* 0x00000012061e2981 */ /* 0x0000e2000c1e1100 */
[----:B------:R-:W-:-:S02]  /*15aa0*/  ISETP.GT.AND P2, PT, R8, 0x79, PT ;  /* 0x000000790800780c */ /* 0x000fc40003f44270 */
[----:B----4-:R-:W-:-:S05]  /*15ab0*/  IADD3 R9, P1, PT, R3, R9, RZ ;  /* 0x0000000903097210 */ /* 0x010fca0007f3e0ff */
[----:B--2---:R-:W-:Y:S01]  /*15ac0*/  IMAD.X R10, R5, 0x1, R10, P1 ;  /* 0x00000001050a7824 */ /* 0x004fe200008e060a */
[----:B------:R-:W-:Y:S05]  /*15ad0*/  STL [R1+0x670], R9 ;  /* 0x0006700901007387 */ /* 0x000fea0000100800 */
[----:B0-----:R-:W-:Y:S01]  /*15ae0*/  @P2 IMAD.MOV.U32 R7, RZ, RZ, R10 ;  /* 0x000000ffff072224 */ /* 0x001fe200078e000a */
[----:B------:R0:W-:Y:S01]  /*15af0*/  STL [R1+0x66c], R10 ;  /* 0x00066c0a01007387 */ /* 0x0001e20000100800 */
[----:B------:R-:W-:-:S03]  /*15b00*/  @P2 IMAD.MOV.U32 R6, RZ, RZ, R9 ;  /* 0x000000ffff062224 */ /* 0x000fc600078e0009 */
[----:B0-----:R-:W2:Y:S04]  /*15b10*/  LDL.LU R10, [R1+0x68c] ;  /* 0x00068c00010a7983 */ /* 0x001ea80000300800 */
[----:B------:R-:W4:Y:S01]  /*15b20*/  LDL.LU R9, [R1+0x690] ;  /* 0x0006900001097983 */ /* 0x000f220000300800 */
[----:B------:R-:W-:-:S06]  /*15b30*/  PRMT R46, RZ, 0x7610, R46 ;  /* 0x00007610ff2e7816 */ /* 0x000fcc000000002e */
[----:B------:R0:W2:Y:S01]  /*15b40*/  @P2 LDG.E.U8 R46, desc[UR18][R6.64] ;  /* 0x00000012062e2981 */ /* 0x0000a2000c1e1100 */
[----:B------:R-:W-:Y:S02]  /*15b50*/  ISETP.GT.AND P2, PT, R8, 0x7a, PT ;  /* 0x0000007a0800780c */ /* 0x000fe40003f44270 */
[----:B------:R-:W-:Y:S02]  /*15b60*/  IADD3 R2, P1, PT, R3, R2, RZ ;  /* 0x0000000203027210 */ /* 0x000fe40007f3e0ff */
[----:B------:R-:W-:-:S03]  /*15b70*/  PRMT R54, RZ, 0x7610, R54 ;  /* 0x00007610ff367816 */ /* 0x000fc60000000036 */
[----:B------:R-:W-:-:S06]  /*15b80*/  IMAD.X R14, R5, 0x1, R14, P1 ;  /* 0x00000001050e7824 */ /* 0x000fcc00008e060e */
[----:B0-----:R-:W-:Y:S02]  /*15b90*/  @P2 IMAD.MOV.U32 R6, RZ, RZ, R2 ;  /* 0x000000ffff062224 */ /* 0x001fe400078e0002 */
[----:B------:R-:W-:-:S05]  /*15ba0*/  @P2 IMAD.MOV.U32 R7, RZ, RZ, R14 ;  /* 0x000000ffff072224 */ /* 0x000fca00078e000e */
[----:B------:R0:W2:Y:S01]  /*15bb0*/  @P2 LDG.E.U8 R54, desc[UR18][R6.64] ;  /* 0x0000001206362981 */ /* 0x0000a2000c1e1100 */
[----:B------:R-:W-:-:S03]  /*15bc0*/  ISETP.GT.AND P2, PT, R8, 0x7b, PT ;  /* 0x0000007b0800780c */ /* 0x000fc60003f44270 */
[----:B------:R-:W-:Y:S04]  /*15bd0*/  STL [R1+0x678], R2 ;  /* 0x0006780201007387 */ /* 0x000fe80000100800 */
[----:B------:R1:W-:Y:S01]  /*15be0*/  STL [R1+0x674], R14 ;  /* 0x0006740e01007387 */ /* 0x0003e20000100800 */
[----:B------:R-:W-:-:S03]  /*15bf0*/  PRMT R66, RZ, 0x7610, R66 ;  /* 0x00007610ff427816 */ /* 0x000fc60000000042 */
[----:B-1----:R-:W2:Y:S04]  /*15c00*/  LDL.LU R14, [R1+0x1c8] ;  /* 0x0001c800010e7983 */ /* 0x002ea80000300800 */
[----:B------:R-:W2:Y:S01]  /*15c10*/  LDL.LU R2, [R1+0x1cc] ;  /* 0x0001cc0001027983 */ /* 0x000ea20000300800 */
[----:B------:R-:W-:Y:S02]  /*15c20*/  PRMT R64, RZ, 0x7610, R64 ;  /* 0x00007610ff407816 */ /* 0x000fe40000000040 */
        /* <DEDUP_REMOVED lines=9> */
[----:B------:R-:W-:Y:S01]  /*15cc0*/  @P2 IMAD.MOV.U32 R7, RZ, RZ, R11 ;  /* 0x000000ffff072224 */ /* 0x000fe200078e000b */
[----:B------:R-:W-:Y:S04]  /*15cd0*/  STL [R1+0x680], R15 ;  /* 0x0006800f01007387 */ /* 0x000fe80000100800 */
[----:B------:R0:W3:Y:S01]  /*15ce0*/  @P2 LDG.E.U8 R64, desc[UR18][R6.64] ;  /* 0x0000001206402981 */ /* 0x0000e2000c1e1100 */
[----:B------:R-:W-:-:S03]  /*15cf0*/  ISETP.GT.AND P2, PT, R8, 0x7d, PT ;  /* 0x0000007d0800780c */ /* 0x000fc60003f44270 */
[----:B------:R-:W-:Y:S01]  /*15d00*/  STL [R1+0x67c], R68 ;  /* 0x00067c4401007387 */ /* 0x000fe20000100800 */
[----:B----4-:R-:W-:-:S03]  /*15d10*/  IADD3 R9, P1, PT, R3, R9, RZ ;  /* 0x0000000903097210 */ /* 0x010fc60007f3e0ff */
[----:B------:R-:W-:Y:S04]  /*15d20*/  STL [R1+0x688], R0 ;  /* 0x0006880001007387 */ /* 0x000fe80000100800 */
[----:B------:R1:W-:Y:S01]  /*15d30*/  STL [R1+0x684], R11 ;  /* 0x0006840b01007387 */ /* 0x0003e20000100800 */
[----:B--2---:R-:W-:-:S03]  /*15d40*/  IMAD.X R10, R5, 0x1, R10, P1 ;  /* 0x00000001050a7824 */ /* 0x004fc600008e060a */
[----:B-1----:R-:W2:Y:S04]  /*15d50*/  LDL.LU R11, [R1+0x1d0] ;  /* 0x0001d000010b7983 */ /* 0x002ea80000300800 */
[----:B------:R-:W4:Y:S01]  /*15d60*/  LDL.LU R0, [R1+0x1d4] ;  /* 0x0001d40001007983 */ /* 0x000f220000300800 */
[----:B0-----:R-:W-:-:S03]  /*15d70*/  @P2 IMAD.MOV.U32 R7, RZ, RZ, R10 ;  /* 0x000000ffff072224 */ /* 0x001fc600078e000a */
[----:B------:R-:W-:Y:S01]  /*15d80*/  STL [R1+0x690], R9 ;  /* 0x0006900901007387 */ /* 0x000fe20000100800 */
[----:B------:R-:W-:-:S03]  /*15d90*/  @P2 IMAD.MOV.U32 R6, RZ, RZ, R9 ;  /* 0x000000ffff062224 */ /* 0x000fc600078e0009 */
[----:B------:R0:W-:Y:S04]  /*15da0*/  STL [R1+0x68c], R10 ;  /* 0x00068c0a01007387 */ /* 0x0001e80000100800 */
[----:B0-----:R-:W3:Y:S04]  /*15db0*/  LDL.LU R10, [R1+0x1f8] ;  /* 0x0001f800010a7983 */ /* 0x001ee80000300800 */
[----:B------:R-:W3:Y:S01]  /*15dc0*/  LDL.LU R9, [R1+0x20c] ;  /* 0x00020c0001097983 */ /* 0x000ee20000300800 */
[----:B------:R-:W-:-:S06]  /*15dd0*/  PRMT R63, RZ, 0x7610, R63 ;  /* 0x00007610ff3f7816 */ /* 0x000fcc000000003f */
[----:B------:R0:W3:Y:S01]  /*15de0*/  @P2 LDG.E.U8 R63, desc[UR18][R6.64] ;  /* 0x00000012063f2981 */ /* 0x0000e2000c1e1100 */
[----:B------:R-:W-:Y:S02]  /*15df0*/  ISETP.GT.AND P2, PT, R8, 0x7e, PT ;  /* 0x0000007e0800780c */ /* 0x000fe40003f44270 */
[----:B------:R-:W-:-:S05]  /*15e00*/  IADD3 R2, P1, PT, R3, R2, RZ ;  /* 0x0000000203027210 */ /* 0x000fca0007f3e0ff */
[----:B------:R1:W-:Y:S06]  /*15e10*/  STL [R1+0x1cc], R2 ;  /* 0x0001cc0201007387 */ /* 0x0003ec0000100800 */
[----:B0-----:R-:W-:Y:S02]  /*15e20*/  @P2 IMAD.MOV.U32 R6, RZ, RZ, R2 ;  /* 0x000000ffff062224 */ /* 0x001fe400078e0002 */
[----:B-1----:R-:W0:Y:S01]  /*15e30*/  S2R R2, SR_TID.X ;  /* 0x0000000000027919 */ /* 0x002e220000002100 */
[----:B------:R-:W-:Y:S01]  /*15e40*/  IMAD.X R14, R5, 0x1, R14, P1 ;  /* 0x00000001050e7824 */ /* 0x000fe200008e060e */
[----:B------:R-:W-:-:S03]  /*15e50*/  PRMT R61, RZ, 0x7610, R61 ;  /* 0x00007610ff3d7816 */ /* 0x000fc6000000003d */
[----:B------:R-:W-:Y:S01]  /*15e60*/  @P2 IMAD.MOV.U32 R7, RZ, RZ, R14 ;  /* 0x000000ffff072224 */ /* 0x000fe200078e000e */
[----:B------:R-:W-:-:S04]  /*15e70*/  ISETP.GT.AND P4, PT, R8, 0x7f, PT ;  /* 0x0000007f0800780c */ /* 0x000fc80003f84270 */
[----:B------:R1:W3:Y:S04]  /*15e80*/  @P2 LDG.E.U8 R61, desc[UR18][R6.64] ;  /* 0x00000012063d2981 */ /* 0x0002e8000c1e1100 */
[----:B------:R1:W-:Y:S01]  /*15e90*/  STL [R1+0x1c8], R14 ;  /* 0x0001c80e01007387 */ /* 0x0003e20000100800 */
[----:B------:R-:W-:-:S03]  /*15ea0*/  SHF.R.S32.HI R88, RZ, 0x1f, R4 ;  /* 0x0000001fff587819 */ /* 0x000fc60000011404 */
[----:B------:R-:W3:Y:S01]  /*15eb0*/  LDL.LU R15, [R1+0x1d8] ;  /* 0x0001d800010f7983 */ /* 0x000ee20000300800 */
[----:B------:R-:W-:-:S03]  /*15ec0*/  IMAD.MOV.U32 R84, RZ, RZ, R12 ;  /* 0x000000ffff547224 */ /* 0x000fc600078e000c */
[----:B-1----:R-:W3:Y:S01]  /*15ed0*/  LDL.LU R14, [R1+0x1dc] ;  /* 0x0001dc00010e7983 */ /* 0x002ee20000300800 */
[----:B0-----:R-:W-:-:S04]  /*15ee0*/  LOP3.LUT R2, R2, 0x7f, RZ, 0xc0, !PT ;  /* 0x0000007f02027812 */ /* 0x001fc800078ec0ff */
[----:B------:R-:W-:Y:S02]  /*15ef0*/  ISETP.GE.AND P1, PT, R2, R8, PT ;  /* 0x000000080200720c */ /* 0x000fe40003f26270 */
[----:B----4-:R-:W-:-:S05]  /*15f00*/  IADD3 R0, P2, PT, R3, R0, RZ ;  /* 0x0000000003007210 */ /* 0x010fca0007f5e0ff */
[----:B--2---:R-:W-:Y:S01]  /*15f10*/  IMAD.X R11, R5, 0x1, R11, P2 ;  /* 0x00000001050b7824 */ /* 0x004fe200010e060b */
[----:B------:R0:W-:Y:S01]  /*15f20*/  STL [R1+0x1d4], R0 ;  /* 0x0001d40001007387 */ /* 0x0001e20000100800 */
[----:B------:R-:W-:-:S03]  /*15f30*/  @P4 IMAD.MOV.U32 R6, RZ, RZ, R0 ;  /* 0x000000ffff064224 */ /* 0x000fc600078e0000 */
[----:B------:R1:W-:Y:S04]  /*15f40*/  STL [R1+0x1d0], R11 ;  /* 0x0001d00b01007387 */ /* 0x0003e80000100800 */
[----:B------:R-:W2:Y:S04]  /*15f50*/  LDL.LU R12, [R1+0x234] ;  /* 0x00023400010c7983 */ /* 0x000ea80000300800 */
[----:B0-----:R-:W4:Y:S01]  /*15f60*/  LDL.LU R0, [R1+0x238] ;  /* 0x0002380001007983 */ /* 0x001f220000300800 */
[----:B---3--:R-:W-:-:S05]  /*15f70*/  IADD3 R9, P2, PT, R4, R9, RZ ;  /* 0x0000000904097210 */ /* 0x008fca0007f5e0ff */
[----:B------:R-:W-:Y:S01]  /*15f80*/  IMAD.X R10, R88, 0x1, R10, P2 ;  /* 0x00000001580a7824 */ /* 0x000fe200010e060a */
[----:B------:R0:W-:Y:S01]  /*15f90*/  STL [R1+0x20c], R9 ;  /* 0x00020c0901007387 */ /* 0x0001e20000100800 */
[----:B------:R-:W-:Y:S02]  /*15fa0*/  @P4 IMAD.MOV.U32 R7, RZ, RZ, R11 ;  /* 0x000000ffff074224 */ /* 0x000fe400078e000b */
[----:B------:R-:W-:Y:S01]  /*15fb0*/  @!P1 IMAD.MOV.U32 R8, RZ, RZ, R9 ;  /* 0x000000ffff089224 */ /* 0x000fe200078e0009 */
[----:B------:R3:W-:Y:S04]  /*15fc0*/  STL [R1+0x1f8], R10 ;  /* 0x0001f80a01007387 */ /* 0x0007e80000100800 */
[----:B-1----:R-:W2:Y:S01]  /*15fd0*/  LDL.LU R11, [R1+0x274] ;  /* 0x00027400010b7983 */ /* 0x002ea20000300800 */
[----:B0-----:R-:W-:-:S03]  /*15fe0*/  @!P1 IMAD.MOV.U32 R9, RZ, RZ, R10 ;  /* 0x000000ffff099224 */ /* 0x001fc600078e000a */
[----:B---3--:R-:W3:Y:S01]  /*15ff0*/  LDL.LU R10, [R1+0x278] ;  /* 0x00027800010a7983 */ /* 0x008ee20000300800 */
[----:B------:R-:W-:-:S06]  /*16000*/  PRMT R60, RZ, 0x7610, R60 ;  /* 0x00007610ff3c7816 */ /* 0x000fcc000000003c */
[----:B------:R0:W3:Y:S01]  /*16010*/  @P4 LDG.E.U8 R60, desc[UR18][R6.64] ;  /* 0x00000012063c4981 */ /* 0x0000e2000c1e1100 */
[----:B------:R-:W-:Y:S01]  /*16020*/  BAR.SYNC.DEFER_BLOCKING 0x0 ;  /* 0x0000000000007b1d */ /* 0x000fe20000010000 */
[----:B0-----:R-:W-:Y:S02]  /*16030*/  PRMT R6, RZ, 0x7610, R6 ;  /* 0x00007610ff067816 */ /* 0x001fe40000000006 */
[----:B------:R-:W-:Y:S02]  /*16040*/  PRMT R48, RZ, 0x7610, R48 ;  /* 0x00007610ff307816 */ /* 0x000fe40000000030 */
[----:B------:R-:W-:-:S05]  /*16050*/  IADD3 R14, P2, PT, R4, R14, RZ ;  /* 0x0000000e040e7210 */ /* 0x000fca0007f5e0ff */
[----:B------:R-:W-:Y:S01]  /*16060*/  IMAD.X R15, R88, 0x1, R15, P2 ;  /* 0x00000001580f7824 */ /* 0x000fe200010e060f */
[----:B------:R0:W3:Y:S04]  /*16070*/  @!P1 LDG.E.U8 R6, desc[UR18][R8.64] ;  /* 0x0000001208069981 */ /* 0x0000e8000c1e1100 */
[----:B------:R-:W-:Y:S04]  /*16080*/  STL [R1+0x1dc], R14 ;  /* 0x0001dc0e01007387 */ /* 0x000fe80000100800 */
[----:B------:R1:W-:Y:S01]  /*16090*/  STL [R1+0x1d8], R15 ;  /* 0x0001d80f01007387 */ /* 0x0003e20000100800 */
[----:B0-----:R-:W-:-:S02]  /*160a0*/  @!P1 IMAD.MOV.U32 R8, RZ, RZ, R14 ;  /* 0x000000ffff089224 */ /* 0x001fc400078e000e */
[----:B------:R-:W-:-:S05]  /*160b0*/  @!P1 IMAD.MOV.U32 R9, RZ, RZ, R15 ;  /* 0x000000ffff099224 */ /* 0x000fca00078e000f */
[----:B------:R0:W3:Y:S04]  /*160c0*/  @!P1 LDG.E.U8 R48, desc[UR18][R8.64] ;  /* 0x0000001208309981 */ /* 0x0000e8000c1e1100 */
[----:B-1----:R-:W3:Y:S04]  /*160d0*/  LDL.LU R15, [R1+0x2b4] ;  /* 0x0002b400010f7983 */ /* 0x002ee80000300800 */
[----:B------:R-:W3:Y:S01]  /*160e0*/  LDL.LU R14, [R1+0x2b8] ;  /* 0x0002b800010e7983 */ /* 0x000ee20000300800 */
[----:B----4-:R-:W-:-:S05]  /*160f0*/  IADD3 R0, P2, PT, R4, R0, RZ ;  /* 0x0000000004007210 */ /* 0x010fca0007f5e0ff */
[----:B--2---:R-:W-:Y:S01]  /*16100*/  IMAD.X R12, R88, 0x1, R12, P2 ;  /* 0x00000001580c7824 */ /* 0x004fe200010e060c */
[----:B------:R-:W-:Y:S01]  /*16110*/  STL [R1+0x238], R0 ;  /* 0x0002380001007387 */ /* 0x000fe20000100800 */
[----:B0-----:R-:W-:Y:S02]  /*16120*/  @!P1 IMAD.MOV.U32 R8, RZ, RZ, R0 ;  /* 0x000000ffff089224 */ /* 0x001fe400078e0000 */
[----:B------:R-:W-:Y:S01]  /*16130*/  @!P1 IMAD.MOV.U32 R9, RZ, RZ, R12 ;  /* 0x000000ffff099224 */ /* 0x000fe200078e000c */
[----:B------:R0:W-:Y:S04]  /*16140*/  STL [R1+0x234], R12 ;  /* 0x0002340c01007387 */ /* 0x0001e80000100800 */
[----:B0-----:R-:W2:Y:S01]  /*16150*/  LDL.LU R12, [R1+0x2f4] ;  /* 0x0002f400010c7983 */ /* 0x001ea20000300800 */
[----:B---3--:R-:W-:-:S03]  /*16160*/  IADD3 R10, P2, PT, R4, R10, RZ ;  /* 0x0000000a040a7210 */ /* 0x008fc60007f5e0ff */
[----:B------:R-:W3:Y:S02]  /*16170*/  LDL.LU R0, [R1+0x2f8] ;  /* 0x0002f80001007983 */ /* 0x000ee40000300800 */
[----:B------:R-:W-:Y:S02]  /*16180*/  IMAD.X R11, R88, 0x1, R11, P2 ;  /* 0x00000001580b7824 */ /* 0x000fe400010e060b */
[----:B------:R0:W-:Y:S04]  /*16190*/  STL [R1+0x278], R10 ;  /* 0x0002780a01007387 */ /* 0x0001e80000100800 */
[----:B------:R1:W-:Y:S04]  /*161a0*/  STL [R1+0x274], R11 ;  /* 0x0002740b01007387 */ /* 0x0003e80000100800 */
[----:B------:R-:W4:Y:S04]  /*161b0*/  LDL.LU R71, [R1+0x334] ;  /* 0x0003340001477983 */ /* 0x000f280000300800 */
[----:B------:R-:W4:Y:S01]  /*161c0*/  LDL.LU R68, [R1+0x338] ;  /* 0x0003380001447983 */ /* 0x000f220000300800 */
[----:B------:R-:W-:-:S06]  /*161d0*/  PRMT R7, RZ, 0x7610, R7 ;  /* 0x00007610ff077816 */ /* 0x000fcc0000000007 */
[----:B------:R0:W4:Y:S02]  /*161e0*/  @!P1 LDG.E.U8 R7, desc[UR18][R8.64] ;  /* 0x0000001208079981 */ /* 0x000124000c1e1100 */
[----:B0-----:R-:W-:Y:S02]  /*161f0*/  PRMT R8, RZ, 0x7610, R8 ;  /* 0x00007610ff087816 */ /* 0x001fe40000000008 */
[----:B------:R-:W-:-:S04]  /*16200*/  PRMT R9, RZ, 0x7610, R9 ;  /* 0x00007610ff097816 */ /* 0x000fc80000000009 */
[----:B------:R0:W4:Y:S01]  /*16210*/  @!P1 LDG.E.U8 R8, desc[UR18][R10.64] ;  /* 0x000000120a089981 */ /* 0x000122000c1e1100 */
[----:B------:R-:W-:Y:S01]  /*16220*/  IMAD.MOV.U32 R86, RZ, RZ, R13 ;  /* 0x000000ffff567224 */ /* 0x000fe200078e000d */
[----:B------:R-:W-:-:S05]  /*16230*/  IADD3 R14, P2, PT, R4, R14, RZ ;  /* 0x0000000e040e7210 */ /* 0x000fca0007f5e0ff */
[----:B------:R-:W-:Y:S01]  /*16240*/  IMAD.X R15, R88, 0x1, R15, P2 ;  /* 0x00000001580f7824 */ /* 0x000fe200010e060f */
[----:B------:R-:W-:Y:S01]  /*16250*/  STL [R1+0x2b8], R14 ;  /* 0x0002b80e01007387 */ /* 0x000fe20000100800 */
[----:B0-----:R-:W-:Y:S02]  /*16260*/  @!P1 IMAD.MOV.U32 R10, RZ, RZ, R14 ;  /* 0x000000ffff0a9224 */ /* 0x001fe400078e000e */
[----:B-1----:R-:W-:Y:S01]  /*16270*/  @!P1 IMAD.MOV.U32 R11, RZ, RZ, R15 ;  /* 0x000000ffff0b9224 */ /* 0x002fe200078e000f */
[----:B------:R0:W-:Y:S04]  /*16280*/  STL [R1+0x2b4], R15 ;  /* 0x0002b40f01007387 */ /* 0x0001e80000100800 */
[----:B------:R1:W4:Y:S04]  /*16290*/  @!P1 LDG.E.U8 R9, desc[UR18][R10.64] ;  /* 0x000000120a099981 */ /* 0x000328000c1e1100 */
[----:B0-----:R-:W4:Y:S04]  /*162a0*/  LDL.LU R15, [R1+0x374] ;  /* 0x00037400010f7983 */ /* 0x001f280000300800 */
[----:B------:R-:W4:Y:S01]  /*162b0*/  LDL.LU R14, [R1+0x378] ;  /* 0x00037800010e7983 */ /* 0x000f220000300800 */
[----:B-1----:R-:W-:-:S02]  /*162c0*/  PRMT R10, RZ, 0x7610, R10 ;  /* 0x00007610ff0a7816 */ /* 0x002fc4000000000a */
[----:B---3--:R-:W-:-:S05]  /*162d0*/  IADD3 R0, P2, PT, R4, R0, RZ ;  /* 0x0000000004007210 */ /* 0x008fca0007f5e0ff */
[----:B--2---:R-:W-:Y:S01]  /*162e0*/  IMAD.X R12, R88, 0x1, R12, P2 ;  /* 0x00000001580c7824 */ /* 0x004fe200010e060c */
[----:B------:R-:W-:Y:S03]  /*162f0*/  STL [R1+0x2f8], R0 ;  /* 0x0002f80001007387 */ /* 0x000fe60000100800 */
[----:B------:R-:W-:Y:S01]  /*16300*/  @!P1 IMAD.MOV.U32 R13, RZ, RZ, R12 ;  /* 0x000000ffff0d9224 */ /* 0x000fe200078e000c */
[----:B------:R0:W-:Y:S04]  /*16310*/  STL [R1+0x2f4], R12 ;  /* 0x0002f40c01007387 */ /* 0x0001e80000100800 */
[----:B------:R-:W2:Y:S01]  /*16320*/  LDL.LU R72, [R1+0x3b4] ;  /* 0x0003b40001487983 */ /* 0x000ea20000300800 */
[----:B----4-:R-:W-:Y:S01]  /*16330*/  IADD3 R68, P2, PT, R4, R68, RZ ;  /* 0x0000004404447210 */ /* 0x010fe20007f5e0ff */
[----:B0-----:R-:W-:-:S02]  /*16340*/  @!P1 IMAD.MOV.U32 R12, RZ, RZ, R0 ;  /* 0x000000ffff0c9224 */ /* 0x001fc400078e0000 */
[----:B------:R-:W3:Y:S02]  /*16350*/  LDL.LU R0, [R1+0x3b8] ;  /* 0x0003b80001007983 */ /* 0x000ee40000300800 */
[----:B------:R-:W-:Y:S02]  /*16360*/  IMAD.X R71, R88, 0x1, R71, P2 ;  /* 0x0000000158477824 */ /* 0x000fe400010e0647 */
[----:B------:R-:W-:Y:S04]  /*16370*/  STL [R1+0x338], R68 ;  /* 0x0003384401007387 */ /* 0x000fe80000100800 */
[----:B------:R0:W4:Y:S04]  /*16380*/  @!P1 LDG.E.U8 R10, desc[UR18][R12.64] ;  /* 0x000000120c0a9981 */ /* 0x000128000c1e1100 */
[----:B------:R1:W-:Y:S04]  /*16390*/  STL [R1+0x334], R71 ;  /* 0x0003344701007387 */ /* 0x0003e80000100800 */
[----:B------:R-:W4:Y:S01]  /*163a0*/  LDL.LU R76, [R1+0x1e0] ;  /* 0x0001e000014c7983 */ /* 0x000f220000300800 */
[----:B0-----:R-:W-:-:S03]  /*163b0*/  @!P1 IMAD.MOV.U32 R13, RZ, RZ, R71 ;  /* 0x000000ffff0d9224 */ /* 0x001fc600078e0047 */
[----:B-1----:R-:W4:Y:S01]  /*163c0*/  LDL.LU R71, [R1+0x1e4] ;  /* 0x0001e40001477983 */ /* 0x002f220000300800 */
[----:B------:R-:W-:Y:S01]  /*163d0*/  PRMT R11, RZ, 0x7610, R11 ;  /* 0x00007610ff0b7816 */ /* 0x000fe2000000000b */
[----:B------:R-:W-:-:S05]  /*163e0*/  @!P1 IMAD.MOV.U32 R12, RZ, RZ, R68 ;  /* 0x000000ffff0c9224 */ /* 0x000fca00078e0044 */
[----:B------:R0:W4:Y:S02]  /*163f0*/  @!P1 LDG.E.U8 R11, desc[UR18][R12.64] ;  /* 0x000000120c0b9981 */ /* 0x000124000c1e1100 */
[----:B0-----:R-:W-:Y:S02]  /*16400*/  PRMT R12, RZ, 0x7610, R12 ;  /* 0x00007610ff0c7816 */ /* 0x001fe4000000000c */
[----:B------:R-:W-:-:S05]  /*16410*/  IADD3 R14, P2, PT, R4, R14, RZ ;  /* 0x0000000e040e7210 */ /* 0x000fca0007f5e0ff */
[----:B------:R-:W-:Y:S01]  /*16420*/  IMAD.X R15, R88, 0x1, R15, P2 ;  /* 0x00000001580f7824 */ /* 0x000fe200010e060f */
[----:B------:R0:W-:Y:S04]  /*16430*/  STL [R1+0x378], R14 ;  /* 0x0003780e01007387 */ /* 0x0001e80000100800 */
[----:B------:R1:W-:Y:S04]  /*16440*/  STL [R1+0x374], R15 ;  /* 0x0003740f01007387 */ /* 0x0003e80000100800 */
[----:B------:R-:W4:Y:S04]  /*16450*/  LDL.LU R77, [R1+0x23c] ;  /* 0x00023c00014d7983 */ /* 0x000f280000300800 */
[----:B------:R-:W4:Y:S04]  /*16460*/  LDL.LU R68, [R1+0x240] ;  /* 0x0002400001447983 */ /* 0x000f280000300800 */
[----:B------:R0:W4:Y:S04]  /*16470*/  @!P1 LDG.E.U8 R12, desc[UR18][R14.64] ;  /* 0x000000120e0c9981 */ /* 0x000128000c1e1100 */
[----:B------:R-:W-:Y:S04]  /*16480*/  STS.U8 [R2+UR9+0x4000], R17 ;  /* 0x0040001102007988 */ /* 0x000fe80008000009 */
[----:B------:R-:W-:Y:S01]  /*16490*/  STS.U8 [R2+UR9+0x4400], R16 ;  /* 0x0044001002007988 */ /* 0x000fe20008000009 */
[----:B---3--:R-:W-:-:S05]  /*164a0*/  IADD3 R0, P2, PT, R4, R0, RZ ;  /* 0x0000000004007210 */ /* 0x008fca0007f5e0ff */
[----:B--2---:R-:W-:Y:S01]  /*164b0*/  IMAD.X R72, R88, 0x1, R72, P2 ;  /* 0x0000000158487824 */ /* 0x004fe200010e0648 */
[----:B------:R-:W-:Y:S01]  /*164c0*/  STL [R1+0x3b8], R0 ;  /* 0x0003b80001007387 */ /* 0x000fe20000100800 */
[----:B0-----:R-:W-:Y:S02]  /*164d0*/  @!P1 IMAD.MOV.U32 R14, RZ, RZ, R0 ;  /* 0x000000ffff0e9224 */ /* 0x001fe400078e0000 */
[----:B-1----:R-:W-:Y:S01]  /*164e0*/  @!P1 IMAD.MOV.U32 R15, RZ, RZ, R72 ;  /* 0x000000ffff0f9224 */ /* 0x002fe200078e0048 */
[----:B------:R0:W-:Y:S04]  /*164f0*/  STL [R1+0x3b4], R72 ;  /* 0x0003b44801007387 */ /* 0x0001e80000100800 */
[----:B0-----:R-:W2:Y:S01]  /*16500*/  LDL.LU R72, [R1+0x27c] ;  /* 0x00027c0001487983 */ /* 0x001ea20000300800 */
[----:B----4-:R-:W-:-:S03]  /*16510*/  IADD3 R71, P2, PT, R4, R71, RZ ;  /* 0x0000004704477210 */ /* 0x010fc60007f5e0ff */
[----:B------:R-:W3:Y:S02]  /*16520*/  LDL.LU R0, [R1+0x280] ;  /* 0x0002800001007983 */ /* 0x000ee40000300800 */
[----:B------:R-:W-:Y:S02]  /*16530*/  IMAD.X R76, R88, 0x1, R76, P2 ;  /* 0x00000001584c7824 */ /* 0x000fe400010e064c */
[----:B------:R-:W-:Y:S01]  /*16540*/  STL [R1+0x1e4], R71 ;  /* 0x0001e44701007387 */ /* 0x000fe20000100800 */
[----:B------:R-:W-:Y:S02]  /*16550*/  @!P1 IMAD.MOV.U32 R16, RZ, RZ, R71 ;  /* 0x000000ffff109224 */ /* 0x000fe400078e0047 */
[----:B------:R-:W-:Y:S01]  /*16560*/  @!P1 IMAD.MOV.U32 R17, RZ, RZ, R76 ;  /* 0x000000ffff119224 */ /* 0x000fe200078e004c */
[----:B------:R0:W-:Y:S04]  /*16570*/  STL [R1+0x1e0], R76 ;  /* 0x0001e04c01007387 */ /* 0x0001e80000100800 */
[----:B0-----:R-:W4:Y:S04]  /*16580*/  LDL.LU R76, [R1+0x2bc] ;  /* 0x0002bc00014c7983 */ /* 0x001f280000300800 */
[----:B------:R-:W4:Y:S01]  /*16590*/  LDL.LU R71, [R1+0x2c0] ;  /* 0x0002c00001477983 */ /* 0x000f220000300800 */
[----:B------:R-:W-:-:S06]  /*165a0*/  PRMT R13, RZ, 0x7610, R13 ;  /* 0x00007610ff0d7816 */ /* 0x000fcc000000000d */
[----:B------:R0:W4:Y:S02]  /*165b0*/  @!P1 LDG.E.U8 R13, desc[UR18][R14.64] ;  /* 0x000000120e0d9981 */ /* 0x000124000c1e1100 */
[----:B0-----:R-:W-:Y:S02]  /*165c0*/  PRMT R14, RZ, 0x7610, R14 ;  /* 0x00007610ff0e7816 */ /* 0x001fe4000000000e */
[----:B------:R-:W-:-:S04]  /*165d0*/  PRMT R15, RZ, 0x7610, R15 ;  /* 0x00007610ff0f7816 */ /* 0x000fc8000000000f */
[----:B------:R0:W4:Y:S01]  /*165e0*/  @!P1 LDG.E.U8 R14, desc[UR18][R16.64] ;  /* 0x00000012100e9981 */ /* 0x000122000c1e1100 */
[----:B------:R-:W-:-:S05]  /*165f0*/  IADD3 R68, P2, PT, R4, R68, RZ ;  /* 0x0000004404447210 */ /* 0x000fca0007f5e0ff */
[----:B------:R-:W-:Y:S01]  /*16600*/  IMAD.X R77, R88, 0x1, R77, P2 ;  /* 0x00000001584d7824 */ /* 0x000fe200010e064d */
[----:B------:R-:W-:Y:S01]  /*16610*/  STL [R1+0x240], R68 ;  /* 0x0002404401007387 */ /* 0x000fe20000100800 */
[----:B0-----:R-:W-:Y:S02]  /*16620*/  @!P1 IMAD.MOV.U32 R16, RZ, RZ, R68 ;  /* 0x000000ffff109224 */ /* 0x001fe400078e0044 */
[----:B------:R-:W-:Y:S01]  /*16630*/  @!P1 IMAD.MOV.U32 R17, RZ, RZ, R77 ;  /* 0x000000ffff119224 */ /* 0x000fe200078e004d */
[----:B------:R0:W-:Y:S04]  /*16640*/  STL [R1+0x23c], R77 ;  /* 0x00023c4d01007387 */ /* 0x0001e80000100800 */
[----:B------:R-:W-:Y:S04]  /*16650*/  STS.U8 [R2+UR9+0x4800], R19 ;  /* 0x0048001302007988 */ /* 0x000fe80008000009 */
[----:B------:R1:W4:Y:S04]  /*16660*/  @!P1 LDG.E.U8 R15, desc[UR18][R16.64] ;  /* 0x00000012100f9981 */ /* 0x000328000c1e1100 */
[----:B0-----:R-:W4:Y:S04]  /*16670*/  LDL.LU R77, [R1+0x2fc] ;  /* 0x0002fc00014d7983 */ /* 0x001f280000300800 */
[----:B------:R-:W4:Y:S01]  /*16680*/  LDL.LU R68, [R1+0x300] ;  /* 0x0003000001447983 */ /* 0x000f220000300800 */
[----:B-1----:R-:W-:-:S03]  /*16690*/  PRMT R16, RZ, 0x7610, R16 ;  /* 0x00007610ff107816 */ /* 0x002fc60000000010 */
[----:B------:R0:W-:Y:S01]  /*166a0*/  STS.U8 [R2+UR9+0x4c00], R18 ;  /* 0x004c001202007988 */ /* 0x0001e20008000009 */
[----:B---3--:R-:W-:-:S05]  /*166b0*/  IADD3 R0, P2, PT, R4, R0, RZ ;  /* 0x0000000004007210 */ /* 0x008fca0007f5e0ff */
[----:B--2---:R-:W-:Y:S01]  /*166c0*/  IMAD.X R72, R88, 0x1, R72, P2 ;  /* 0x0000000158487824 */ /* 0x004fe200010e0648 */
[----:B------:R-:W-:Y:S01]  /*166d0*/  STL [R1+0x280], R0 ;  /* 0x0002800001007387 */ /* 0x000fe20000100800 */
[----:B0-----:R-:W-:Y:S02]  /*166e0*/  @!P1 IMAD.MOV.U32 R18, RZ, RZ, R0 ;  /* 0x000000ffff129224 */ /* 0x001fe400078e0000 */
[----:B------:R-:W-:Y:S01]  /*166f0*/  @!P1 IMAD.MOV.U32 R19, RZ, RZ, R72 ;  /* 0x000000ffff139224 */ /* 0x000fe200078e0048 */
[----:B------:R0:W-:Y:S04]  /*16700*/  STL [R1+0x27c], R72 ;  /* 0x00027c4801007387 */ /* 0x0001e80000100800 */
[----:B------:R1:W2:Y:S04]  /*16710*/  @!P1 LDG.E.U8 R16, desc[UR18][R18.64] ;  /* 0x0000001212109981 */ /* 0x0002a8000c1e1100 */
[----:B0-----:R-:W3:Y:S01]  /*16720*/  LDL.LU R72, [R1+0x33c] ;  /* 0x00033c0001487983 */ /* 0x001ee20000300800 */
[----:B----4-:R-:W-:-:S03]  /*16730*/  IADD3 R71, P2, PT, R4, R71, RZ ;  /* 0x0000004704477210 */ /* 0x010fc60007f5e0ff */
[----:B------:R-:W4:Y:S02]  /*16740*/  LDL.LU R0, [R1+0x340] ;  /* 0x0003400001007983 */ /* 0x000f240000300800 */
[----:B------:R-:W-:Y:S02]  /*16750*/  IMAD.X R76, R88, 0x1, R76, P2 ;  /* 0x00000001584c7824 */ /* 0x000fe400010e064c */
[----:B------:R-:W-:Y:S01]  /*16760*/  STL [R1+0x2c0], R71 ;  /* 0x0002c04701007387 */ /* 0x000fe20000100800 */
[----:B-1----:R-:W-:Y:S02]  /*16770*/  @!P1 IMAD.MOV.U32 R18, RZ, RZ, R71 ;  /* 0x000000ffff129224 */ /* 0x002fe400078e0047 */
[----:B------:R-:W-:Y:S01]  /*16780*/  @!P1 IMAD.MOV.U32 R19, RZ, RZ, R76 ;  /* 0x000000ffff139224 */ /* 0x000fe200078e004c */
[----:B------:R0:W-:Y:S04]  /*16790*/  STL [R1+0x2bc], R76 ;  /* 0x0002bc4c01007387 */ /* 0x0001e80000100800 */
[----:B0-----:R-:W2:Y:S04]  /*167a0*/  LDL.LU R76, [R1+0x37c] ;  /* 0x00037c00014c7983 */ /* 0x001ea80000300800 */
[----:B------:R-:W2:Y:S01]  /*167b0*/  LDL.LU R71, [R1+0x380] ;  /* 0x0003800001477983 */ /* 0x000ea20000300800 */
[----:B------:R-:W-:-:S03]  /*167c0*/  PRMT R17, RZ, 0x7610, R17 ;  /* 0x00007610ff117816 */ /* 0x000fc60000000011 */
[----:B------:R-:W-:Y:S04]  /*167d0*/  STS.U8 [R2+UR9+0x5000], R21 ;  /* 0x0050001502007988 */ /* 0x000fe80008000009 */
[----:B------:R0:W2:Y:S04]  /*167e0*/  @!P1 LDG.E.U8 R17, desc[UR18][R18.64] ;  /* 0x0000001212119981 */ /* 0x0000a8000c1e1100 */
[----:B------:R1:W-:Y:S01]  /*167f0*/  STS.U8 [R2+UR9+0x5400], R20 ;  /* 0x0054001402007988 */ /* 0x0003e20008000009 */
[----:B0-----:R-:W-:Y:S02]  /*16800*/  PRMT R18, RZ, 0x7610, R18 ;  /* 0x00007610ff127816 */ /* 0x001fe40000000012 */
[----:B------:R-:W-:-:S05]  /*16810*/  IADD3 R68, P2, PT, R4, R68, RZ ;  /* 0x0000004404447210 */ /* 0x000fca0007f5e0ff */
[----:B------:R-:W-:Y:S01]  /*16820*/  IMAD.X R77, R88, 0x1, R77, P2 ;  /* 0x00000001584d7824 */ /* 0x000fe200010e064d */
[----:B------:R0:W-:Y:S01]  /*16830*/  STL [R1+0x300], R68 ;  /* 0x0003004401007387 */ /* 0x0001e20000100800 */
[----:B-1----:R-:W-:Y:S02]  /*16840*/  @!P1 IMAD.MOV.U32 R20, RZ, RZ, R68 ;  /* 0x000000ffff149224 */ /* 0x002fe400078e0044 */
[----:B------:R-:W-:Y:S01]  /*16850*/  @!P1 IMAD.MOV.U32 R21, RZ, RZ, R77 ;  /* 0x000000ffff159224 */ /* 0x000fe200078e004d */
[----:B------:R-:W-:Y:S04]  /*16860*/  STL [R1+0x2fc], R77 ;  /* 0x0002fc4d01007387 */ /* 0x000fe80000100800 */
[----:B------:R1:W2:Y:S04]  /*16870*/  @!P1 LDG.E.U8 R18, desc[UR18][R20.64] ;  /* 0x0000001214129981 */ /* 0x0002a8000c1e1100 */
[----:B0-----:R-:W2:Y:S04]  /*16880*/  LDL.LU R68, [R1+0x3c0] ;  /* 0x0003c00001447983 */ /* 0x001ea80000300800 */
[----:B------:R-:W-:Y:S04]  /*16890*/  STS.U8 [R2+UR9+0x5800], R23 ;  /* 0x0058001702007988 */ /* 0x000fe80008000009 */
[----:B------:R-:W-:Y:S01]  /*168a0*/  STS.U8 [R2+UR9+0x5c00], R22 ;  /* 0x005c001602007988 */ /* 0x000fe20008000009 */
[----:B----4-:R-:W-:-:S05]  /*168b0*/  IADD3 R0, P2, PT, R4, R0, RZ ;  /* 0x0000000004007210 */ /* 0x010fca0007f5e0ff */
[----:B---3--:R-:W-:Y:S01]  /*168c0*/  IMAD.X R72, R88, 0x1, R72, P2 ;  /* 0x0000000158487824 */ /* 0x008fe200010e0648 */
[----:B------:R-:W-:Y:S03]  /*168d0*/  STL [R1+0x340], R0 ;  /* 0x0003400001007387 */ /* 0x000fe60000100800 */
[----:B-1----:R-:W-:Y:S01]  /*168e0*/  @!P1 IMAD.MOV.U32 R21, RZ, RZ, R72 ;  /* 0x000000ffff159224 */ /* 0x002fe200078e0048 */
[----:B------:R0:W-:Y:S01]  /*168f0*/  STL [R1+0x33c], R72 ;  /* 0x00033c4801007387 */ /* 0x0001e20000100800 */
[----:B------:R-:W-:-:S03]  /*16900*/  @!P1 IMAD.MOV.U32 R20, RZ, RZ, R0 ;  /* 0x000000ffff149224 */ /* 0x000fc600078e0000 */
[----:B0-----:R-:W3:Y:S01]  /*16910*/  LDL.LU R72, [R1+0x3bc] ;  /* 0x0003bc0001487983 */ /* 0x001ee20000300800 */
[----:B--2---:R-:W-:-:S03]  /*16920*/  IADD3 R71, P2, PT, R4, R71, RZ ;  /* 0x0000004704477210 */ /* 0x004fc60007f5e0ff */
[----:B------:R-:W2:Y:S02]  /*16930*/  LDL.LU R77, [R1+0x1e8] ;  /* 0x0001e800014d7983 */ /* 0x000ea40000300800 */
[----:B------:R-:W-:Y:S02]  /*16940*/  IMAD.X R76, R88, 0x1, R76, P2 ;  /* 0x00000001584c7824 */ /* 0x000fe400010e064c */
[----:B------:R-:W4:Y:S01]  /*16950*/  LDL.LU R0, [R1+0x1ec] ;  /* 0x0001ec0001007983 */ /* 0x000f220000300800 */
[----:B------:R-:W-:Y:S02]  /*16960*/  @!P1 IMAD.MOV.U32 R22, RZ, RZ, R71 ;  /* 0x000000ffff169224 */ /* 0x000fe400078e0047 */
[----:B------:R-:W-:Y:S01]  /*16970*/  @!P1 IMAD.MOV.U32 R23, RZ, RZ, R76 ;  /* 0x000000ffff179224 */ /* 0x000fe200078e004c */
[----:B------:R-:W-:Y:S04]  /*16980*/  STL [R1+0x380], R71 ;  /* 0x0003804701007387 */ /* 0x000fe80000100800 */
[----:B------:R0:W-:Y:S04]  /*16990*/  STL [R1+0x37c], R76 ;  /* 0x00037c4c01007387 */ /* 0x0001e80000100800 */
[----:B0-----:R-:W2:Y:S04]  /*169a0*/  LDL.LU R76, [R1+0x244] ;  /* 0x00024400014c7983 */ /* 0x001ea80000300800 */
[----:B------:R-:W2:Y:S01]  /*169b0*/  LDL.LU R71, [R1+0x248] ;  /* 0x0002480001477983 */ /* 0x000ea20000300800 */
[----:B------:R-:W-:-:S06]  /*169c0*/  PRMT R19, RZ, 0x7610, R19 ;  /* 0x00007610ff137816 */ /* 0x000fcc0000000013 */
[----:B------:R0:W2:Y:S02]  /*169d0*/  @!P1 LDG.E.U8 R19, desc[UR18][R20.64] ;  /* 0x0000001214139981 */ /* 0x0000a4000c1e1100 */
[----:B0-----:R-:W-:Y:S02]  /*169e0*/  PRMT R20, RZ, 0x7610, R20 ;  /* 0x00007610ff147816 */ /* 0x001fe40000000014 */
[----:B------:R-:W-:-:S04]  /*169f0*/  IADD3 R68, P2, PT, R4, R68, RZ ;  /* 0x0000004404447210 */ /* 0x000fc80007f5e0ff */
[----:B------:R0:W2:Y:S01]  /*16a00*/  @!P1 LDG.E.U8 R20, desc[UR18][R22.64] ;  /* 0x0000001216149981 */ /* 0x0000a2000c1e1100 */
[----:B------:R-:W-:-:S03]  /*16a10*/  PRMT R21, RZ, 0x7610, R21 ;  /* 0x00007610ff157816 */ /* 0x000fc60000000015 */
[----:B------:R-:W-:Y:S01]  /*16a20*/  STL [R1+0x3c0], R68 ;  /* 0x0003c04401007387 */ /* 0x000fe20000100800 */
[----:B0-----:R-:W-:-:S03]  /*16a30*/  @!P1 IMAD.MOV.U32 R22, RZ, RZ, R68 ;  /* 0x000000ffff169224 */ /* 0x001fc600078e0044 */
[----:B------:R-:W-:Y:S04]  /*16a40*/  STS.U8 [R2+UR9+0x6000], R25 ;  /* 0x0060001902007988 */ /* 0x000fe80008000009 */
[----:B------:R-:W-:Y:S01]  /*16a50*/  STS.U8 [R2+UR9+0x6400], R24 ;  /* 0x0064001802007988 */ /* 0x000fe20008000009 */
[----:B---3--:R-:W-:-:S04]  /*16a60*/  IMAD.X R72, R88, 0x1, R72, P2 ;  /* 0x0000000158487824 */ /* 0x008fc800010e0648 */
[----:B------:R-:W-:Y:S01]  /*16a70*/  @!P1 IMAD.MOV.U32 R23, RZ, RZ, R72 ;  /* 0x000000ffff179224 */ /* 0x000fe200078e0048 */
[----:B------:R0:W-:Y:S01]  /*16a80*/  STL [R1+0x3bc], R72 ;  /* 0x0003bc4801007387 */ /* 0x0001e20000100800 */
[----:B----4-:R-:W-:-:S03]  /*16a90*/  IADD3 R0, P2, PT, R4, R0, RZ ;  /* 0x0000000004007210 */ /* 0x010fc60007f5e0ff */
[----:B------:R1:W3:Y:S02]  /*16aa0*/  @!P1 LDG.E.U8 R21, desc[UR18][R22.64] ;  /* 0x0000001216159981 */ /* 0x0002e4000c1e1100 */
[----:B--2---:R-:W-:Y:S02]  /*16ab0*/  IMAD.X R77, R88, 0x1, R77, P2 ;  /* 0x00000001584d7824 */ /* 0x004fe400010e064d */
[----:B0-----:R-:W2:Y:S04]  /*16ac0*/  LDL.LU R72, [R1+0x284] ;  /* 0x0002840001487983 */ /* 0x001ea80000300800 */
[----:B------:R-:W4:Y:S01]  /*16ad0*/  LDL.LU R68, [R1+0x288] ;  /* 0x0002880001447983 */ /* 0x000f220000300800 */
[----:B-1----:R-:W-:Y:S01]  /*16ae0*/  PRMT R22, RZ, 0x7610, R22 ;  /* 0x00007610ff167816 */ /* 0x002fe20000000016 */
[----:B------:R-:W-:-:S02]  /*16af0*/  @!P1 IMAD.MOV.U32 R24, RZ, RZ, R0 ;  /* 0x000000ffff189224 */ /* 0x000fc400078e0000 */
[----:B------:R0:W-:Y:S01]  /*16b00*/  STL [R1+0x1ec], R0 ;  /* 0x0001ec0001007387 */ /* 0x0001e20000100800 */
[----:B------:R-:W-:Y:S01]  /*16b10*/  @!P1 IMAD.MOV.U32 R25, RZ, RZ, R77 ;  /* 0x000000ffff199224 */ /* 0x000fe200078e004d */
[----:B------:R-:W-:Y:S02]  /*16b20*/  IADD3 R71, P2, PT, R4, R71, RZ ;  /* 0x0000004704477210 */ /* 0x000fe40007f5e0ff */
[----:B------:R-:W-:Y:S03]  /*16b30*/  STL [R1+0x1e8], R77 ;  /* 0x0001e84d01007387 */ /* 0x000fe60000100800 */
[----:B------:R-:W-:Y:S01]  /*16b40*/  IMAD.X R76, R88, 0x1, R76, P2 ;  /* 0x00000001584c7824 */ /* 0x000fe200010e064c */
[----:B0-----:R-:W3:Y:S04]  /*16b50*/  LDL.LU R0, [R1+0x2c8] ;  /* 0x0002c80001007983 */ /* 0x001ee80000300800 */
[----:B------:R0:W3:Y:S04]  /*16b60*/  @!P1 LDG.E.U8 R22, desc[UR18][R24.64] ;  /* 0x0000001218169981 */ /* 0x0000e8000c1e1100 */
[----:B------:R-:W-:Y:S04]  /*16b70*/  STL [R1+0x248], R71 ;  /* 0x0002484701007387 */ /* 0x000fe80000100800 */
[----:B------:R1:W-:Y:S01]  /*16b80*/  STL [R1+0x244], R76 ;  /* 0x0002444c01007387 */ /* 0x0003e20000100800 */
[----:B0-----:R-:W-:-:S03]  /*16b90*/  @!P1 IMAD.MOV.U32 R25, RZ, RZ, R76 ;  /* 0x000000ffff199224 */ /* 0x001fc600078e004c */
[----:B-1----:R-:W3:Y:S01]  /*16ba0*/  LDL.LU R76, [R1+0x2c4] ;  /* 0x0002c400014c7983 */ /* 0x002ee20000300800 */
[----:B------:R-:W-:Y:S01]  /*16bb0*/  PRMT R23, RZ, 0x7610, R23 ;  /* 0x00007610ff177816 */ /* 0x000fe20000000017 */
[----:B------:R-:W-:Y:S02]  /*16bc0*/  @!P1 IMAD.MOV.U32 R24, RZ, RZ, R71 ;  /* 0x000000ffff189224 */ /* 0x000fe400078e0047 */
[----:B------:R-:W3:Y:S04]  /*16bd0*/  LDL.LU R71, [R1+0x308] ;  /* 0x0003080001477983 */ /* 0x000ee80000300800 */
[----:B------:R-:W-:Y:S04]  /*16be0*/  STS.U8 [R2+UR9+0x6800], R27 ;  /* 0x0068001b02007988 */ /* 0x000fe80008000009 */
[----:B------:R0:W3:Y:S04]  /*16bf0*/  @!P1 LDG.E.U8 R23, desc[UR18][R24.64] ;  /* 0x0000001218179981 */ /* 0x0000e8000c1e1100 */
[----:B------:R1:W-:Y:S01]  /*16c00*/  STS.U8 [R2+UR9+0x6c00], R26 ;  /* 0x006c001a02007988 */ /* 0x0003e20008000009 */
[----:B0-----:R-:W-:-:S02]  /*16c10*/  PRMT R24, RZ, 0x7610, R24 ;  /* 0x00007610ff187816 */ /* 0x001fc40000000018 */
[----:B----4-:R-:W-:-:S05]  /*16c20*/  IADD3 R68, P2, PT, R4, R68, RZ ;  /* 0x0000004404447210 */ /* 0x010fca0007f5e0ff */
[----:B--2---:R-:W-:Y:S01]  /*16c30*/  IMAD.X R72, R88, 0x1, R72, P2 ;  /* 0x0000000158487824 */ /* 0x004fe200010e0648 */
[----:B------:R-:W-:Y:S01]  /*16c40*/  STL [R1+0x288], R68 ;  /* 0x0002884401007387 */ /* 0x000fe20000100800 */
[----:B-1----:R-:W-:Y:S02]  /*16c50*/  @!P1 IMAD.MOV.U32 R26, RZ, RZ, R68 ;  /* 0x000000ffff1a9224 */ /* 0x002fe400078e0044 */
[----:B------:R-:W-:Y:S01]  /*16c60*/  @!P1 IMAD.MOV.U32 R27, RZ, RZ, R72 ;  /* 0x000000ffff1b9224 */ /* 0x000fe200078e0048 */
[----:B------:R0:W-:Y:S04]  /*16c70*/  STL [R1+0x284], R72 ;  /* 0x0002844801007387 */ /* 0x0001e80000100800 */
[----:B------:R-:W2:Y:S01]  /*16c80*/  LDL.LU R77, [R1+0x304] ;  /* 0x00030400014d7983 */ /* 0x000ea20000300800 */
[----:B---3--:R-:W-:-:S03]  /*16c90*/  IADD3 R0, P2, PT, R4, R0, RZ ;  /* 0x0000000004007210 */ /* 0x008fc60007f5e0ff */
[----:B------:R1:W3:Y:S04]  /*16ca0*/  @!P1 LDG.E.U8 R24, desc[UR18][R26.64] ;  /* 0x000000121a189981 */ /* 0x0002e8000c1e1100 */
[----:B0-----:R-:W4:Y:S04]  /*16cb0*/  LDL.LU R72, [R1+0x344] ;  /* 0x0003440001487983 */ /* 0x001f280000300800 */
[----:B------:R-:W3:Y:S01]  /*16cc0*/  LDL.LU R68, [R1+0x348] ;  /* 0x0003480001447983 */ /* 0x000ee20000300800 */
[----:B-1----:R-:W-:-:S03]  /*16cd0*/  @!P1 IMAD.MOV.U32 R26, RZ, RZ, R0 ;  /* 0x000000ffff1a9224 */ /* 0x002fc600078e0000 */
[----:B------:R-:W-:Y:S01]  /*16ce0*/  STL [R1+0x2c8], R0 ;  /* 0x0002c80001007387 */ /* 0x000fe20000100800 */
[----:B------:R-:W-:-:S04]  /*16cf0*/  IMAD.X R76, R88, 0x1, R76, P2 ;  /* 0x00000001584c7824 */ /* 0x000fc800010e064c */
[----:B------:R-:W-:Y:S01]  /*16d00*/  @!P1 IMAD.MOV.U32 R27, RZ, RZ, R76 ;  /* 0x000000ffff1b9224 */ /* 0x000fe200078e004c */
[----:B------:R0:W-:Y:S04]  /*16d10*/  STL [R1+0x2c4], R76 ;  /* 0x0002c44c01007387 */ /* 0x0001e80000100800 */
[----:B0-----:R-:W4:Y:S04]  /*16d20*/  LDL.LU R76, [R1+0x384] ;  /* 0x00038400014c7983 */ /* 0x001f280000300800 */
[----:B------:R-:W4:Y:S01]  /*16d30*/  LDL.LU R0, [R1+0x388] ;  /* 0x0003880001007983 */ /* 0x000f220000300800 */
[----:B------:R-:W-:-:S02]  /*16d40*/  IADD3 R71, P2, PT, R4, R71, RZ ;  /* 0x0000004704477210 */ /* 0x000fc40007f5e0ff */
[----:B------:R-:W-:Y:S01]  /*16d50*/  PRMT R25, RZ, 0x7610, R25 ;  /* 0x00007610ff197816 */ /* 0x000fe20000000019 */
[----:B------:R-:W-:Y:S04]  /*16d60*/  STS.U8 [R2+UR9+0x7000], R29 ;  /* 0x0070001d02007988 */ /* 0x000fe80008000009 */
[----:B------:R0:W-:Y:S04]  /*16d70*/  STS.U8 [R2+UR9+0x7400], R28 ;  /* 0x0074001c02007988 */ /* 0x0001e80008000009 */
[----:B------:R1:W-:Y:S04]  /*16d80*/  STL [R1+0x308], R71 ;  /* 0x0003084701007387 */ /* 0x0003e80000100800 */
[----:B------:R1:W4:Y:S01]  /*16d90*/  @!P1 LDG.E.U8 R25, desc[UR18][R26.64] ;  /* 0x000000121a199981 */ /* 0x000322000c1e1100 */
[----:B0-----:R-:W-:Y:S01]  /*16da0*/  @!P1 IMAD.MOV.U32 R28, RZ, RZ, R71 ;  /* 0x000000ffff1c9224 */ /* 0x001fe200078e0047 */
[----:B-1----:R-:W-:-:S02]  /*16db0*/  PRMT R26, RZ, 0x7610, R26 ;  /* 0x00007610ff1a7816 */ /* 0x002fc4000000001a */
[----:B------:R-:W-:Y:S04]  /*16dc0*/  STS.U8 [R2+UR9+0x7800], R31 ;  /* 0x0078001f02007988 */ /* 0x000fe80008000009 */
[----:B------:R-:W-:Y:S01]  /*16dd0*/  STS.U8 [R2+UR9+0x7c00], R30 ;  /* 0x007c001e02007988 */ /* 0x000fe20008000009 */
[----:B--2---:R-:W-:-:S05]  /*16de0*/  IMAD.X R77, R88, 0x1, R77, P2 ;  /* 0x00000001584d7824 */ /* 0x004fca00010e064d */
[----:B------:R0:W-:Y:S01]  /*16df0*/  STL [R1+0x304], R77 ;  /* 0x0003044d01007387 */ /* 0x0001e20000100800 */
[----:B---3--:R-:W-:-:S03]  /*16e00*/  IADD3 R68, P2, PT, R4, R68, RZ ;  /* 0x0000004404447210 */ /* 0x008fc60007f5e0ff */
[----:B------:R-:W2:Y:S01]  /*16e10*/  LDL.LU R71, [R1+0x3c4] ;  /* 0x0003c40001477983 */ /* 0x000ea20000300800 */
[----:B------:R-:W-:Y:S02]  /*16e20*/  @!P1 IMAD.MOV.U32 R29, RZ, RZ, R77 ;  /* 0x000000ffff1d9224 */ /* 0x000fe400078e004d */
[----:B----4-:R-:W-:Y:S01]  /*16e30*/  IMAD.X R72, R88, 0x1, R72, P2 ;  /* 0x0000000158487824 */ /* 0x010fe200010e0648 */
[----:B------:R-:W-:Y:S04]  /*16e40*/  STL [R1+0x348], R68 ;  /* 0x0003484401007387 */ /* 0x000fe80000100800 */
[----:B------:R1:W-:Y:S04]  /*16e50*/  STL [R1+0x344], R72 ;  /* 0x0003444801007387 */ /* 0x0003e80000100800 */
[----:B0-----:R-:W3:Y:S04]  /*16e60*/  LDL.LU R77, [R1+0x1f4] ;  /* 0x0001f400014d7983 */ /* 0x001ee80000300800 */
[----:B------:R0:W4:Y:S01]  /*16e70*/  @!P1 LDG.E.U8 R26, desc[UR18][R28.64] ;  /* 0x000000121c1a9981 */ /* 0x000122000c1e1100 */
[----:B------:R-:W-:Y:S01]  /*16e80*/  IADD3 R0, P2, PT, R4, R0, RZ ;  /* 0x0000000004007210 */ /* 0x000fe20007f5e0ff */
[----:B0-----:R-:W-:-:S02]  /*16e90*/  @!P1 IMAD.MOV.U32 R29, RZ, RZ, R72 ;  /* 0x000000ffff1d9224 */ /* 0x001fc400078e0048 */
[----:B-1----:R-:W4:Y:S02]  /*16ea0*/  LDL.LU R72, [R1+0x210] ;  /* 0x0002100001487983 */ /* 0x002f240000300800 */
[----:B------:R-:W-:Y:S02]  /*16eb0*/  IMAD.X R76, R88, 0x1, R76, P2 ;  /* 0x00000001584c7824 */ /* 0x000fe400010e064c */
[----:B------:R-:W-:Y:S01]  /*16ec0*/  STL [R1+0x388], R0 ;  /* 0x0003880001007387 */ /* 0x000fe20000100800 */
[----:B------:R-:W-:Y:S02]  /*16ed0*/  @!P1 IMAD.MOV.U32 R30, RZ, RZ, R0 ;  /* 0x000000ffff1e9224 */ /* 0x000fe400078e0000 */
[----:B------:R-:W-:Y:S01]  /*16ee0*/  @!P1 IMAD.MOV.U32 R31, RZ, RZ, R76 ;  /* 0x000000ffff1f9224 */ /* 0x000fe200078e004c */
[----:B------:R0:W-:Y:S04]  /*16ef0*/  STL [R1+0x384], R76 ;  /* 0x0003844c01007387 */ /* 0x0001e80000100800 */
[----:B------:R-:W4:Y:S04]  /*16f00*/  LDL.LU R78, [R1+0x1f0] ;  /* 0x0001f000014e7983 */ /* 0x000f280000300800 */
[----:B0-----:R-:W4:Y:S04]  /*16f10*/  LDL.LU R76, [R1+0x24c] ;  /* 0x00024c00014c7983 */ /* 0x001f280000300800 */
[----:B------:R-:W4:Y:S01]  /*16f20*/  LDL.LU R0, [R1+0x250] ;  /* 0x0002500001007983 */ /* 0x000f220000300800 */
[----:B------:R-:W-:-:S02]  /*16f30*/  @!P1 IMAD.MOV.U32 R28, RZ, RZ, R68 ;  /* 0x000000ffff1c9224 */ /* 0x000fc400078e0044 */
[----:B------:R-:W0:Y:S01]  /*16f40*/  S2R R68, SR_TID.X ;  /* 0x0000000000447919 */ /* 0x000e220000002100 */
[----:B------:R-:W-:-:S06]  /*16f50*/  PRMT R27, RZ, 0x7610, R27 ;  /* 0x00007610ff1b7816 */ /* 0x000fcc000000001b */
[----:B------:R1:W4:Y:S02]  /*16f60*/  @!P1 LDG.E.U8 R27, desc[UR18][R28.64] ;  /* 0x000000121c1b9981 */ /* 0x000324000c1e1100 */
[----:B-1----:R-:W-:Y:S02]  /*16f70*/  PRMT R28, RZ, 0x7610, R28 ;  /* 0x00007610ff1c7816 */ /* 0x002fe4000000001c */
[----:B------:R-:W-:-:S04]  /*16f80*/  PRMT R29, RZ, 0x7610, R29 ;  /* 0x00007610ff1d7816 */ /* 0x000fc8000000001d */
[----:B------:R1:W4:Y:S01]  /*16f90*/  @!P1 LDG.E.U8 R28, desc[UR18][R30.64] ;  /* 0x000000121e1c9981 */ /* 0x000322000c1e1100 */
[----:B0-----:R-:W-:-:S04]  /*16fa0*/  LOP3.LUT R68, R68, 0x7f, RZ, 0xc0, !PT ;  /* 0x0000007f44447812 */ /* 0x001fc800078ec0ff */
[----:B------:R-:W-:-:S05]  /*16fb0*/  LOP3.LUT R68, R68, 0x10, RZ, 0x3c, !PT ;  /* 0x0000001044447812 */ /* 0x000fca00078e3cff */
[----:B------:R-:W-:Y:S04]  /*16fc0*/  STS.U8 [R68+UR9+0x4080], R33 ;  /* 0x0040802144007988 */ /* 0x000fe80008000009 */
[----:B------:R-:W-:Y:S01]  /*16fd0*/  STS.U8 [R68+UR9+0x4480], R32 ;  /* 0x0044802044007988 */ /* 0x000fe20008000009 */
[----:B--2---:R-:W-:-:S05]  /*16fe0*/  IADD3 R71, P2, PT, R4, R71, RZ ;  /* 0x0000004704477210 */ /* 0x004fca0007f5e0ff */
[----:B------:R-:W-:Y:S01]  /*16ff0*/  STL [R1+0x3c4], R71 ;  /* 0x0003c44701007387 */ /* 0x000fe20000100800 */
[----:B-1----:R-:W-:Y:S02]  /*17000*/  @!P1 IMAD.MOV.U32 R30, RZ, RZ, R71 ;  /* 0x000000ffff1e9224 */ /* 0x002fe400078e0047 */
[----:B---3--:R-:W-:-:S04]  /*17010*/  IMAD.X R77, R88, 0x1, R77, P2 ;  /* 0x00000001584d7824 */ /* 0x008fc800010e064d */
[----:B------:R-:W-:Y:S01]  /*17020*/  @!P1 IMAD.MOV.U32 R31, RZ, RZ, R77 ;  /* 0x000000ffff1f9224 */ /* 0x000fe200078e004d */
[----:B------:R0:W-:Y:S04]  /*17030*/  STL [R1+0x1f4], R77 ;  /* 0x0001f44d01007387 */ /* 0x0001e80000100800 */
[----:B------:R1:W2:Y:S04]  /*17040*/  @!P1 LDG.E.U8 R29, desc[UR18][R30.64] ;  /* 0x000000121e1d9981 */ /* 0x0002a8000c1e1100 */
[----:B0-----:R-:W3:Y:S04]  /*17050*/  LDL.LU R77, [R1+0x28c] ;  /* 0x00028c00014d7983 */ /* 0x001ee80000300800 */
[----:B------:R-:W2:Y:S01]  /*17060*/  LDL.LU R71, [R1+0x290] ;  /* 0x0002900001477983 */ /* 0x000ea20000300800 */
[----:B----4-:R-:W-:-:S02]  /*17070*/  IADD3 R72, P2, PT, R4, R72, RZ ;  /* 0x0000004804487210 */ /* 0x010fc40007f5e0ff */
[----:B-1----:R-:W-:-:S03]  /*17080*/  PRMT R30, RZ, 0x7610, R30 ;  /* 0x00007610ff1e7816 */ /* 0x002fc6000000001e */
[----:B------:R0:W-:Y:S01]  /*17090*/  STL [R1+0x210], R72 ;  /* 0x0002104801007387 */ /* 0x0001e20000100800 */
[----:B------:R-:W-:Y:S02]  /*170a0*/  @!P1 IMAD.MOV.U32 R32, RZ, RZ, R72 ;  /* 0x000000ffff209224 */ /* 0x000fe400078e0048 */
[----:B------:R-:W-:-:S04]  /*170b0*/  IMAD.X R78, R88, 0x1, R78, P2 ;  /* 0x00000001584e7824 */ /* 0x000fc800010e064e */
[----:B------:R-:W-:Y:S01]  /*170c0*/  @!P1 IMAD.MOV.U32 R33, RZ, RZ, R78 ;  /* 0x000000ffff219224 */ /* 0x000fe200078e004e */
[----:B------:R-:W-:Y:S04]  /*170d0*/  STL [R1+0x1f0], R78 ;  /* 0x0001f04e01007387 */ /* 0x000fe80000100800 */
[----:B0-----:R-:W4:Y:S01]  /*170e0*/  LDL.LU R72, [R1+0x2d0] ;  /* 0x0002d00001487983 */ /* 0x001f220000300800 */
[----:B------:R-:W-:-:S03]  /*170f0*/  IADD3 R0, P2, PT, R4, R0, RZ ;  /* 0x0000000004007210 */ /* 0x000fc60007f5e0ff */
[----:B------:R0:W4:Y:S02]  /*17100*/  @!P1 LDG.E.U8 R30, desc[UR18][R32.64] ;  /* 0x00000012201e9981 */ /* 0x000124000c1e1100 */
[----:B------:R-:W-:Y:S02]  /*17110*/  IMAD.X R76, R88, 0x1, R76, P2 ;  /* 0x00000001584c7824 */ /* 0x000fe400010e064c */
[----:B------:R-:W-:Y:S04]  /*17120*/  STL [R1+0x250], R0 ;  /* 0x0002500001007387 */ /* 0x000fe80000100800 */
[----:B------:R1:W-:Y:S01]  /*17130*/  STL [R1+0x24c], R76 ;  /* 0x00024c4c01007387 */ /* 0x0003e20000100800 */
[----:B0-----:R-:W-:-:S03]  /*17140*/  @!P1 IMAD.MOV.U32 R33, RZ, RZ, R76 ;  /* 0x000000ffff219224 */ /* 0x001fc600078e004c */
[----:B-1----:R-:W4:Y:S01]  /*17150*/  LDL.LU R76, [R1+0x2cc] ;  /* 0x0002cc00014c7983 */ /* 0x002f220000300800 */
[----:B------:R-:W-:Y:S01]  /*17160*/  PRMT R31, RZ, 0x7610, R31 ;  /* 0x00007610ff1f7816 */ /* 0x000fe2000000001f */
[----:B------:R-:W-:Y:S02]  /*17170*/  @!P1 IMAD.MOV.U32 R32, RZ, RZ, R0 ;  /* 0x000000ffff209224 */ /* 0x000fe400078e0000 */
[----:B------:R-:W4:Y:S04]  /*17180*/  LDL.LU R0, [R1+0x310] ;  /* 0x0003100001007983 */ /* 0x000f280000300800 */
[----:B------:R-:W-:Y:S04]  /*17190*/  STS.U8 [R68+UR9+0x4880], R35 ;  /* 0x0048802344007988 */ /* 0x000fe80008000009 */
[----:B------:R0:W4:Y:S04]  /*171a0*/  @!P1 LDG.E.U8 R31, desc[UR18][R32.64] ;  /* 0x00000012201f9981 */ /* 0x000128000c1e1100 */
[----:B------:R1:W-:Y:S01]  /*171b0*/  STS.U8 [R68+UR9+0x4c80], R34 ;  /* 0x004c802244007988 */ /* 0x0003e20008000009 */
[----:B0-----:R-:W-:-:S02]  /*171c0*/  PRMT R32, RZ, 0x7610, R32 ;  /* 0x00007610ff207816 */ /* 0x001fc40000000020 */
[----:B--2---:R-:W-:-:S05]  /*171d0*/  IADD3 R71, P2, PT, R4, R71, RZ ;  /* 0x0000004704477210 */ /* 0x004fca0007f5e0ff */
[----:B---3--:R-:W-:Y:S01]  /*171e0*/  IMAD.X R77, R88, 0x1, R77, P2 ;  /* 0x00000001584d7824 */ /* 0x008fe200010e064d */
[----:B------:R-:W-:Y:S01]  /*171f0*/  STL [R1+0x290], R71 ;  /* 0x0002904701007387 */ /* 0x000fe20000100800 */
[----:B-1----:R-:W-:Y:S02]  /*17200*/  @!P1 IMAD.MOV.U32 R34, RZ, RZ, R71 ;  /* 0x000000ffff229224 */ /* 0x002fe400078e0047 */
[----:B------:R-:W-:Y:S01]  /*17210*/  @!P1 IMAD.MOV.U32 R35, RZ, RZ, R77 ;  /* 0x000000ffff239224 */ /* 0x000fe200078e004d */
[----:B------:R0:W-:Y:S04]  /*17220*/  STL [R1+0x28c], R77 ;  /* 0x00028c4d01007387 */ /* 0x0001e80000100800 */
[----:B------:R1:W2:Y:S04]  /*17230*/  @!P1 LDG.E.U8 R32, desc[UR18][R34.64] ;  /* 0x0000001222209981 */ /* 0x0002a8000c1e1100 */
[----:B0-----:R-:W3:Y:S01]  /*17240*/  LDL.LU R77, [R1+0x30c] ;  /* 0x00030c00014d7983 */ /* 0x001ee20000300800 */
[----:B----4-:R-:W-:-:S03]  /*17250*/  IADD3 R72, P2, PT, R4, R72, RZ ;  /* 0x0000004804487210 */ /* 0x010fc60007f5e0ff */
[----:B------:R-:W4:Y:S04]  /*17260*/  LDL.LU R78, [R1+0x34c] ;  /* 0x00034c00014e7983 */ /* 0x000f280000300800 */
[----:B------:R-:W2:Y:S01]  /*17270*/  LDL.LU R71, [R1+0x350] ;  /* 0x0003500001477983 */ /* 0x000ea20000300800 */
        /* <DEDUP_REMOVED lines=10> */
[----:B------:R-:W-:Y:S04]  /*17320*/  STL [R1+0x310], R0 ;  /* 0x0003100001007387 */ /* 0x000fe80000100800 */
[----:B------:R0:W-:Y:S04]  /*17330*/  STS.U8 [R68+UR9+0x5480], R36 ;  /* 0x0054802444007988 */ /* 0x0001e80008000009 */
[----:B------:R1:W4:Y:S01]  /*17340*/  @!P1 LDG.E.U8 R33, desc[UR18][R34.64] ;  /* 0x0000001222219981 */ /* 0x000322000c1e1100 */
[----:B0-----:R-:W-:Y:S01]  /*17350*/  @!P1 IMAD.MOV.U32 R36, RZ, RZ, R0 ;  /* 0x000000ffff249224 */ /* 0x001fe200078e0000 */
[----:B-1----:R-:W-:-:S02]  /*17360*/  PRMT R34, RZ, 0x7610, R34 ;  /* 0x00007610ff227816 */ /* 0x002fc40000000022 */
[----:B------:R-:W-:Y:S01]  /*17370*/  STS.U8 [R68+UR9+0x5880], R39 ;  /* 0x0058802744007988 */ /* 0x000fe20008000009 */
[----:B---3--:R-:W-:-:S04]  /*17380*/  IMAD.X R77, R88, 0x1, R77, P2 ;  /* 0x00000001584d7824 */ /* 0x008fc800010e064d */
[----:B------:R-:W-:Y:S01]  /*17390*/  @!P1 IMAD.MOV.U32 R37, RZ, RZ, R77 ;  /* 0x000000ffff259224 */ /* 0x000fe200078e004d */
[----:B------:R0:W-:Y:S01]  /*173a0*/  STL [R1+0x30c], R77 ;  /* 0x00030c4d01007387 */ /* 0x0001e20000100800 */
[----:B--2---:R-:W-:-:S03]  /*173b0*/  IADD3 R71, P2, PT, R4, R71, RZ ;  /* 0x0000004704477210 */ /* 0x004fc60007f5e0ff */
[----:B------:R1:W2:Y:S02]  /*173c0*/  @!P1 LDG.E.U8 R34, desc[UR18][R36.64] ;  /* 0x0000001224229981 */ /* 0x0002a4000c1e1100 */
[----:B----4-:R-:W-:Y:S02]  /*173d0*/  IMAD.X R78, R88, 0x1, R78, P2 ;  /* 0x00000001584e7824 */ /* 0x010fe400010e064e */
[----:B0-----:R-:W3:Y:S04]  /*173e0*/  LDL.LU R77, [R1+0x1fc] ;  /* 0x0001fc00014d7983 */ /* 0x001ee80000300800 */
[----:B------:R-:W4:Y:S01]  /*173f0*/  LDL.LU R0, [R1+0x3c8] ;  /* 0x0003c80001007983 */ /* 0x000f220000300800 */
[----:B-1----:R-:W-:-:S03]  /*17400*/  @!P1 IMAD.MOV.U32 R36, RZ, RZ, R71 ;  /* 0x000000ffff249224 */ /* 0x002fc600078e0047 */
[----:B------:R0:W-:Y:S04]  /*17410*/  STL [R1+0x350], R71 ;  /* 0x0003504701007387 */ /* 0x0001e80000100800 */
[----:B------:R-:W-:Y:S04]  /*17420*/  STL [R1+0x34c], R78 ;  /* 0x00034c4e01007387 */ /* 0x000fe80000100800 */
[----:B0-----:R-:W2:Y:S01]  /*17430*/  LDL.LU R71, [R1+0x218] ;  /* 0x0002180001477983 */ /* 0x001ea20000300800 */
[----:B------:R-:W-:-:S05]  /*17440*/  IADD3 R72, P2, PT, R4, R72, RZ ;  /* 0x0000004804487210 */ /* 0x000fca0007f5e0ff */
[----:B------:R-:W-:Y:S01]  /*17450*/  IMAD.X R76, R88, 0x1, R76, P2 ;  /* 0x00000001584c7824 */ /* 0x000fe200010e064c */
[----:B------:R-:W-:Y:S03]  /*17460*/  STL [R1+0x390], R72 ;  /* 0x0003904801007387 */ /* 0x000fe60000100800 */
[----:B------:R-:W-:Y:S01]  /*17470*/  @!P1 IMAD.MOV.U32 R39, RZ, RZ, R76 ;  /* 0x000000ffff279224 */ /* 0x000fe200078e004c */
[----:B------:R0:W-:Y:S04]  /*17480*/  STL [R1+0x38c], R76 ;  /* 0x00038c4c01007387 */ /* 0x0001e80000100800 */
[----:B0-----:R-:W2:Y:S01]  /*17490*/  LDL.LU R76, [R1+0x214] ;  /* 0x00021400014c7983 */ /* 0x001ea20000300800 */
[----:B------:R-:W-:Y:S01]  /*174a0*/  PRMT R35, RZ, 0x7610, R35 ;  /* 0x00007610ff237816 */ /* 0x000fe20000000023 */
[----:B------:R-:W-:-:S02]  /*174b0*/  @!P1 IMAD.MOV.U32 R37, RZ, RZ, R78 ;  /* 0x000000ffff259224 */ /* 0x000fc400078e004e */
[----:B------:R0:W-:Y:S04]  /*174c0*/  STS.U8 [R68+UR9+0x5c80], R38 ;  /* 0x005c802644007988 */ /* 0x0001e80008000009 */
[----:B------:R1:W2:Y:S01]  /*174d0*/  @!P1 LDG.E.U8 R35, desc[UR18][R36.64] ;  /* 0x0000001224239981 */ /* 0x0002a2000c1e1100 */
[----:B0-----:R-:W-:-:S03]  /*174e0*/  @!P1 IMAD.MOV.U32 R38, RZ, RZ, R72 ;  /* 0x000000ffff269224 */ /* 0x001fc600078e0048 */
[----:B------:R-:W2:Y:S01]  /*174f0*/  LDL.LU R72, [R1+0x258] ;  /* 0x0002580001487983 */ /* 0x000ea20000300800 */
[----:B-1----:R-:W-:-:S06]  /*17500*/  PRMT R36, RZ, 0x7610, R36 ;  /* 0x00007610ff247816 */ /* 0x002fcc0000000024 */
[----:B------:R0:W2:Y:S04]  /*17510*/  @!P1 LDG.E.U8 R36, desc[UR18][R38.64] ;  /* 0x0000001226249981 */ /* 0x0000a8000c1e1100 */
[----:B------:R-:W-:Y:S04]  /*17520*/  STS.U8 [R68+UR9+0x6080], R41 ;  /* 0x0060802944007988 */ /* 0x000fe80008000009 */
[----:B------:R-:W-:Y:S01]  /*17530*/  STS.U8 [R68+UR9+0x6480], R40 ;  /* 0x0064802844007988 */ /* 0x000fe20008000009 */
[----:B----4-:R-:W-:-:S05]  /*17540*/  IADD3 R0, P2, PT, R4, R0, RZ ;  /* 0x0000000004007210 */ /* 0x010fca0007f5e0ff */
[----:B---3--:R-:W-:Y:S01]  /*17550*/  IMAD.X R77, R88, 0x1, R77, P2 ;  /* 0x00000001584d7824 */ /* 0x008fe200010e064d */
[----:B------:R-:W-:Y:S03]  /*17560*/  STL [R1+0x3c8], R0 ;  /* 0x0003c80001007387 */ /* 0x000fe60000100800 */
[----:B0-----:R-:W-:Y:S01]  /*17570*/  @!P1 IMAD.MOV.U32 R39, RZ, RZ, R77 ;  /* 0x000000ffff279224 */ /* 0x001fe200078e004d */
[----:B------:R0:W-:Y:S01]  /*17580*/  STL [R1+0x1fc], R77 ;  /* 0x0001fc4d01007387 */ /* 0x0001e20000100800 */
[----:B--2---:R-:W-:Y:S01]  /*17590*/  IADD3 R71, P2, PT, R4, R71, RZ ;  /* 0x0000004704477210 */ /* 0x004fe20007f5e0ff */
[----:B------:R-:W-:Y:S02]  /*175a0*/  @!P1 IMAD.MOV.U32 R38, RZ, RZ, R0 ;  /* 0x000000ffff269224 */ /* 0x000fe400078e0000 */
[----:B0-----:R-:W2:Y:S04]  /*175b0*/  LDL.LU R77, [R1+0x254] ;  /* 0x00025400014d7983 */ /* 0x001ea80000300800 */
[----:B------:R-:W3:Y:S04]  /*175c0*/  LDL.LU R78, [R1+0x294] ;  /* 0x00029400014e7983 */ /* 0x000ee80000300800 */
[----:B------:R-:W4:Y:S01]  /*175d0*/  LDL.LU R0, [R1+0x298] ;  /* 0x0002980001007983 */ /* 0x000f220000300800 */
[----:B------:R-:W-:-:S03]  /*175e0*/  @!P1 IMAD.MOV.U32 R40, RZ, RZ, R71 ;  /* 0x000000ffff289224 */ /* 0x000fc600078e0047 */
[----:B------:R-:W-:Y:S01]  /*175f0*/  STL [R1+0x218], R71 ;  /* 0x0002184701007387 */ /* 0x000fe20000100800 */
[----:B------:R-:W-:-:S04]  /*17600*/  IMAD.X R76, R88, 0x1, R76, P2 ;  /* 0x00000001584c7824 */ /* 0x000fc800010e064c */
[----:B------:R-:W-:Y:S01]  /*17610*/  @!P1 IMAD.MOV.U32 R41, RZ, RZ, R76 ;  /* 0x000000ffff299224 */ /* 0x000fe200078e004c */
[----:B------:R0:W-:Y:S04]  /*17620*/  STL [R1+0x214], R76 ;  /* 0x0002144c01007387 */ /* 0x0001e80000100800 */
[----:B0-----:R-:W3:Y:S04]  /*17630*/  LDL.LU R76, [R1+0x2d4] ;  /* 0x0002d400014c7983 */ /* 0x001ee80000300800 */
[----:B------:R-:W3:Y:S01]  /*17640*/  LDL.LU R71, [R1+0x2d8] ;  /* 0x0002d80001477983 */ /* 0x000ee20000300800 */
[----:B------:R-:W-:-:S02]  /*17650*/  PRMT R37, RZ, 0x7610, R37 ;  /* 0x00007610ff257816 */ /* 0x000fc40000000025 */
[----:B------:R-:W-:-:S04]  /*17660*/  IADD3 R72, P2, PT, R4, R72, RZ ;  /* 0x0000004804487210 */ /* 0x000fc80007f5e0ff */
[----:B------:R0:W3:Y:S04]  /*17670*/  @!P1 LDG.E.U8 R37, desc[UR18][R38.64] ;  /* 0x0000001226259981 */ /* 0x0000e8000c1e1100 */
[----:B------:R-:W-:Y:S01]  /*17680*/  STL [R1+0x258], R72 ;  /* 0x0002584801007387 */ /* 0x000fe20000100800 */
[----:B0-----:R-:W-:Y:S02]  /*17690*/  PRMT R38, RZ, 0x7610, R38 ;  /* 0x00007610ff267816 */ /* 0x001fe40000000026 */
[----:B------:R-:W-:-:S04]  /*176a0*/  PRMT R39, RZ, 0x7610, R39 ;  /* 0x00007610ff277816 */ /* 0x000fc80000000027 */
[----:B------:R0:W3:Y:S04]  /*176b0*/  @!P1 LDG.E.U8 R38, desc[UR18][R40.64] ;  /* 0x0000001228269981 */ /* 0x0000e8000c1e1100 */
[----:B------:R-:W-:Y:S01]  /*176c0*/  STS.U8 [R68+UR9+0x6880], R43 ;  /* 0x0068802b44007988 */ /* 0x000fe20008000009 */
[----:B0-----:R-:W-:-:S03]  /*176d0*/  @!P1 IMAD.MOV.U32 R40, RZ, RZ, R72 ;  /* 0x000000ffff289224 */ /* 0x001fc600078e0048 */
[----:B------:R-:W-:Y:S01]  /*176e0*/  STS.U8 [R68+UR9+0x6c80], R42 ;  /* 0x006c802a44007988 */ /* 0x000fe20008000009 */
[----:B--2---:R-:W-:-:S04]  /*176f0*/  IMAD.X R77, R88, 0x1, R77, P2 ;  /* 0x00000001584d7824 */ /* 0x004fc800010e064d */
[----:B------:R-:W-:Y:S01]  /*17700*/  @!P1 IMAD.MOV.U32 R41, RZ, RZ, R77 ;  /* 0x000000ffff299224 */ /* 0x000fe200078e004d */
[----:B------:R0:W-:Y:S01]  /*17710*/  STL [R1+0x254], R77 ;  /* 0x0002544d01007387 */ /* 0x0001e20000100800 */
[----:B----4-:R-:W-:-:S03]  /*17720*/  IADD3 R0, P2, PT, R4, R0, RZ ;  /* 0x0000000004007210 */ /* 0x010fc60007f5e0ff */
[----:B------:R1:W2:Y:S02]  /*17730*/  @!P1 LDG.E.U8 R39, desc[UR18][R40.64] ;  /* 0x0000001228279981 */ /* 0x0002a4000c1e1100 */
[----:B---3--:R-:W-:Y:S02]  /*17740*/  IMAD.X R78, R88, 0x1, R78, P2 ;  /* 0x00000001584e7824 */ /* 0x008fe400010e064e */
[----:B0-----:R-:W3:Y:S04]  /*17750*/  LDL.LU R77, [R1+0x314] ;  /* 0x00031400014d7983 */ /* 0x001ee80000300800 */
[----:B------:R-:W4:Y:S01]  /*17760*/  LDL.LU R72, [R1+0x318] ;  /* 0x0003180001487983 */ /* 0x000f220000300800 */
[----:B-1----:R-:W-:Y:S01]  /*17770*/  PRMT R40, RZ, 0x7610, R40 ;  /* 0x00007610ff287816 */ /* 0x002fe20000000028 */
[----:B------:R-:W-:-:S02]  /*17780*/  @!P1 IMAD.MOV.U32 R42, RZ, RZ, R0 ;  /* 0x000000ffff2a9224 */ /* 0x000fc400078e0000 */
[----:B------:R0:W-:Y:S01]  /*17790*/  STL [R1+0x298], R0 ;  /* 0x0002980001007387 */ /* 0x0001e20000100800 */
[----:B------:R-:W-:-:S03]  /*177a0*/  @!P1 IMAD.MOV.U32 R43, RZ, RZ, R78 ;  /* 0x000000ffff2b9224 */ /* 0x000fc600078e004e */
[----:B------:R-:W-:Y:S04]  /*177b0*/  STL [R1+0x294], R78 ;  /* 0x0002944e01007387 */ /* 0x000fe80000100800 */
[----:B------:R1:W2:Y:S04]  /*177c0*/  @!P1 LDG.E.U8 R40, desc[UR18][R42.64] ;  /* 0x000000122a289981 */ /* 0x0002a8000c1e1100 */
[----:B0-----:R-:W2:Y:S01]  /*177d0*/  LDL.LU R0, [R1+0x358] ;  /* 0x0003580001007983 */ /* 0x001ea20000300800 */
[----:B------:R-:W-:-:S05]  /*177e0*/  IADD3 R71, P2, PT, R4, R71, RZ ;  /* 0x0000004704477210 */ /* 0x000fca0007f5e0ff */
[----:B------:R-:W-:Y:S01]  /*177f0*/  IMAD.X R76, R88, 0x1, R76, P2 ;  /* 0x00000001584c7824 */ /* 0x000fe200010e064c */
[----:B------:R-:W-:Y:S03]  /*17800*/  STL [R1+0x2d8], R71 ;  /* 0x0002d84701007387 */ /* 0x000fe60000100800 */
[----:B-1----:R-:W-:Y:S01]  /*17810*/  @!P1 IMAD.MOV.U32 R43, RZ, RZ, R76 ;  /* 0x000000ffff2b9224 */ /* 0x002fe200078e004c */
[----:B------:R0:W-:Y:S04]  /*17820*/  STL [R1+0x2d4], R76 ;  /* 0x0002d44c01007387 */ /* 0x0001e80000100800 */
[----:B0-----:R-:W2:Y:S01]  /*17830*/  LDL.LU R76, [R1+0x354] ;  /* 0x00035400014c7983 */ /* 0x001ea20000300800 */
[----:B------:R-:W-:Y:S01]  /*17840*/  PRMT R41, RZ, 0x7610, R41 ;  /* 0x00007610ff297816 */ /* 0x000fe20000000029 */
[----:B------:R-:W-:-:S02]  /*17850*/  @!P1 IMAD.MOV.U32 R42, RZ, RZ, R71 ;  /* 0x000000ffff2a9224 */ /* 0x000fc400078e0047 */
[----:B------:R-:W2:Y:S04]  /*17860*/  LDL.LU R71, [R1+0x398] ;  /* 0x0003980001477983 */ /* 0x000ea80000300800 */
[----:B------:R-:W-:Y:S04]  /*17870*/  STS.U8 [R68+UR9+0x7080], R45 ;  /* 0x0070802d44007988 */ /* 0x000fe80008000009 */
[----:B------:R0:W2:Y:S04]  /*17880*/  @!P1 LDG.E.U8 R41, desc[UR18][R42.64] ;  /* 0x000000122a299981 */ /* 0x0000a8000c1e1100 */
[----:B------:R1:W-:Y:S01]  /*17890*/  STS.U8 [R68+UR9+0x7480], R44 ;  /* 0x0074802c44007988 */ /* 0x0003e20008000009 */
[----:B0-----:R-:W-:-:S02]  /*178a0*/  PRMT R42, RZ, 0x7610, R42 ;  /* 0x00007610ff2a7816 */ /* 0x001fc4000000002a */
[----:B----4-:R-:W-:-:S05]  /*178b0*/  IADD3 R72, P2, PT, R4, R72, RZ ;  /* 0x0000004804487210 */ /* 0x010fca0007f5e0ff */
[----:B---3--:R-:W-:Y:S01]  /*178c0*/  IMAD.X R77, R88, 0x1, R77, P2 ;  /* 0x00000001584d7824 */ /* 0x008fe200010e064d */
[----:B------:R-:W-:Y:S01]  /*178d0*/  STL [R1+0x318], R72 ;  /* 0x0003184801007387 */ /* 0x000fe20000100800 */
[----:B-1----:R-:W-:Y:S02]  /*178e0*/  @!P1 IMAD.MOV.U32 R44, RZ, RZ, R72 ;  /* 0x000000ffff2c9224 */ /* 0x002fe400078e0048 */
[----:B------:R-:W-:Y:S01]  /*178f0*/  @!P1 IMAD.MOV.U32 R45, RZ, RZ, R77 ;  /* 0x000000ffff2d9224 */ /* 0x000fe200078e004d */
[----:B------:R0:W-:Y:S04]  /*17900*/  STL [R1+0x314], R77 ;  /* 0x0003144d01007387 */ /* 0x0001e80000100800 */
[----:B------:R-:W3:Y:S01]  /*17910*/  LDL.LU R78, [R1+0x394] ;  /* 0x00039400014e7983 */ /* 0x000ee20000300800 */
[----:B--2---:R-:W-:-:S03]  /*17920*/  IADD3 R0, P2, PT, R4, R0, RZ ;  /* 0x0000000004007210 */ /* 0x004fc60007f5e0ff */
[----:B------:R1:W2:Y:S04]  /*17930*/  @!P1 LDG.E.U8 R42, desc[UR18][R44.64] ;  /* 0x000000122c2a9981 */ /* 0x0002a8000c1e1100 */
[----:B0-----:R-:W4:Y:S04]  /*17940*/  LDL.LU R77, [R1+0x200] ;  /* 0x00020000014d7983 */ /* 0x001f280000300800 */
[----:B------:R-:W2:Y:S01]  /*17950*/  LDL.LU R72, [R1+0x3cc] ;  /* 0x0003cc0001487983 */ /* 0x000ea20000300800 */
[----:B-1----:R-:W-:-:S03]  /*17960*/  @!P1 IMAD.MOV.U32 R44, RZ, RZ, R0 ;  /* 0x000000ffff2c9224 */ /* 0x002fc600078e0000 */
[----:B------:R0:W-:Y:S01]  /*17970*/  STL [R1+0x358], R0 ;  /* 0x0003580001007387 */ /* 0x0001e20000100800 */
[----:B------:R-:W-:-:S05]  /*17980*/  IMAD.X R76, R88, 0x1, R76, P2 ;  /* 0x00000001584c7824 */ /* 0x000fca00010e064c */
[----:B------:R1:W-:Y:S04]  /*17990*/  STL [R1+0x354], R76 ;  /* 0x0003544c01007387 */ /* 0x0003e80000100800 */
[----:B0-----:R-:W4:Y:S01]  /*179a0*/  LDL.LU R0, [R1+0x220] ;  /* 0x0002200001007983 */ /* 0x001f220000300800 */
[----:B------:R-:W-:-:S03]  /*179b0*/  @!P1 IMAD.MOV.U32 R45, RZ, RZ, R76 ;  /* 0x000000ffff2d9224 */ /* 0x000fc600078e004c */
[----:B-1----:R-:W4:Y:S01]  /*179c0*/  LDL.LU R76, [R1+0x21c] ;  /* 0x00021c00014c7983 */ /* 0x002f220000300800 */
[----:B------:R-:W-:Y:S02]  /*179d0*/  IADD3 R71, P2, PT, R4, R71, RZ ;  /* 0x0000004704477210 */ /* 0x000fe40007f5e0ff */
[----:B------:R-:W-:Y:S01]  /*179e0*/  PRMT R43, RZ, 0x7610, R43 ;  /* 0x00007610ff2b7816 */ /* 0x000fe2000000002b */
[----:B------:R-:W-:Y:S04]  /*179f0*/  STS.U8 [R68+UR9+0x7880], R47 ;  /* 0x0078802f44007988 */ /* 0x000fe80008000009 */
[----:B------:R0:W-:Y:S04]  /*17a00*/  STS.U8 [R68+UR9+0x7c80], R46 ;  /* 0x007c802e44007988 */ /* 0x0001e80008000009 */
[----:B------:R1:W4:Y:S04]  /*17a10*/  @!P1 LDG.E.U8 R43, desc[UR18][R44.64] ;  /* 0x000000122c2b9981 */ /* 0x000328000c1e1100 */
[----:B------:R3:W-:Y:S01]  /*17a20*/  STL [R1+0x398], R71 ;  /* 0x0003984701007387 */ /* 0x0007e20000100800 */
[----:B0-----:R-:W-:Y:S01]  /*17a30*/  @!P1 IMAD.MOV.U32 R46, RZ, RZ, R71 ;  /* 0x000000ffff2e9224 */ /* 0x001fe200078e0047 */
[----:B-1----:R-:W-:-:S02]  /*17a40*/  PRMT R44, RZ, 0x7610, R44 ;  /* 0x00007610ff2c7816 */ /* 0x002fc4000000002c */
[----:B------:R-:W-:Y:S01]  /*17a50*/  PRMT R45, RZ, 0x7610, R45 ;  /* 0x00007610ff2d7816 */ /* 0x000fe2000000002d */
[----:B---3--:R-:W-:-:S04]  /*17a60*/  IMAD.X R78, R88, 0x1, R78, P2 ;  /* 0x00000001584e7824 */ /* 0x008fc800010e064e */
[----:B------:R-:W-:Y:S01]  /*17a70*/  @!P1 IMAD.MOV.U32 R47, RZ, RZ, R78 ;  /* 0x000000ffff2f9224 */ /* 0x000fe200078e004e */
[----:B------:R-:W-:Y:S04]  /*17a80*/  STL [R1+0x394], R78 ;  /* 0x0003944e01007387 */ /* 0x000fe80000100800 */
[----:B------:R-:W3:Y:S01]  /*17a90*/  LDL.LU R71, [R1+0x260] ;  /* 0x0002600001477983 */ /* 0x000ee20000300800 */
[----:B--2---:R-:W-:-:S03]  /*17aa0*/  IADD3 R72, P2, PT, R4, R72, RZ ;  /* 0x0000004804487210 */ /* 0x004fc60007f5e0ff */
[----:B------:R0:W2:Y:S02]  /*17ab0*/  @!P1 LDG.E.U8 R44, desc[UR18][R46.64] ;  /* 0x000000122e2c9981 */ /* 0x0000a4000c1e1100 */
[----:B----4-:R-:W-:Y:S02]  /*17ac0*/  IMAD.X R77, R88, 0x1, R77, P2 ;  /* 0x00000001584d7824 */ /* 0x010fe400010e064d */
[----:B------:R-:W-:Y:S04]  /*17ad0*/  STL [R1+0x3cc], R72 ;  /* 0x0003cc4801007387 */ /* 0x000fe80000100800 */
[----:B------:R1:W-:Y:S01]  /*17ae0*/  STL [R1+0x200], R77 ;  /* 0x0002004d01007387 */ /* 0x0003e20000100800 */
[----:B0-----:R-:W-:Y:S02]  /*17af0*/  @!P1 IMAD.MOV.U32 R46, RZ, RZ, R72 ;  /* 0x000000ffff2e9224 */ /* 0x001fe400078e0048 */
[----:B------:R-:W-:-:S05]  /*17b00*/  @!P1 IMAD.MOV.U32 R47, RZ, RZ, R77 ;  /* 0x000000ffff2f9224 */ /* 0x000fca00078e004d */
[----:B------:R0:W4:Y:S04]  /*17b10*/  @!P1 LDG.E.U8 R45, desc[UR18][R46.64] ;  /* 0x000000122e2d9981 */ /* 0x000128000c1e1100 */
[----:B-1----:R-:W2:Y:S04]  /*17b20*/  LDL.LU R77, [R1+0x25c] ;  /* 0x00025c00014d7983 */ /* 0x002ea80000300800 */
[----:B------:R-:W4:Y:S01]  /*17b30*/  LDL.LU R72, [R1+0x2a0] ;  /* 0x0002a00001487983 */ /* 0x000f220000300800 */
[----:B------:R-:W-:-:S05]  /*17b40*/  IADD3 R0, P2, PT, R4, R0, RZ ;  /* 0x0000000004007210 */ /* 0x000fca0007f5e0ff */
[----:B------:R-:W-:Y:S01]  /*17b50*/  IMAD.X R76, R88, 0x1, R76, P2 ;  /* 0x00000001584c7824 */ /* 0x000fe200010e064c */
[----:B------:R-:W-:Y:S03]  /*17b60*/  STL [R1+0x220], R0 ;  /* 0x0002200001007387 */ /* 0x000fe60000100800 */
[----:B0-----:R-:W-:Y:S01]  /*17b70*/  @!P1 IMAD.MOV.U32 R47, RZ, RZ, R76 ;  /* 0x000000ffff2f9224 */ /* 0x001fe200078e004c */
[----:B------:R0:W-:Y:S04]  /*17b80*/  STL [R1+0x21c], R76 ;  /* 0x00021c4c01007387 */ /* 0x0001e80000100800 */
[----:B0-----:R-:W4:Y:S01]  /*17b90*/  LDL.LU R76, [R1+0x29c] ;  /* 0x00029c00014c7983 */ /* 0x001f220000300800 */
[----:B------:R-:W0:Y:S01]  /*17ba0*/  S2R R68, SR_TID.X ;  /* 0x0000000000447919 */ /* 0x000e220000002100 */
[----:B------:R-:W-:-:S02]  /*17bb0*/  @!P1 IMAD.MOV.U32 R46, RZ, RZ, R0 ;  /* 0x000000ffff2e9224 */ /* 0x000fc400078e0000 */
[----:B------:R-:W4:Y:S04]  /*17bc0*/  LDL.LU R78, [R1+0x2dc] ;  /* 0x0002dc00014e7983 */ /* 0x000f280000300800 */
[----:B------:R-:W4:Y:S01]  /*17bd0*/  LDL.LU R0, [R1+0x2e0] ;  /* 0x0002e00001007983 */ /* 0x000f220000300800 */
[----:B0-----:R-:W-:-:S04]  /*17be0*/  LOP3.LUT R68, R68, 0x7f, RZ, 0xc0, !PT ;  /* 0x0000007f44447812 */ /* 0x001fc800078ec0ff */
[----:B------:R-:W-:-:S05]  /*17bf0*/  LOP3.LUT R68, R68, 0x20, RZ, 0x3c, !PT ;  /* 0x0000002044447812 */ /* 0x000fca00078e3cff */
[----:B------:R-:W-:Y:S04]  /*17c00*/  STS.U8 [R68+UR9+0x4100], R59 ;  /* 0x0041003b44007988 */ /* 0x000fe80008000009 */
[----:B------:R0:W-:Y:S04]  /*17c10*/  STS.U8 [R68+UR9+0x4500], R49 ;  /* 0x0045003144007988 */ /* 0x0001e80008000009 */
[----:B------:R1:W-:Y:S01]  /*17c20*/  STS.U8 [R68+UR9+0x4900], R50 ;  /* 0x0049003244007988 */ /* 0x0003e20008000009 */
[----:B0-----:R-:W-:Y:S02]  /*17c30*/  PRMT R49, RZ, 0x7610, R49 ;  /* 0x00007610ff317816 */ /* 0x001fe40000000031 */
[----:B-1----:R-:W-:-:S04]  /*17c40*/  PRMT R50, RZ, 0x7610, R50 ;  /* 0x00007610ff327816 */ /* 0x002fc80000000032 */
[----:B------:R0:W4:Y:S01]  /*17c50*/  @!P1 LDG.E.U8 R49, desc[UR18][R46.64] ;  /* 0x000000122e319981 */ /* 0x000122000c1e1100 */
[----:B---3--:R-:W-:-:S05]  /*17c60*/  IADD3 R71, P2, PT, R4, R71, RZ ;  /* 0x0000004704477210 */ /* 0x008fca0007f5e0ff */
[----:B------:R-:W-:Y:S01]  /*17c70*/  STL [R1+0x260], R71 ;  /* 0x0002604701007387 */ /* 0x000fe20000100800 */
[----:B0-----:R-:W-:Y:S02]  /*17c80*/  @!P1 IMAD.MOV.U32 R46, RZ, RZ, R71 ;  /* 0x000000ffff2e9224 */ /* 0x001fe400078e0047 */
[----:B--2---:R-:W-:Y:S01]  /*17c90*/  IMAD.X R77, R88, 0x1, R77, P2 ;  /* 0x00000001584d7824 */ /* 0x004fe200010e064d */
[----:B----4-:R-:W-:-:S04]  /*17ca0*/  IADD3 R72, P2, PT, R4, R72, RZ ;  /* 0x0000004804487210 */ /* 0x010fc80007f5e0ff */
[----:B------:R0:W-:Y:S01]  /*17cb0*/  STL [R1+0x25c], R77 ;  /* 0x00025c4d01007387 */ /* 0x0001e20000100800 */
[----:B------:R-:W-:-:S05]  /*17cc0*/  @!P1 IMAD.MOV.U32 R47, RZ, RZ, R77 ;  /* 0x000000ffff2f9224 */ /* 0x000fca00078e004d */
[----:B------:R1:W2:Y:S04]  /*17cd0*/  @!P1 LDG.E.U8 R50, desc[UR18][R46.64] ;  /* 0x000000122e329981 */ /* 0x0002a8000c1e1100 */
[----:B0-----:R-:W3:Y:S04]  /*17ce0*/  LDL.LU R77, [R1+0x31c] ;  /* 0x00031c00014d7983 */ /* 0x001ee80000300800 */
[----:B------:R-:W4:Y:S01]  /*17cf0*/  LDL.LU R71, [R1+0x320] ;  /* 0x0003200001477983 */ /* 0x000f220000300800 */
[----:B-1----:R-:W-:-:S03]  /*17d00*/  @!P1 IMAD.MOV.U32 R46, RZ, RZ, R72 ;  /* 0x000000ffff2e9224 */ /* 0x002fc600078e0048 */
[----:B------:R-:W-:Y:S01]  /*17d10*/  STL [R1+0x2a0], R72 ;  /* 0x0002a04801007387 */ /* 0x000fe20000100800 */
[----:B------:R-:W-:-:S04]  /*17d20*/  IMAD.X R76, R88, 0x1, R76, P2 ;  /* 0x00000001584c7824 */ /* 0x000fc800010e064c */
[----:B------:R-:W-:Y:S01]  /*17d30*/  @!P1 IMAD.MOV.U32 R47, RZ, RZ, R76 ;  /* 0x000000ffff2f9224 */ /* 0x000fe200078e004c */
[----:B------:R0:W-:Y:S04]  /*17d40*/  STL [R1+0x29c], R76 ;  /* 0x00029c4c01007387 */ /* 0x0001e80000100800 */
[----:B0-----:R-:W2:Y:S04]  /*17d50*/  LDL.LU R76, [R1+0x35c] ;  /* 0x00035c00014c7983 */ /* 0x001ea80000300800 */
[----:B------:R-:W2:Y:S01]  /*17d60*/  LDL.LU R72, [R1+0x360] ;  /* 0x0003600001487983 */ /* 0x000ea20000300800 */
[----:B------:R-:W-:-:S03]  /*17d70*/  IADD3 R0, P2, PT, R4, R0, RZ ;  /* 0x0000000004007210 */ /* 0x000fc60007f5e0ff */
[----:B------:R0:W-:Y:S02]  /*17d80*/  STS.U8 [R68+UR9+0x4d00], R51 ;  /* 0x004d003344007988 */ /* 0x0001e40008000009 */
[----:B------:R-:W-:Y:S02]  /*17d90*/  IMAD.X R78, R88, 0x1, R78, P2 ;  /* 0x00000001584e7824 */ /* 0x000fe400010e064e */
[----:B------:R1:W-:Y:S01]  /*17da0*/  STS.U8 [R68+UR9+0x5100], R52 ;  /* 0x0051003444007988 */ /* 0x0003e20008000009 */
[----:B0-----:R-:W-:-:S03]  /*17db0*/  PRMT R51, RZ, 0x7610, R51 ;  /* 0x00007610ff337816 */ /* 0x001fc60000000033 */
[----:B------:R0:W-:Y:S01]  /*17dc0*/  STL [R1+0x2e0], R0 ;  /* 0x0002e00001007387 */ /* 0x0001e20000100800 */
[----:B-1----:R-:W-:-:S03]  /*17dd0*/  PRMT R52, RZ, 0x7610, R52 ;  /* 0x00007610ff347816 */ /* 0x002fc60000000034 */
[----:B------:R1:W2:Y:S04]  /*17de0*/  @!P1 LDG.E.U8 R51, desc[UR18][R46.64] ;  /* 0x000000122e339981 */ /* 0x0002a8000c1e1100 */
[----:B------:R-:W-:Y:S01]  /*17df0*/  STL [R1+0x2dc], R78 ;  /* 0x0002dc4e01007387 */ /* 0x000fe20000100800 */
[----:B-1----:R-:W-:Y:S02]  /*17e00*/  @!P1 IMAD.MOV.U32 R46, RZ, RZ, R0 ;  /* 0x000000ffff2e9224 */ /* 0x002fe400078e0000 */
[----:B------:R-:W-:Y:S01]  /*17e10*/  @!P1 IMAD.MOV.U32 R47, RZ, RZ, R78 ;  /* 0x000000ffff2f9224 */ /* 0x000fe200078e004e */
[----:B0-----:R-:W2:Y:S04]  /*17e20*/  LDL.LU R0, [R1+0x3a0] ;  /* 0x0003a00001007983 */ /* 0x001ea80000300800 */
[----:B------:R0:W-:Y:S04]  /*17e30*/  STS.U8 [R68+UR9+0x5500], R53 ;  /* 0x0055003544007988 */ /* 0x0001e80008000009 */
[----:B------:R1:W2:Y:S01]  /*17e40*/  @!P1 LDG.E.U8 R52, desc[UR18][R46.64] ;  /* 0x000000122e349981 */ /* 0x0002a2000c1e1100 */
[----:B0-----:R-:W-:-:S02]  /*17e50*/  PRMT R53, RZ, 0x7610, R53 ;  /* 0x00007610ff357816 */ /* 0x001fc40000000035 */
[----:B----4-:R-:W-:-:S05]  /*17e60*/  IADD3 R71, P2, PT, R4, R71, RZ ;  /* 0x0000004704477210 */ /* 0x010fca0007f5e0ff */
[----:B---3--:R-:W-:Y:S01]  /*17e70*/  IMAD.X R77, R88, 0x1, R77, P2 ;  /* 0x00000001584d7824 */ /* 0x008fe200010e064d */
[----:B------:R-:W-:Y:S01]  /*17e80*/  STL [R1+0x320], R71 ;  /* 0x0003204701007387 */ /* 0x000fe20000100800 */
[----:B-1----:R-:W-:Y:S02]  /*17e90*/  @!P1 IMAD.MOV.U32 R46, RZ, RZ, R71 ;  /* 0x000000ffff2e9224 */ /* 0x002fe400078e0047 */
[----:B------:R-:W-:Y:S01]  /*17ea0*/  @!P1 IMAD.MOV.U32 R47, RZ, RZ, R77 ;  /* 0x000000ffff2f9224 */ /* 0x000fe200078e004d */
[----:B------:R0:W-:Y:S04]  /*17eb0*/  STL [R1+0x31c], R77 ;  /* 0x00031c4d01007387 */ /* 0x0001e80000100800 */
[----:B------:R1:W3:Y:S04]  /*17ec0*/  @!P1 LDG.E.U8 R53, desc[UR18][R46.64] ;  /* 0x000000122e359981 */ /* 0x0002e8000c1e1100 */
[----:B0-----:R-:W4:Y:S04]  /*17ed0*/  LDL.LU R77, [R1+0x39c] ;  /* 0x00039c00014d7983 */ /* 0x001f280000300800 */
[----:B------:R-:W3:Y:S01]  /*17ee0*/  LDL.LU R71, [R1+0x3d0] ;  /* 0x0003d00001477983 */ /* 0x000ee20000300800 */
[----:B--2---:R-:W-:-:S05]  /*17ef0*/  IADD3 R72, P2, PT, R4, R72, RZ ;  /* 0x0000004804487210 */ /* 0x004fca0007f5e0ff */
[----:B------:R-:W-:Y:S01]  /*17f00*/  IMAD.X R76, R88, 0x1, R76, P2 ;  /* 0x00000001584c7824 */ /* 0x000fe200010e064c */
[----:B------:R-:W-:Y:S03]  /*17f10*/  STL [R1+0x360], R72 ;  /* 0x0003604801007387 */ /* 0x000fe60000100800 */
[----:B-1----:R-:W-:Y:S01]  /*17f20*/  @!P1 IMAD.MOV.U32 R47, RZ, RZ, R76 ;  /* 0x000000ffff2f9224 */ /* 0x002fe200078e004c */
[----:B------:R0:W-:Y:S04]  /*17f30*/  STL [R1+0x35c], R76 ;  /* 0x00035c4c01007387 */ /* 0x0001e80000100800 */
[----:B0-----:R-:W2:Y:S01]  /*17f40*/  LDL.LU R76, [R1+0x204] ;  /* 0x00020400014c7983 */ /* 0x001ea20000300800 */
[----:B------:R-:W-:-:S03]  /*17f50*/  @!P1 IMAD.MOV.U32 R46, RZ, RZ, R72 ;  /* 0x000000ffff2e9224 */ /* 0x000fc600078e0048 */
[----:B------:R0:W-:Y:S04]  /*17f60*/  STS.U8 [R68+UR9+0x5900], R58 ;  /* 0x0059003a44007988 */ /* 0x0001e80008000009 */
[----:B------:R-:W2:Y:S04]  /*17f70*/  LDL.LU R78, [R1+0x224] ;  /* 0x00022400014e7983 */ /* 0x000ea80000300800 */
[----:B------:R-:W2:Y:S01]  /*17f80*/  LDL.LU R72, [R1+0x228] ;  /* 0x0002280001487983 */ /* 0x000ea20000300800 */
[----:B------:R-:W-:Y:S02]  /*17f90*/  IADD3 R0, P2, PT, R4, R0, RZ ;  /* 0x0000000004007210 */ /* 0x000fe40007f5e0ff */
[----:B0-----:R-:W-:Y:S01]  /*17fa0*/  PRMT R58, RZ, 0x7610, R58 ;  /* 0x00007610ff3a7816 */ /* 0x001fe2000000003a */
[----:B------:R0:W-:Y:S04]  /*17fb0*/  STS.U8 [R68+UR9+0x5d00], R57 ;  /* 0x005d003944007988 */ /* 0x0001e80008000009 */
[----:B------:R-:W-:Y:S04]  /*17fc0*/  STL [R1+0x3a0], R0 ;  /* 0x0003a00001007387 */ /* 0x000fe80000100800 */
[----:B------:R1:W2:Y:S01]  /*17fd0*/  @!P1 LDG.E.U8 R58, desc[UR18][R46.64] ;  /* 0x000000122e3a9981 */ /* 0x0002a2000c1e1100 */
[----:B0-----:R-:W-:Y:S01]  /*17fe0*/  PRMT R57, RZ, 0x7610, R57 ;  /* 0x00007610ff397816 */ /* 0x001fe20000000039 */
[----:B-1----:R-:W-:-:S02]  /*17ff0*/  @!P1 IMAD.MOV.U32 R46, RZ, RZ, R0 ;  /* 0x000000ffff2e9224 */ /* 0x002fc400078e0000 */
[----:B----4-:R-:W-:Y:S01]  /*18000*/  IMAD.X R77, R88, 0x1, R77, P2 ;  /* 0x00000001584d7824 */ /* 0x010fe200010e064d */
[----:B---3--:R-:W-:-:S04]  /*18010*/  IADD3 R71, P2, PT, R4, R71, RZ ;  /* 0x0000004704477210 */ /* 0x008fc80007f5e0ff */
[----:B------:R0:W-:Y:S01]  /*18020*/  STL [R1+0x39c], R77 ;  /* 0x00039c4d01007387 */ /* 0x0001e20000100800 */
[----:B------:R-:W-:-:S05]  /*18030*/  @!P1 IMAD.MOV.U32 R47, RZ, RZ, R77 ;  /* 0x000000ffff2f9224 */ /* 0x000fca00078e004d */
[----:B------:R1:W3:Y:S04]  /*18040*/  @!P1 LDG.E.U8 R57, desc[UR18][R46.64] ;  /* 0x000000122e399981 */ /* 0x0002e8000c1e1100 */
[----:B0-----:R-:W4:Y:S04]  /*18050*/  LDL.LU R77, [R1+0x264] ;  /* 0x00026400014d7983 */ /* 0x001f280000300800 */
[----:B------:R-:W3:Y:S01]  /*18060*/  LDL.LU R0, [R1+0x268] ;  /* 0x0002680001007983 */ /* 0x000ee20000300800 */
[----:B-1----:R-:W-:-:S03]  /*18070*/  @!P1 IMAD.MOV.U32 R46, RZ, RZ, R71 ;  /* 0x000000ffff2e9224 */ /* 0x002fc600078e0047 */
[----:B------:R-:W-:Y:S01]  /*18080*/  STL [R1+0x3d0], R71 ;  /* 0x0003d04701007387 */ /* 0x000fe20000100800 */
[----:B--2---:R-:W-:-:S04]  /*18090*/  IMAD.X R76, R88, 0x1, R76, P2 ;  /* 0x00000001584c7824 */ /* 0x004fc800010e064c */
        /* <DEDUP_REMOVED lines=13> */
[----:B------:R-:W-:Y:S01]  /*18170*/  PRMT R59, RZ, 0x7610, R59 ;  /* 0x00007610ff3b7816 */ /* 0x000fe2000000003b */
[----:B-1----:R-:W-:Y:S02]  /*18180*/  @!P1 IMAD.MOV.U32 R46, RZ, RZ, R72 ;  /* 0x000000ffff2e9224 */ /* 0x002fe400078e0048 */
[----:B------:R-:W-:Y:S01]  /*18190*/  @!P1 IMAD.MOV.U32 R47, RZ, RZ, R78 ;  /* 0x000000ffff2f9224 */ /* 0x000fe200078e004e */
[----:B0-----:R-:W2:Y:S04]  /*181a0*/  LDL.LU R72, [R1+0x2e8] ;  /* 0x0002e80001487983 */ /* 0x001ea80000300800 */
[----:B------:R0:W2:Y:S01]  /*181b0*/  @!P1 LDG.E.U8 R55, desc[UR18][R46.64] ;  /* 0x000000122e379981 */ /* 0x0000a2000c1e1100 */
[----:B---3--:R-:W-:-:S05]  /*181c0*/  IADD3 R0, P2, PT, R4, R0, RZ ;  /* 0x0000000004007210 */ /* 0x008fca0007f5e0ff */
[----:B----4-:R-:W-:Y:S01]  /*181d0*/  IMAD.X R77, R88, 0x1, R77, P2 ;  /* 0x00000001584d7824 */ /* 0x010fe200010e064d */
[----:B------:R-:W-:Y:S01]  /*181e0*/  STL [R1+0x268], R0 ;  /* 0x0002680001007387 */ /* 0x000fe20000100800 */
[----:B0-----:R-:W-:Y:S02]  /*181f0*/  @!P1 IMAD.MOV.U32 R46, RZ, RZ, R0 ;  /* 0x000000ffff2e9224 */ /* 0x001fe400078e0000 */
[----:B------:R-:W-:Y:S01]  /*18200*/  @!P1 IMAD.MOV.U32 R47, RZ, RZ, R77 ;  /* 0x000000ffff2f9224 */ /* 0x000fe200078e004d */
[----:B------:R0:W-:Y:S04]  /*18210*/  STL [R1+0x264], R77 ;  /* 0x0002644d01007387 */ /* 0x0001e80000100800 */
[----:B------:R1:W3:Y:S04]  /*18220*/  @!P1 LDG.E.U8 R59, desc[UR18][R46.64] ;  /* 0x000000122e3b9981 */ /* 0x0002e8000c1e1100 */
[----:B0-----:R-:W4:Y:S04]  /*18230*/  LDL.LU R77, [R1+0x2e4] ;  /* 0x0002e400014d7983 */ /* 0x001f280000300800 */
[----:B------:R-:W3:Y:S01]  /*18240*/  LDL.LU R0, [R1+0x328] ;  /* 0x0003280001007983 */ /* 0x000ee20000300800 */
[----:B--2---:R-:W-:-:S05]  /*18250*/  IADD3 R71, P2, PT, R4, R71, RZ ;  /* 0x0000004704477210 */ /* 0x004fca0007f5e0ff */
[----:B------:R-:W-:Y:S01]  /*18260*/  IMAD.X R76, R88, 0x1, R76, P2 ;  /* 0x00000001584c7824 */ /* 0x000fe200010e064c */
[----:B------:R-:W-:Y:S01]  /*18270*/  STL [R1+0x2a8], R71 ;  /* 0x0002a84701007387 */ /* 0x000fe20000100800 */
[----:B-1----:R-:W-:Y:S02]  /*18280*/  @!P1 IMAD.MOV.U32 R46, RZ, RZ, R71 ;  /* 0x000000ffff2e9224 */ /* 0x002fe400078e0047 */
[----:B------:R-:W-:Y:S01]  /*18290*/  @!P1 IMAD.MOV.U32 R47, RZ, RZ, R76 ;  /* 0x000000ffff2f9224 */ /* 0x000fe200078e004c */
[----:B------:R0:W-:Y:S04]  /*182a0*/  STL [R1+0x2a4], R76 ;  /* 0x0002a44c01007387 */ /* 0x0001e80000100800 */
[----:B------:R-:W2:Y:S04]  /*182b0*/  LDL.LU R78, [R1+0x324] ;  /* 0x00032400014e7983 */ /* 0x000ea80000300800 */
[----:B0-----:R-:W2:Y:S04]  /*182c0*/  LDL.LU R76, [R1+0x364] ;  /* 0x00036400014c7983 */ /* 0x001ea80000300800 */
[----:B------:R-:W2:Y:S04]  /*182d0*/  LDL.LU R71, [R1+0x368] ;  /* 0x0003680001477983 */ /* 0x000ea80000300800 */
[----:B------:R0:W-:Y:S01]  /*182e0*/  STS.U8 [R68+UR9+0x6900], R62 ;  /* 0x0069003e44007988 */ /* 0x0001e20008000009 */
[----:B------:R-:W-:-:S02]  /*182f0*/  IADD3 R72, P2, PT, R4, R72, RZ ;  /* 0x0000004804487210 */ /* 0x000fc40007f5e0ff */
[----:B0-----:R-:W-:Y:S01]  /*18300*/  PRMT R62, RZ, 0x7610, R62 ;  /* 0x00007610ff3e7816 */ /* 0x001fe2000000003e */
[----:B------:R0:W-:Y:S04]  /*18310*/  STS.U8 [R68+UR9+0x6d00], R70 ;  /* 0x006d004644007988 */ /* 0x0001e80008000009 */
[----:B------:R-:W-:Y:S04]  /*18320*/  STL [R1+0x2e8], R72 ;  /* 0x0002e84801007387 */ /* 0x000fe80000100800 */
[----:B------:R1:W2:Y:S01]  /*18330*/  @!P1 LDG.E.U8 R62, desc[UR18][R46.64] ;  /* 0x000000122e3e9981 */ /* 0x0002a2000c1e1100 */
[----:B0-----:R-:W-:-:S03]  /*18340*/  PRMT R70, RZ, 0x7610, R70 ;  /* 0x00007610ff467816 */ /* 0x001fc60000000046 */
[----:B------:R-:W-:Y:S01]  /*18350*/  STS.U8 [R68+UR9+0x7100], R74 ;  /* 0x0071004a44007988 */ /* 0x000fe20008000009 */
[----:B-1----:R-:W-:-:S03]  /*18360*/  @!P1 IMAD.MOV.U32 R46, RZ, RZ, R72 ;  /* 0x000000ffff2e9224 */ /* 0x002fc600078e0048 */
[----:B------:R0:W-:Y:S02]  /*18370*/  STS.U8 [R68+UR9+0x7500], R73 ;  /* 0x0075004944007988 */ /* 0x0001e40008000009 */
[----:B0-----:R-:W-:Y:S01]  /*18380*/  PRMT R73, RZ, 0x7610, R73 ;  /* 0x00007610ff497816 */ /* 0x001fe20000000049 */
[----:B----4-:R-:W-:Y:S01]  /*18390*/  IMAD.X R77, R88, 0x1, R77, P2 ;  /* 0x00000001584d7824 */ /* 0x010fe200010e064d */
[----:B---3--:R-:W-:-:S04]  /*183a0*/  IADD3 R0, P2, PT, R4, R0, RZ ;  /* 0x0000000004007210 */ /* 0x008fc80007f5e0ff */
[----:B------:R0:W-:Y:S01]  /*183b0*/  STL [R1+0x2e4], R77 ;  /* 0x0002e44d01007387 */ /* 0x0001e20000100800 */
[----:B------:R-:W-:-:S05]  /*183c0*/  @!P1 IMAD.MOV.U32 R47, RZ, RZ, R77 ;  /* 0x000000ffff2f9224 */ /* 0x000fca00078e004d */
[----:B------:R1:W3:Y:S04]  /*183d0*/  @!P1 LDG.E.U8 R70, desc[UR18][R46.64] ;  /* 0x000000122e469981 */ /* 0x0002e8000c1e1100 */
[----:B0-----:R-:W4:Y:S04]  /*183e0*/  LDL.LU R77, [R1+0x3a4] ;  /* 0x0003a400014d7983 */ /* 0x001f280000300800 */
[----:B------:R-:W3:Y:S01]  /*183f0*/  LDL.LU R72, [R1+0x3a8] ;  /* 0x0003a80001487983 */ /* 0x000ee20000300800 */
[----:B--2---:R-:W-:-:S03]  /*18400*/  IMAD.X R78, R88, 0x1, R78, P2 ;  /* 0x00000001584e7824 */ /* 0x004fc600010e064e */
[----:B------:R0:W-:Y:S01]  /*18410*/  STL [R1+0x328], R0 ;  /* 0x0003280001007387 */ /* 0x0001e20000100800 */
[----:B-1----:R-:W-:Y:S02]  /*18420*/  @!P1 IMAD.MOV.U32 R46, RZ, RZ, R0 ;  /* 0x000000ffff2e9224 */ /* 0x002fe400078e0000 */
[----:B------:R-:W-:Y:S01]  /*18430*/  @!P1 IMAD.MOV.U32 R47, RZ, RZ, R78 ;  /* 0x000000ffff2f9224 */ /* 0x000fe200078e004e */
[----:B------:R-:W-:Y:S01]  /*18440*/  IADD3 R71, P2, PT, R4, R71, RZ ;  /* 0x0000004704477210 */ /* 0x000fe20007f5e0ff */
[----:B------:R-:W-:Y:S04]  /*18450*/  STL [R1+0x324], R78 ;  /* 0x0003244e01007387 */ /* 0x000fe80000100800 */
[----:B------:R-:W-:Y:S01]  /*18460*/  IMAD.X R76, R88, 0x1, R76, P2 ;  /* 0x00000001584c7824 */ /* 0x000fe200010e064c */
[----:B0-----:R-:W2:Y:S04]  /*18470*/  LDL.LU R0, [R1+0x3d4] ;  /* 0x0003d40001007983 */ /* 0x001ea80000300800 */
[----:B------:R0:W2:Y:S04]  /*18480*/  @!P1 LDG.E.U8 R73, desc[UR18][R46.64] ;  /* 0x000000122e499981 */ /* 0x0000a8000c1e1100 */
[----:B------:R1:W-:Y:S04]  /*18490*/  STL [R1+0x368], R71 ;  /* 0x0003684701007387 */ /* 0x0003e80000100800 */
[----:B------:R1:W-:Y:S01]  /*184a0*/  STL [R1+0x364], R76 ;  /* 0x0003644c01007387 */ /* 0x0003e20000100800 */
[----:B0-----:R-:W-:-:S03]  /*184b0*/  @!P1 IMAD.MOV.U32 R46, RZ, RZ, R71 ;  /* 0x000000ffff2e9224 */ /* 0x001fc600078e0047 */
[----:B-1----:R-:W2:Y:S01]  /*184c0*/  LDL.LU R71, [R1+0x208] ;  /* 0x0002080001477983 */ /* 0x002ea20000300800 */
[----:B------:R-:W-:-:S03]  /*184d0*/  @!P1 IMAD.MOV.U32 R47, RZ, RZ, R76 ;  /* 0x000000ffff2f9224 */ /* 0x000fc600078e004c */
[----:B------:R0:W-:Y:S04]  /*184e0*/  STS.U8 [R68+UR9+0x7900], R65 ;  /* 0x0079004144007988 */ /* 0x0001e80008000009 */
[----:B------:R-:W2:Y:S01]  /*184f0*/  LDL.LU R76, [R1+0x230] ;  /* 0x00023000014c7983 */ /* 0x000ea20000300800 */
[----:B0-----:R-:W-:-:S03]  /*18500*/  PRMT R65, RZ, 0x7610, R65 ;  /* 0x00007610ff417816 */ /* 0x001fc60000000041 */
[----:B------:R0:W-:Y:S04]  /*18510*/  STS.U8 [R68+UR9+0x7d00], R54 ;  /* 0x007d003644007988 */ /* 0x0001e80008000009 */
[----:B------:R1:W2:Y:S01]  /*18520*/  @!P1 LDG.E.U8 R65, desc[UR18][R46.64] ;  /* 0x000000122e419981 */ /* 0x0002a2000c1e1100 */
[----:B0-----:R-:W-:Y:S02]  /*18530*/  PRMT R54, RZ, 0x7610, R54 ;  /* 0x00007610ff367816 */ /* 0x001fe40000000036 */
[----:B---3--:R-:W-:-:S05]  /*18540*/  IADD3 R72, P2, PT, R4, R72, RZ ;  /* 0x0000004804487210 */ /* 0x008fca0007f5e0ff */
[----:B----4-:R-:W-:Y:S01]  /*18550*/  IMAD.X R77, R88, 0x1, R77, P2 ;  /* 0x00000001584d7824 */ /* 0x010fe200010e064d */
[----:B------:R0:W-:Y:S01]  /*18560*/  STL [R1+0x3a8], R72 ;  /* 0x0003a84801007387 */ /* 0x0001e20000100800 */
[----:B-1----:R-:W-:Y:S02]  /*18570*/  @!P1 IMAD.MOV.U32 R46, RZ, RZ, R72 ;  /* 0x000000ffff2e9224 */ /* 0x002fe400078e0048 */
[----:B------:R-:W-:Y:S01]  /*18580*/  @!P1 IMAD.MOV.U32 R47, RZ, RZ, R77 ;  /* 0x000000ffff2f9224 */ /* 0x000fe200078e004d */
[----:B------:R1:W-:Y:S04]  /*18590*/  STL [R1+0x3a4], R77 ;  /* 0x0003a44d01007387 */ /* 0x0003e80000100800 */
[----:B------:R-:W3:Y:S01]  /*185a0*/  LDL.LU R78, [R1+0x22c] ;  /* 0x00022c00014e7983 */ /* 0x000ee20000300800 */
[----:B--2---:R-:W-:-:S03]  /*185b0*/  IADD3 R0, P2, PT, R4, R0, RZ ;  /* 0x0000000004007210 */ /* 0x004fc60007f5e0ff */
[----:B0-----:R-:W2:Y:S04]  /*185c0*/  LDL.LU R72, [R1+0x270] ;  /* 0x0002700001487983 */ /* 0x001ea80000300800 */
[----:B------:R-:W-:Y:S04]  /*185d0*/  STL [R1+0x3d4], R0 ;  /* 0x0003d40001007387 */ /* 0x000fe80000100800 */
[----:B------:R0:W4:Y:S04]  /*185e0*/  @!P1 LDG.E.U8 R54, desc[UR18][R46.64] ;  /* 0x000000122e369981 */ /* 0x000128000c1e1100 */
[----:B-1----:R-:W4:Y:S01]  /*185f0*/  LDL.LU R77, [R1+0x26c] ;  /* 0x00026c00014d7983 */ /* 0x002f220000300800 */
[----:B------:R-:W-:-:S02]  /*18600*/  IMAD.X R71, R88, 0x1, R71, P2 ;  /* 0x0000000158477824 */ /* 0x000fc400010e0647 */
[----:B0-----:R-:W-:Y:S02]  /*18610*/  @!P1 IMAD.MOV.U32 R46, RZ, RZ, R0 ;  /* 0x000000ffff2e9224 */ /* 0x001fe400078e0000 */
[----:B------:R-:W-:Y:S01]  /*18620*/  @!P1 IMAD.MOV.U32 R47, RZ, RZ, R71 ;  /* 0x000000ffff2f9224 */ /* 0x000fe200078e0047 */
[----:B------:R0:W-:Y:S04]  /*18630*/  STL [R1+0x208], R71 ;  /* 0x0002084701007387 */ /* 0x0001e80000100800 */
[----:B0-----:R-:W4:Y:S04]  /*18640*/  LDL.LU R71, [R1+0x2ac] ;  /* 0x0002ac0001477983 */ /* 0x001f280000300800 */
[----:B------:R-:W4:Y:S01]  /*18650*/  LDL.LU R0, [R1+0x2b0] ;  /* 0x0002b00001007983 */ /* 0x000f220000300800 */
[----:B------:R-:W0:Y:S01]  /*18660*/  S2R R68, SR_TID.X ;  /* 0x0000000000447919 */ /* 0x000e220000002100 */
[----:B------:R-:W-:-:S02]  /*18670*/  IADD3 R76, P2, PT, R4, R76, RZ ;  /* 0x0000004c044c7210 */ /* 0x000fc40007f5e0ff */
[----:B------:R-:W-:-:S03]  /*18680*/  PRMT R74, RZ, 0x7610, R74 ;  /* 0x00007610ff4a7816 */ /* 0x000fc6000000004a */
[----:B------:R-:W-:Y:S04]  /*18690*/  STL [R1+0x230], R76 ;  /* 0x0002304c01007387 */ /* 0x000fe80000100800 */
[----:B------:R1:W4:Y:S02]  /*186a0*/  @!P1 LDG.E.U8 R74, desc[UR18][R46.64] ;  /* 0x000000122e4a9981 */ /* 0x000324000c1e1100 */
[----:B-1----:R-:W-:Y:S01]  /*186b0*/  @!P1 IMAD.MOV.U32 R46, RZ, RZ, R76 ;  /* 0x000000ffff2e9224 */ /* 0x002fe200078e004c */
[----:B0-----:R-:W-:-:S04]  /*186c0*/  LOP3.LUT R68, R68, 0x7f, RZ, 0xc0, !PT ;  /* 0x0000007f44447812 */ /* 0x001fc800078ec0ff */
[----:B------:R-:W-:-:S05]  /*186d0*/  LOP3.LUT R68, R68, 0x30, RZ, 0x3c, !PT ;  /* 0x0000003044447812 */ /* 0x000fca00078e3cff */
[----:B------:R-:W-:Y:S04]  /*186e0*/  STS.U8 [R68+UR9+0x4180], R86 ;  /* 0x0041805644007988 */ /* 0x000fe80008000009 */
[----:B------:R0:W-:Y:S02]  /*186f0*/  STS.U8 [R68+UR9+0x4580], R81 ;  /* 0x0045805144007988 */ /* 0x0001e40008000009 */
[----:B0-----:R-:W-:Y:S01]  /*18700*/  PRMT R81, RZ, 0x7610, R81 ;  /* 0x00007610ff517816 */ /* 0x001fe20000000051 */
[----:B---3--:R-:W-:Y:S01]  /*18710*/  IMAD.X R78, R88, 0x1, R78, P2 ;  /* 0x00000001584e7824 */ /* 0x008fe200010e064e */
[----:B--2---:R-:W-:-:S04]  /*18720*/  IADD3 R72, P2, PT, R4, R72, RZ ;  /* 0x0000004804487210 */ /* 0x004fc80007f5e0ff */
[----:B------:R0:W-:Y:S01]  /*18730*/  STL [R1+0x22c], R78 ;  /* 0x00022c4e01007387 */ /* 0x0001e20000100800 */
[----:B------:R-:W-:-:S05]  /*18740*/  @!P1 IMAD.MOV.U32 R47, RZ, RZ, R78 ;  /* 0x000000ffff2f9224 */ /* 0x000fca00078e004e */
[----:B------:R1:W2:Y:S04]  /*18750*/  @!P1 LDG.E.U8 R81, desc[UR18][R46.64] ;  /* 0x000000122e519981 */ /* 0x0002a8000c1e1100 */
[----:B0-----:R-:W3:Y:S01]  /*18760*/  LDL.LU R78, [R1+0x2ec] ;  /* 0x0002ec00014e7983 */ /* 0x001ee20000300800 */
[----:B----4-:R-:W-:-:S03]  /*18770*/  IMAD.X R77, R88, 0x1, R77, P2 ;  /* 0x00000001584d7824 */ /* 0x010fc600010e064d */
[----:B------:R-:W4:Y:S01]  /*18780*/  LDL.LU R76, [R1+0x2f0] ;  /* 0x0002f000014c7983 */ /* 0x000f220000300800 */
[----:B-1----:R-:W-:-:S03]  /*18790*/  @!P1 IMAD.MOV.U32 R46, RZ, RZ, R72 ;  /* 0x000000ffff2e9224 */ /* 0x002fc600078e0048 */
[----:B------:R0:W-:Y:S04]  /*187a0*/  STL [R1+0x270], R72 ;  /* 0x0002704801007387 */ /* 0x0001e80000100800 */
[----:B------:R1:W-:Y:S01]  /*187b0*/  STL [R1+0x26c], R77 ;  /* 0x00026c4d01007387 */ /* 0x0003e20000100800 */
[----:B------:R-:W-:-:S03]  /*187c0*/  @!P1 IMAD.MOV.U32 R47, RZ, RZ, R77 ;  /* 0x000000ffff2f9224 */ /* 0x000fc600078e004d */
[----:B0-----:R-:W2:Y:S01]  /*187d0*/  LDL.LU R72, [R1+0x330] ;  /* 0x0003300001487983 */ /* 0x001ea20000300800 */
[----:B------:R-:W-:-:S05]  /*187e0*/  IADD3 R0, P2, PT, R4, R0, RZ ;  /* 0x0000000004007210 */ /* 0x000fca0007f5e0ff */
[----:B------:R-:W-:Y:S01]  /*187f0*/  IMAD.X R71, R88, 0x1, R71, P2 ;  /* 0x0000000158477824 */ /* 0x000fe200010e0647 */
[----:B------:R-:W-:Y:S04]  /*18800*/  STL [R1+0x2b0], R0 ;  /* 0x0002b00001007387 */ /* 0x000fe80000100800 */
[----:B------:R-:W-:Y:S04]  /*18810*/  STL [R1+0x2ac], R71 ;  /* 0x0002ac4701007387 */ /* 0x000fe80000100800 */
[----:B-1----:R-:W2:Y:S04]  /*18820*/  LDL.LU R77, [R1+0x32c] ;  /* 0x00032c00014d7983 */ /* 0x002ea80000300800 */
[----:B------:R0:W-:Y:S04]  /*18830*/  STS.U8 [R68+UR9+0x4980], R83 ;  /* 0x0049805344007988 */ /* 0x0001e80008000009 */
[----:B------:R1:W-:Y:S01]  /*18840*/  STS.U8 [R68+UR9+0x4d80], R85 ;  /* 0x004d805544007988 */ /* 0x0003e20008000009 */
[----:B0-----:R-:W-:-:S02]  /*18850*/  PRMT R83, RZ, 0x7610, R83 ;  /* 0x00007610ff537816 */ /* 0x001fc40000000053 */
[----:B-1----:R-:W-:-:S04]  /*18860*/  PRMT R85, RZ, 0x7610, R85 ;  /* 0x00007610ff557816 */ /* 0x002fc80000000055 */
[----:B------:R0:W2:Y:S04]  /*18870*/  @!P1 LDG.E.U8 R83, desc[UR18][R46.64] ;  /* 0x000000122e539981 */ /* 0x0000a8000c1e1100 */
[----:B------:R1:W-:Y:S01]  /*18880*/  STS.U8 [R68+UR9+0x5180], R87 ;  /* 0x0051805744007988 */ /* 0x0003e20008000009 */
[----:B0-----:R-:W-:Y:S02]  /*18890*/  @!P1 IMAD.MOV.U32 R47, RZ, RZ, R71 ;  /* 0x000000ffff2f9224 */ /* 0x001fe400078e0047 */
[----:B------:R-:W-:Y:S01]  /*188a0*/  @!P1 IMAD.MOV.U32 R46, RZ, RZ, R0 ;  /* 0x000000ffff2e9224 */ /* 0x000fe200078e0000 */
[----:B------:R-:W2:Y:S04]  /*188b0*/  LDL.LU R71, [R1+0x36c] ;  /* 0x00036c0001477983 */ /* 0x000ea80000300800 */
[----:B------:R-:W2:Y:S01]  /*188c0*/  LDL.LU R0, [R1+0x370] ;  /* 0x0003700001007983 */ /* 0x000ea20000300800 */
[----:B-1----:R-:W-:-:S03]  /*188d0*/  PRMT R87, RZ, 0x7610, R87 ;  /* 0x00007610ff577816 */ /* 0x002fc60000000057 */
[----:B------:R0:W2:Y:S01]  /*188e0*/  @!P1 LDG.E.U8 R85, desc[UR18][R46.64] ;  /* 0x000000122e559981 */ /* 0x0000a2000c1e1100 */
[----:B------:R-:W-:Y:S01]  /*188f0*/  IMAD.MOV.U32 R90, RZ, RZ, R84 ;  /* 0x000000ffff5a7224 */ /* 0x000fe200078e0054 */
[----:B----4-:R-:W-:-:S05]  /*18900*/  IADD3 R76, P2, PT, R4, R76, RZ ;  /* 0x0000004c044c7210 */ /* 0x010fca0007f5e0ff */
[----:B---3--:R-:W-:Y:S01]  /*18910*/  IMAD.X R78, R88, 0x1, R78, P2 ;  /* 0x00000001584e7824 */ /* 0x008fe200010e064e */
[----:B------:R1:W-:Y:S01]  /*18920*/  STL [R1+0x2f0], R76 ;  /* 0x0002f04c01007387 */ /* 0x0003e20000100800 */
[----:B0-----:R-:W-:Y:S02]  /*18930*/  @!P1 IMAD.MOV.U32 R46, RZ, RZ, R76 ;  /* 0x000000ffff2e9224 */ /* 0x001fe400078e004c */
[----:B------:R-:W-:Y:S01]  /*18940*/  @!P1 IMAD.MOV.U32 R47, RZ, RZ, R78 ;  /* 0x000000ffff2f9224 */ /* 0x000fe200078e004e */
[----:B--2---:R-:W-:Y:S01]  /*18950*/  IADD3 R72, P2, PT, R4, R72, RZ ;  /* 0x0000004804487210 */ /* 0x004fe20007f5e0ff */
[----:B------:R-:W-:Y:S04]  /*18960*/  STL [R1+0x2ec], R78 ;  /* 0x0002ec4e01007387 */ /* 0x000fe80000100800 */
[----:B-1----:R-:W2:Y:S04]  /*18970*/  LDL.LU R76, [R1+0x3b0] ;  /* 0x0003b000014c7983 */ /* 0x002ea80000300800 */
[----:B------:R-:W3:Y:S04]  /*18980*/  LDL.LU R84, [R1+0x70] ;  /* 0x0000700001547983 */ /* 0x000ee80000300800 */
[----:B------:R-:W4:Y:S04]  /*18990*/  LDL.LU R86, [R1+0x50] ;  /* 0x0000500001567983 */ /* 0x000f280000300800 */
[----:B------:R0:W4:Y:S01]  /*189a0*/  @!P1 LDG.E.U8 R87, desc[UR18][R46.64] ;  /* 0x000000122e579981 */ /* 0x000122000c1e1100 */
[----:B------:R-:W-:-:S03]  /*189b0*/  IMAD.X R77, R88, 0x1, R77, P2 ;  /* 0x00000001584d7824 */ /* 0x000fc600010e064d */
[----:B------:R-:W-:Y:S04]  /*189c0*/  STL [R1+0x330], R72 ;  /* 0x0003304801007387 */ /* 0x000fe80000100800 */
[----:B------:R1:W-:Y:S01]  /*189d0*/  STL [R1+0x32c], R77 ;  /* 0x00032c4d01007387 */ /* 0x0003e20000100800 */
[----:B0-----:R-:W-:-:S03]  /*189e0*/  @!P1 IMAD.MOV.U32 R47, RZ, RZ, R77 ;  /* 0x000000ffff2f9224 */ /* 0x001fc600078e004d */
[----:B-1----:R-:W4:Y:S01]  /*189f0*/  LDL.LU R77, [R1+0x3ac] ;  /* 0x0003ac00014d7983 */ /* 0x002f220000300800 */
[----:B------:R-:W-:-:S03]  /*18a00*/  @!P1 IMAD.MOV.U32 R46, RZ, RZ, R72 ;  /* 0x000000ffff2e9224 */ /* 0x000fc600078e0048 */
[----:B------:R0:W-:Y:S04]  /*18a10*/  STS.U8 [R68+UR9+0x5580], R89 ;  /* 0x0055805944007988 */ /* 0x0001e80008000009 */
[----:B------:R1:W-:Y:S01]  /*18a20*/  STS.U8 [R68+UR9+0x5980], R91 ;  /* 0x0059805b44007988 */ /* 0x0003e20008000009 */
[----:B0-----:R-:W-:Y:S02]  /*18a30*/  PRMT R89, RZ, 0x7610, R89 ;  /* 0x00007610ff597816 */ /* 0x001fe40000000059 */
[----:B------:R-:W-:-:S04]  /*18a40*/  IADD3 R0, P2, PT, R4, R0, RZ ;  /* 0x0000000004007210 */ /* 0x000fc80007f5e0ff */
[----:B------:R0:W4:Y:S01]  /*18a50*/  @!P1 LDG.E.U8 R89, desc[UR18][R46.64] ;  /* 0x000000122e599981 */ /* 0x000122000c1e1100 */
[----:B------:R-:W-:Y:S01]  /*18a60*/  IMAD.X R71, R88, 0x1, R71, P2 ;  /* 0x0000000158477824 */ /* 0x000fe200010e0647 */
[----:B-1----:R-:W-:Y:S02]  /*18a70*/  PRMT R91, RZ, 0x7610, R91 ;  /* 0x00007610ff5b7816 */ /* 0x002fe4000000005b */
[----:B------:R-:W-:Y:S04]  /*18a80*/  STL [R1+0x370], R0 ;  /* 0x0003700001007387 */ /* 0x000fe80000100800 */
[----:B------:R1:W-:Y:S01]  /*18a90*/  STL [R1+0x36c], R71 ;  /* 0x00036c4701007387 */ /* 0x0003e20000100800 */
[----:B0-----:R-:W-:Y:S02]  /*18aa0*/  @!P1 IMAD.MOV.U32 R46, RZ, RZ, R0 ;  /* 0x000000ffff2e9224 */ /* 0x001fe400078e0000 */
[----:B------:R-:W-:Y:S01]  /*18ab0*/  @!P1 IMAD.MOV.U32 R47, RZ, RZ, R71 ;  /* 0x000000ffff2f9224 */ /* 0x000fe200078e0047 */
[----:B------:R-:W4:Y:S04]  /*18ac0*/  LDL.LU R72, [R1+0x6c8] ;  /* 0x0006c80001487983 */ /* 0x000f280000300800 */
[----:B------:R-:W4:Y:S04]  /*18ad0*/  LDL.LU R79, [R1+0x6b4] ;  /* 0x0006b400014f7983 */ /* 0x000f280000300800 */
[----:B-1----:R-:W4:Y:S04]  /*18ae0*/  LDL.LU R71, [R1+0x100] ;  /* 0x0001000001477983 */ /* 0x002f280000300800 */
[----:B------:R-:W4:Y:S04]  /*18af0*/  LDL.LU R0, [R1+0xe4] ;  /* 0x0000e40001007983 */ /* 0x000f280000300800 */
[----:B------:R0:W-:Y:S04]  /*18b00*/  STS.U8 [R68+UR9+0x5d80], R93 ;  /* 0x005d805d44007988 */ /* 0x0001e80008000009 */
[----:B------:R-:W4:Y:S04]  /*18b10*/  LDL.LU R78, [R1+0xc8] ;  /* 0x0000c800014e7983 */ /* 0x000f280000300800 */
[----:B------:R1:W4:Y:S01]  /*18b20*/  @!P1 LDG.E.U8 R91, desc[UR18][R46.64] ;  /* 0x000000122e5b9981 */ /* 0x000322000c1e1100 */
[----:B0-----:R-:W-:-:S03]  /*18b30*/  PRMT R93, RZ, 0x7610, R93 ;  /* 0x00007610ff5d7816 */ /* 0x001fc6000000005d */
[----:B------:R-:W4:Y:S04]  /*18b40*/  LDL.LU R92, [R1+0xac] ;  /* 0x0000ac00015c7983 */ /* 0x000f280000300800 */
[----:B------:R-:W-:Y:S01]  /*18b50*/  STS.U8 [R68+UR9+0x6180], R90 ;  /* 0x0061805a44007988 */ /* 0x000fe20008000009 */
[----:B--2---:R-:W-:-:S05]  /*18b60*/  IADD3 R76, P2, PT, R4, R76, RZ ;  /* 0x0000004c044c7210 */ /* 0x004fca0007f5e0ff */
[----:B-1----:R-:W-:Y:S01]  /*18b70*/  @!P1 IMAD.MOV.U32 R46, RZ, RZ, R76 ;  /* 0x000000ffff2e9224 */ /* 0x002fe200078e004c */
[----:B------:R0:W-:Y:S04]  /*18b80*/  STL [R1+0x3b0], R76 ;  /* 0x0003b04c01007387 */ /* 0x0001e80000100800 */
[----:B---3--:R-:W-:Y:S01]  /*18b90*/  STS.U8 [R68+UR9+0x6580], R84 ;  /* 0x0065805444007988 */ /* 0x008fe20008000009 */
[----:B----4-:R-:W-:-:S04]  /*18ba0*/  IMAD.X R77, R88, 0x1, R77, P2 ;  /* 0x00000001584d7824 */ /* 0x010fc800010e064d */
[----:B------:R-:W-:Y:S01]  /*18bb0*/  @!P1 IMAD.MOV.U32 R47, RZ, RZ, R77 ;  /* 0x000000ffff2f9224 */ /* 0x000fe200078e004d */
[----:B------:R1:W-:Y:S04]  /*18bc0*/  STL [R1+0x3ac], R77 ;  /* 0x0003ac4d01007387 */ /* 0x0003e80000100800 */
[----:B0-----:R-:W2:Y:S04]  /*18bd0*/  LDL.LU R76, [R1+0x6c] ;  /* 0x00006c00014c7983 */ /* 0x001ea80000300800 */
[----:B------:R0:W3:Y:S04]  /*18be0*/  @!P1 LDG.E.U8 R93, desc[UR18][R46.64] ;  /* 0x000000122e5d9981 */ /* 0x0000e8000c1e1100 */
[----:B-1----:R-:W4:Y:S04]  /*18bf0*/  LDL.LU R77, [R1+0x4c] ;  /* 0x00004c00014d7983 */ /* 0x002f280000300800 */
[----:B------:R-:W2:Y:S04]  /*18c00*/  LDL.LU R88, [R1+0x28] ;  /* 0x0000280001587983 */ /* 0x000ea80000300800 */
[----:B------:R-:W2:Y:S04]  /*18c10*/  LDL.LU R46, [R1+0x11c] ;  /* 0x00011c00012e7983 */ /* 0x000ea80000300800 */
[----:B------:R-:W2:Y:S04]  /*18c20*/  LDL.LU R47, [R1+0x8c] ;  /* 0x00008c00012f7983 */ /* 0x000ea80000300800 */
[----:B------:R-:W2:Y:S04]  /*18c30*/  LDL.LU R90, [R1+0x4] ;  /* 0x00000400015a7983 */ /* 0x000ea80000300800 */
[----:B------:R-:W2:Y:S04]  /*18c40*/  LDL.LU R84, [R1+0x84c] ;  /* 0x00084c0001547983 */ /* 0x000ea80000300800 */
[----:B------:R-:W-:Y:S04]  /*18c50*/  STS.U8 [R68+UR9+0x6980], R86 ;  /* 0x0069805644007988 */ /* 0x000fe80008000009 */
[----:B--2---:R-:W-:Y:S04]  /*18c60*/  STS.U8 [R68+UR9+0x6d80], R84 ;  /* 0x006d805444007988 */ /* 0x004fe80008000009 */
[----:B------:R-:W-:Y:S04]  /*18c70*/  STS.U8 [R68+UR9+0x7180], R82 ;  /* 0x0071805244007988 */ /* 0x000fe80008000009 */
[----:B------:R-:W-:Y:S04]  /*18c80*/  STS.U8 [R68+UR9+0x7580], R80 ;  /* 0x0075805044007988 */ /* 0x000fe80008000009 */
[----:B------:R1:W-:Y:S02]  /*18c90*/  STS.U8 [R68+UR9+0x7980], R75 ;  /* 0x0079804b44007988 */ /* 0x0003e40008000009 */
[----:B-1----:R-:W-:-:S02]  /*18ca0*/  LOP3.LUT R75, R2, 0x30, RZ, 0x3c, !PT ;  /* 0x00000030024b7812 */ /* 0x002fc400078e3cff */
[----:B------:R-:W2:Y:S04]  /*18cb0*/  LDL.LU R68, [R1+0x6c4] ;  /* 0x0006c40001447983 */ /* 0x000ea80000300800 */
[----:B------:R-:W2:Y:S04]  /*18cc0*/  LDL.LU R86, [R1+0x6b0] ;  /* 0x0006b00001567983 */ /* 0x000ea80000300800 */
[----:B------:R-:W2:Y:S04]  /*18cd0*/  LDL.LU R82, [R1+0x69c] ;  /* 0x00069c0001527983 */ /* 0x000ea80000300800 */
[----:B------:R-:W2:Y:S04]  /*18ce0*/  LDL.LU R84, [R1+0x118] ;  /* 0x0001180001547983 */ /* 0x000ea80000300800 */
[----:B------:R1:W-:Y:S04]  /*18cf0*/  STS.U8 [R75+UR9+0x7d80], R66 ;  /* 0x007d80424b007988 */ /* 0x0003e80008000009 */
[----:B-1----:R-:W2:Y:S01]  /*18d00*/  LDL.LU R66, [R1+0x6a0] ;  /* 0x0006a00001427983 */ /* 0x002ea20000300800 */
[----:B------:R-:W-:-:S05]  /*18d10*/  LOP3.LUT R80, R2, 0x40, RZ, 0x3c, !PT ;  /* 0x0000004002507812 */ /* 0x000fca00078e3cff */
[----:B------:R1:W-:Y:S04]  /*18d20*/  STS.U8 [R80+UR9+0x4200], R72 ;  /* 0x0042004850007988 */ /* 0x0003e80008000009 */
[----:B------:R0:W-:Y:S04]  /*18d30*/  STS.U8 [R80+UR9+0x4600], R79 ;  /* 0x0046004f50007988 */ /* 0x0001e80008000009 */
[----:B-1----:R-:W3:Y:S04]  /*18d40*/  LDL.LU R72, [R1+0x848] ;  /* 0x0008480001487983 */ /* 0x002ee80000300800 */
[----:B0-----:R-:W3:Y:S04]  /*18d50*/  LDL.LU R79, [R1+0x844] ;  /* 0x00084400014f7983 */ /* 0x001ee80000300800 */
[----:B--2---:R-:W-:Y:S04]  /*18d60*/  STS.U8 [R80+UR9+0x4a00], R66 ;  /* 0x004a004250007988 */ /* 0x004fe80008000009 */
[----:B------:R-:W-:Y:S04]  /*18d70*/  STS.U8 [R80+UR9+0x4e00], R46 ;  /* 0x004e002e50007988 */ /* 0x000fe80008000009 */
[----:B------:R0:W-:Y:S04]  /*18d80*/  STS.U8 [R80+UR9+0x5200], R71 ;  /* 0x0052004750007988 */ /* 0x0001e80008000009 */
[----:B------:R1:W-:Y:S04]  /*18d90*/  STS.U8 [R80+UR9+0x5600], R0 ;  /* 0x0056000050007988 */ /* 0x0003e80008000009 */
[----:B------:R2:W-:Y:S04]  /*18da0*/  STS.U8 [R80+UR9+0x5a00], R78 ;  /* 0x005a004e50007988 */ /* 0x0005e80008000009 */
[----:B0-----:R-:W3:Y:S04]  /*18db0*/  LDL.LU R71, [R1+0xfc] ;  /* 0x0000fc0001477983 */ /* 0x001ee80000300800 */
[----:B-1----:R-:W3:Y:S04]  /*18dc0*/  LDL.LU R0, [R1+0xe0] ;  /* 0x0000e00001007983 */ /* 0x002ee80000300800 */
[----:B------:R0:W-:Y:S04]  /*18dd0*/  STS.U8 [R80+UR9+0x5e00], R92 ;  /* 0x005e005c50007988 */ /* 0x0001e80008000009 */
[----:B--2---:R-:W2:Y:S04]  /*18de0*/  LDL.LU R78, [R1+0xc4] ;  /* 0x0000c400014e7983 */ /* 0x004ea80000300800 */
[----:B0-----:R-:W2:Y:S04]  /*18df0*/  LDL.LU R92, [R1+0xa8] ;  /* 0x0000a800015c7983 */ /* 0x001ea80000300800 */
[----:B------:R0:W-:Y:S04]  /*18e00*/  STS.U8 [R80+UR9+0x6200], R47 ;  /* 0x0062002f50007988 */ /* 0x0001e80008000009 */
[----:B------:R-:W-:Y:S04]  /*18e10*/  STS.U8 [R80+UR9+0x6600], R76 ;  /* 0x0066004c50007988 */ /* 0x000fe80008000009 */
[----:B----4-:R-:W-:Y:S04]  /*18e20*/  STS.U8 [R80+UR9+0x6a00], R77 ;  /* 0x006a004d50007988 */ /* 0x010fe80008000009 */
[----:B------:R-:W-:Y:S04]  /*18e30*/  STS.U8 [R80+UR9+0x6e00], R88 ;  /* 0x006e005850007988 */ /* 0x000fe80008000009 */
[----:B------:R-:W-:Y:S04]  /*18e40*/  STS.U8 [R80+UR9+0x7200], R90 ;  /* 0x0072005a50007988 */ /* 0x000fe80008000009 */
[----:B0-----:R-:W4:Y:S04]  /*18e50*/  LDL.LU R47, [R1+0x20] ;  /* 0x00002000012f7983 */ /* 0x001f280000300800 */
[----:B---3--:R0:W-:Y:S04]  /*18e60*/  STS.U8 [R80+UR9+0x7600], R79 ;  /* 0x0076004f50007988 */ /* 0x0081e80008000009 */
[----:B------:R1:W-:Y:S04]  /*18e70*/  STS.U8 [R80+UR9+0x7a00], R72 ;  /* 0x007a004850007988 */ /* 0x0003e80008000009 */
[----:B------:R3:W-:Y:S04]  /*18e80*/  STS.U8 [R80+UR9+0x7e00], R64 ;  /* 0x007e004050007988 */ /* 0x0007e80008000009 */
[----:B0-----:R-:W4:Y:S04]  /*18e90*/  LDL.LU R79, [R1+0x68] ;  /* 0x00006800014f7983 */ /* 0x001f280000300800 */
[----:B-1----:R-:W4:Y:S04]  /*18ea0*/  LDL.LU R72, [R1+0x44] ;  /* 0x0000440001487983 */ /* 0x002f280000300800 */
[----:B---3--:R-:W3:Y:S01]  /*18eb0*/  LDL.LU R64, [R1+0x84] ;  /* 0x0000840001407983 */ /* 0x008ee20000300800 */
[----:B------:R-:W-:-:S03]  /*18ec0*/  LOP3.LUT R66, R2, 0x50, RZ, 0x3c, !PT ;  /* 0x0000005002427812 */ /* 0x000fc600078e3cff */
[----:B------:R-:W4:Y:S04]  /*18ed0*/  LDL.LU R2, [R1+0x6c0] ;  /* 0x0006c00001027983 */ /* 0x000f280000300800 */
[----:B------:R-:W4:Y:S04]  /*18ee0*/  LDL.LU R76, [R1+0x6ac] ;  /* 0x0006ac00014c7983 */ /* 0x000f280000300800 */
[----:B------:R-:W4:Y:S04]  /*18ef0*/  LDL.LU R77, [R1+0x698] ;  /* 0x00069800014d7983 */ /* 0x000f280000300800 */
[----:B------:R-:W4:Y:S04]  /*18f00*/  LDL.LU R88, [R1+0x114] ;  /* 0x0001140001587983 */ /* 0x000f280000300800 */
[----:B------:R0:W-:Y:S04]  /*18f10*/  STS.U8 [R66+UR9+0x4280], R68 ;  /* 0x0042804442007988 */ /* 0x0001e80008000009 */
[----:B------:R-:W4:Y:S04]  /*18f20*/  LDL.LU R90, [R1+0xf8] ;  /* 0x0000f800015a7983 */ /* 0x000f280000300800 */
[----:B------:R1:W-:Y:S04]  /*18f30*/  STS.U8 [R66+UR9+0x4680], R86 ;  /* 0x0046805642007988 */ /* 0x0003e80008000009 */
[----:B0-----:R-:W4:Y:S04]  /*18f40*/  LDL.LU R68, [R1+0xdc] ;  /* 0x0000dc0001447983 */ /* 0x001f280000300800 */
[----:B------:R0:W-:Y:S04]  /*18f50*/  STS.U8 [R66+UR9+0x4a80], R82 ;  /* 0x004a805242007988 */ /* 0x0001e80008000009 */
[----:B-1----:R-:W4:Y:S04]  /*18f60*/  LDL.LU R86, [R1+0xc0] ;  /* 0x0000c00001567983 */ /* 0x002f280000300800 */
[----:B------:R1:W-:Y:S04]  /*18f70*/  STS.U8 [R66+UR9+0x4e80], R84 ;  /* 0x004e805442007988 */ /* 0x0003e80008000009 */
[----:B0-----:R-:W4:Y:S04]  /*18f80*/  LDL.LU R82, [R1+0xa4] ;  /* 0x0000a40001527983 */ /* 0x001f280000300800 */
[----:B-1----:R-:W4:Y:S04]  /*18f90*/  LDL.LU R84, [R1+0x80] ;  /* 0x0000800001547983 */ /* 0x002f280000300800 */
[----:B------:R-:W4:Y:S04]  /*18fa0*/  LDL.LU R46, [R1+0x5c] ;  /* 0x00005c00012e7983 */ /* 0x000f280000300800 */
[----:B------:R0:W-:Y:S04]  /*18fb0*/  STS.U8 [R66+UR9+0x5280], R71 ;  /* 0x0052804742007988 */ /* 0x0001e80008000009 */
[----:B------:R1:W-:Y:S04]  /*18fc0*/  STS.U8 [R66+UR9+0x5680], R0 ;  /* 0x0056800042007988 */ /* 0x0003e80008000009 */
[----:B0-----:R-:W4:Y:S04]  /*18fd0*/  LDL.LU R71, [R1+0x840] ;  /* 0x0008400001477983 */ /* 0x001f280000300800 */
[----:B-1----:R0:W5:Y:S04]  /*18fe0*/  LDL.LU R0, [R1+0x83c] ;  /* 0x00083c0001007983 */ /* 0x0021680000300800 */
[----:B--2---:R1:W-:Y:S04]  /*18ff0*/  STS.U8 [R66+UR9+0x5a80], R78 ;  /* 0x005a804e42007988 */ /* 0x0043e80008000009 */
[----:B------:R2:W-:Y:S04]  /*19000*/  STS.U8 [R66+UR9+0x5e80], R92 ;  /* 0x005e805c42007988 */ /* 0x0005e80008000009 */
[----:B-1----:R-:W4:Y:S04]  /*19010*/  LDL.LU R78, [R1+0x838] ;  /* 0x00083800014e7983 */ /* 0x002f280000300800 */
[----:B--2---:R-:W2:Y:S04]  /*19020*/  LDL.LU R92, [R1+0x834] ;  /* 0x00083400015c7983 */ /* 0x004ea80000300800 */
[----:B---3--:R1:W-:Y:S04]  /*19030*/  STS.U8 [R66+UR9+0x6280], R64 ;  /* 0x0062804042007988 */ /* 0x0083e80008000009 */
[----:B----4-:R3:W-:Y:S04]  /*19040*/  STS.U8 [R66+UR9+0x6680], R79 ;  /* 0x0066804f42007988 */ /* 0x0107e80008000009 */
[----:B-1----:R-:W4:Y:S01]  /*19050*/  LDL.LU R64, [R1+0xbc] ;  /* 0x0000bc0001407983 */ /* 0x002f220000300800 */
[----:B---3--:R-:W1:Y:S03]  /*19060*/  S2R R79, SR_TID.X ;  /* 0x00000000004f7919 */ /* 0x008e660000002100 */
[----:B------:R3:W-:Y:S04]  /*19070*/  STS.U8 [R66+UR9+0x6a80], R72 ;  /* 0x006a804842007988 */ /* 0x0007e80008000009 */
[----:B------:R0:W-:Y:S04]  /*19080*/  STS.U8 [R66+UR9+0x6e80], R47 ;  /* 0x006e802f42007988 */ /* 0x0001e80008000009 */
[----:B---3--:R-:W3:Y:S01]  /*19090*/  LDL.LU R72, [R1+0x9c] ;  /* 0x00009c0001487983 */ /* 0x008ee20000300800 */
[----:B-1----:R-:W-:-:S04]  /*190a0*/  LOP3.LUT R79, R79, 0x7f, RZ, 0xc0, !PT ;  /* 0x0000007f4f4f7812 */ /* 0x002fc800078ec0ff */
[C---:B0-----:R-:W-:Y:S01]  /*190b0*/  LOP3.LUT R47, R79.reuse, 0x60, RZ, 0x3c, !PT ;  /* 0x000000604f2f7812 */ /* 0x041fe200078e3cff */
[----:B--2---:R0:W-:Y:S04]  /*190c0*/  STS.U8 [R66+UR9+0x7280], R92 ;  /* 0x0072805c42007988 */ /* 0x0041e80008000009 */
[----:B------:R1:W-:Y:S04]  /*190d0*/  STS.U8 [R66+UR9+0x7680], R78 ;  /* 0x0076804e42007988 */ /* 0x0003e80008000009 */
[----:B------:R2:W-:Y:S04]  /*190e0*/  STS.U8 [R66+UR9+0x7a80], R71 ;  /* 0x007a804742007988 */ /* 0x0005e80008000009 */
[----:B0-----:R-:W3:Y:S04]  /*190f0*/  LDL.LU R92, [R1+0xd8] ;  /* 0x0000d800015c7983 */ /* 0x001ee80000300800 */
[----:B-1----:R-:W3:Y:S04]  /*19100*/  LDL.LU R78, [R1+0xf4] ;  /* 0x0000f400014e7983 */ /* 0x002ee80000300800 */
[----:B--2---:R-:W2:Y:S04]  /*19110*/  LDL.LU R71, [R1+0x110] ;  /* 0x0001100001477983 */ /* 0x004ea80000300800 */
[----:B------:R0:W-:Y:S04]  /*19120*/  STS.U8 [R66+UR9+0x7e80], R63 ;  /* 0x007e803f42007988 */ /* 0x0001e80008000009 */
[----:B------:R1:W-:Y:S04]  /*19130*/  STS.U8 [R47+UR9+0x4300], R2 ;  /* 0x004300022f007988 */ /* 0x0003e80008000009 */
[----:B------:R4:W-:Y:S04]  /*19140*/  STS.U8 [R47+UR9+0x4700], R76 ;  /* 0x0047004c2f007988 */ /* 0x0009e80008000009 */
[----:B0-----:R-:W2:Y:S04]  /*19150*/  LDL.LU R63, [R1+0x694] ;  /* 0x00069400013f7983 */ /* 0x001ea80000300800 */
[----:B-1----:R0:W5:Y:S04]  /*19160*/  LDL.LU R2, [R1+0x830] ;  /* 0x0008300001027983 */ /* 0x0021680000300800 */
[----:B----4-:R-:W4:Y:S04]  /*19170*/  LDL.LU R76, [R1+0x82c] ;  /* 0x00082c00014c7983 */ /* 0x010f280000300800 */
[----:B------:R1:W-:Y:S04]  /*19180*/  STS.U8 [R47+UR9+0x4b00], R77 ;  /* 0x004b004d2f007988 */ /* 0x0003e80008000009 */
[----:B------:R0:W-:Y:S04]  /*19190*/  STS.U8 [R47+UR9+0x4f00], R88 ;  /* 0x004f00582f007988 */ /* 0x0001e80008000009 */
[----:B------:R0:W-:Y:S04]  /*191a0*/  STS.U8 [R47+UR9+0x5300], R90 ;  /* 0x0053005a2f007988 */ /* 0x0001e80008000009 */
[----:B-1----:R-:W2:Y:S04]  /*191b0*/  LDL.LU R77, [R1+0x828] ;  /* 0x00082800014d7983 */ /* 0x002ea80000300800 */
[----:B0-----:R-:W2:Y:S04]  /*191c0*/  LDL.LU R88, [R1+0x824] ;  /* 0x0008240001587983 */ /* 0x001ea80000300800 */
[----:B------:R-:W2:Y:S04]  /*191d0*/  LDL.LU R90, [R1+0x820] ;  /* 0x00082000015a7983 */ /* 0x000ea80000300800 */
[----:B------:R0:W-:Y:S04]  /*191e0*/  STS.U8 [R47+UR9+0x5700], R68 ;  /* 0x005700442f007988 */ /* 0x0001e80008000009 */
[----:B------:R1:W-:Y:S04]  /*191f0*/  STS.U8 [R47+UR9+0x5b00], R86 ;  /* 0x005b00562f007988 */ /* 0x0003e80008000009 */
[----:B------:R1:W-:Y:S04]  /*19200*/  STS.U8 [R47+UR9+0x5f00], R82 ;  /* 0x005f00522f007988 */ /* 0x0003e80008000009 */
[----:B0-----:R-:W2:Y:S04]  /*19210*/  LDL.LU R68, [R1+0x81c] ;  /* 0x00081c0001447983 */ /* 0x001ea80000300800 */
[----:B-1----:R-:W2:Y:S04]  /*19220*/  LDL.LU R86, [R1+0x818] ;  /* 0x0008180001567983 */ /* 0x002ea80000300800 */
[----:B------:R-:W2:Y:S04]  /*19230*/  LDL.LU R82, [R1+0x814] ;  /* 0x0008140001527983 */ /* 0x000ea80000300800 */
[----:B------:R0:W-:Y:S04]  /*19240*/  STS.U8 [R47+UR9+0x6300], R84 ;  /* 0x006300542f007988 */ /* 0x0001e80008000009 */
[----:B0-----:R-:W2:Y:S04]  /*19250*/  LDL.LU R84, [R1+0x810] ;  /* 0x0008100001547983 */ /* 0x001ea80000300800 */
[----:B------:R-:W-:Y:S04]  /*19260*/  STS.U8 [R47+UR9+0x6700], R46 ;  /* 0x0067002e2f007988 */ /* 0x000fe80008000009 */
[----:B--2---:R0:W-:Y:S04]  /*19270*/  STS.U8 [R47+UR9+0x6b00], R84 ;  /* 0x006b00542f007988 */ /* 0x0041e80008000009 */
[----:B------:R1:W-:Y:S04]  /*19280*/  STS.U8 [R47+UR9+0x6f00], R86 ;  /* 0x006f00562f007988 */ /* 0x0003e80008000009 */
[----:B------:R2:W-:Y:S04]  /*19290*/  STS.U8 [R47+UR9+0x7300], R90 ;  /* 0x0073005a2f007988 */ /* 0x0005e80008000009 */
[----:B0-----:R-:W3:Y:S04]  /*192a0*/  LDL.LU R84, [R1+0x80c] ;  /* 0x00080c0001547983 */ /* 0x001ee80000300800 */
[----:B-1----:R-:W3:Y:S04]  /*192b0*/  LDL.LU R86, [R1+0x808] ;  /* 0x0008080001567983 */ /* 0x002ee80000300800 */
[----:B--2---:R-:W2:Y:S04]  /*192c0*/  LDL.LU R90, [R1+0x6a4] ;  /* 0x0006a400015a7983 */ /* 0x004ea80000300800 */
[----:B------:R0:W-:Y:S04]  /*192d0*/  STS.U8 [R47+UR9+0x7700], R77 ;  /* 0x0077004d2f007988 */ /* 0x0001e80008000009 */
[----:B0-----:R-:W2:Y:S01]  /*192e0*/  LDL.LU R77, [R1+0x6bc] ;  /* 0x0006bc00014d7983 */ /* 0x001ea20000300800 */
[----:B------:R-:W-:-:S03]  /*192f0*/  LOP3.LUT R46, R79, 0x70, RZ, 0x3c, !PT ;  /* 0x000000704f2e7812 */ /* 0x000fc600078e3cff */
[----:B------:R-:W-:Y:S04]  /*19300*/  STS.U8 [R47+UR9+0x7b00], R69 ;  /* 0x007b00452f007988 */ /* 0x000fe80008000009 */
[----:B------:R-:W-:Y:S04]  /*19310*/  STS.U8 [R47+UR9+0x7f00], R61 ;  /* 0x007f003d2f007988 */ /* 0x000fe80008000009 */
[----:B--2---:R-:W-:Y:S04]  /*19320*/  STS.U8 [R46+UR9+0x4380], R77 ;  /* 0x0043804d2e007988 */ /* 0x004fe80008000009 */
[----:B------:R-:W-:Y:S04]  /*19330*/  STS.U8 [R46+UR9+0x4780], R90 ;  /* 0x0047805a2e007988 */ /* 0x000fe80008000009 */
[----:B------:R-:W-:Y:S04]  /*19340*/  STS.U8 [R46+UR9+0x4b80], R63 ;  /* 0x004b803f2e007988 */ /* 0x000fe80008000009 */
[----:B------:R-:W-:Y:S04]  /*19350*/  STS.U8 [R46+UR9+0x4f80], R71 ;  /* 0x004f80472e007988 */ /* 0x000fe80008000009 */
[----:B---3--:R-:W-:Y:S04]  /*19360*/  STS.U8 [R46+UR9+0x5380], R78 ;  /* 0x0053804e2e007988 */ /* 0x008fe80008000009 */
[----:B------:R-:W-:Y:S04]  /*19370*/  STS.U8 [R46+UR9+0x5780], R92 ;  /* 0x0057805c2e007988 */ /* 0x000fe80008000009 */
[----:B------:R-:W-:Y:S04]  /*19380*/  STS.U8 [R46+UR9+0x5b80], R64 ;  /* 0x005b80402e007988 */ /* 0x000fe80008000009 */
[----:B------:R-:W-:Y:S04]  /*19390*/  STS.U8 [R46+UR9+0x5f80], R72 ;  /* 0x005f80482e007988 */ /* 0x000fe80008000009 */
[----:B------:R0:W-:Y:S04]  /*193a0*/  STS.U8 [R46+UR9+0x6380], R86 ;  /* 0x006380562e007988 */ /* 0x0001e80008000009 */
[----:B------:R1:W-:Y:S04]  /*193b0*/  STS.U8 [R46+UR9+0x6780], R84 ;  /* 0x006780542e007988 */ /* 0x0003e80008000009 */
[----:B------:R2:W-:Y:S04]  /*193c0*/  STS.U8 [R46+UR9+0x6b80], R82 ;  /* 0x006b80522e007988 */ /* 0x0005e80008000009 */
[----:B0-----:R0:W5:Y:S04]  /*193d0*/  LDL.LU R86, [R1+0x804] ;  /* 0x0008040001567983 */ /* 0x0011680000300800 */
[----:B-1----:R0:W5:Y:S04]  /*193e0*/  LDL.LU R84, [R1+0x800] ;  /* 0x0008000001547983 */ /* 0x0021680000300800 */
[----:B--2---:R0:W5:Y:S04]  /*193f0*/  LDL.LU R82, [R1+0x7fc] ;  /* 0x0007fc0001527983 */ /* 0x0041680000300800 */
[----:B------:R1:W-:Y:S04]  /*19400*/  STS.U8 [R46+UR9+0x6f80], R68 ;  /* 0x006f80442e007988 */ /* 0x0003e80008000009 */
[----:B-1----:R0:W5:Y:S04]  /*19410*/  LDL.LU R68, [R1+0x7f8] ;  /* 0x0007f80001447983 */ /* 0x0021680000300800 */
[----:B------:R-:W-:Y:S04]  /*19420*/  STS.U8 [R46+UR9+0x7380], R88 ;  /* 0x007380582e007988 */ /* 0x000fe80008000009 */
[----:B----4-:R-:W-:Y:S04]  /*19430*/  STS.U8 [R46+UR9+0x7780], R76 ;  /* 0x0077804c2e007988 */ /* 0x010fe80008000009 */
[----:B------:R-:W-:Y:S04]  /*19440*/  STS.U8 [R46+UR9+0x7b80], R67 ;  /* 0x007b80432e007988 */ /* 0x000fe80008000009 */
[----:B------:R-:W-:Y:S01]  /*19450*/  STS.U8 [R46+UR9+0x7f80], R60 ;  /* 0x007f803c2e007988 */ /* 0x000fe20008000009 */
[----:B------:R-:W-:-:S03]  /*19460*/  LOP3.LUT R72, R79, 0x10, RZ, 0x3c, !PT ;  /* 0x000000104f487812 */ /* 0x000fc600078e3cff */
        /* <DEDUP_REMOVED lines=8> */
[----:B------:R0:W-:Y:S04]  /*194f0*/  STS.U8 [R72+UR9+0xa080], R14 ;  /* 0x00a0800e48007988 */ /* 0x0001e80008000009 */
[----:B------:R0:W-:Y:S01]  /*19500*/  STS.U8 [R72+UR9+0xa480], R15 ;  /* 0x00a4800f48007988 */ /* 0x0001e20008000009 */
[----:B-1----:R-:W-:-:S03]  /*19510*/  LOP3.LUT R79, R79, 0x20, RZ, 0x3c, !PT ;  /* 0x000000204f4f7812 */ /* 0x002fc600078e3cff */
[----:B------:R0:W-:Y:S04]  /*19520*/  STS.U8 [R72+UR9+0xa880], R16 ;  /* 0x00a8801048007988 */ /* 0x0001e80008000009 */
        /* <DEDUP_REMOVED lines=52> */
[----:B------:R0:W-:Y:S01]  /*19870*/  STS.U8 [R46+UR9+0xbb80], R93 ;  /* 0x00bb805d2e007988 */ /* 0x0001e20008000009 */
[----:B------:R1:W-:Y:S06]  /*19880*/  MEMBAR.ALL.CTA ;  /* 0x0000000000007992 */ /* 0x0003ec0000008000 */
[----:B-1----:R-:W1:Y:S01]  /*19890*/  FENCE.VIEW.ASYNC.S ;  /* 0x00000000000073c6 */ /* 0x002e620000000000 */
[----:B------:R-:W-:Y:S01]  /*198a0*/  ULEA UR6, UR11, UR9, 0x3 ;  /* 0x000000090b067291 */ /* 0x000fe2000f8e18ff */
[----:B------:R-:W-:-:S03]  /*198b0*/  UMOV UR4, UR5 ;  /* 0x0000000500047c82 */ /* 0x000fc60008000000 */
[----:B------:R-:W-:Y:S01]  /*198c0*/  UIADD3 UR6, UPT, UPT, UR6, 0xc000, URZ ;  /* 0x0000c00006067890 */ /* 0x000fe2000fffe0ff */
[----:B-1----:R-:W-:Y:S06]  /*198d0*/  BAR.SYNC.DEFER_BLOCKING 0x0 ;  /* 0x0000000000007b1d */ /* 0x002fec0000010000 */
[----:B0-----:R-:W-:Y:S05]  /*198e0*/  @P0 BRA `(.L_x_9) ;  /* 0x0000000000480947 */ /* 0x001fea0003800000 */
[----:B------:R-:W-:Y:S01]  /*198f0*/  UMOV UR13, 0x40004040 ;  /* 0x40004040000d7882 */ /* 0x000fe20000000000 */
[----:B------:R-:W-:Y:S01]  /*19900*/  UMOV UR15, 0x40004040 ;  /* 0x40004040000f7882 */ /* 0x000fe20000000000 */
[----:B------:R-:W-:Y:S01]  /*19910*/  UMOV UR16, 0x0 ;  /* 0x0000000000107882 */ /* 0x000fe20000000000 */
[----:B------:R-:W-:Y:S01]  /*19920*/  UMOV UR17, 0x8108490 ;  /* 0x0810849000117882 */ /* 0x000fe20000000000 */
[----:B------:R-:W-:Y:S01]  /*19930*/  UMOV UR32, 0x0 ;  /* 0x0000000000207882 */ /* 0x000fe20000000000 */
[----:B------:R-:W-:Y:S01]  /*19940*/  UMOV UR33, 0x8108490 ;  /* 0x0810849000217882 */ /* 0x000fe20000000000 */
[----:B------:R-:W-:Y:S01]  /*19950*/  UMOV UR34, 0x0 ;  /* 0x0000000000227882 */ /* 0x000fe20000000000 */
[----:B------:R-:W-:Y:S01]  /*19960*/  UMOV UR35, 0x8108490 ;  /* 0x0810849000237882 */ /* 0x000fe20000000000 */
[----:B------:R-:W-:Y:S01]  /*19970*/  UMOV UR7, URZ ;  /* 0x000000ff00077c82 */ /* 0x000fe20008000000 */
[----:B------:R0:W-:Y:S01]  /*19980*/  UTCQMMA gdesc[UR12], gdesc[UR14], tmem[UR8], tmem[UR16], idesc[UR17], UPT ;  /* 0x00ff100e0c0075ea */ /* 0x0001e2000b800308 */
        /* <DEDUP_REMOVED lines=8> */
.L_x_9:
[----:B------:R-:W2:Y:S04]  /*19a10*/  LDL R7, [R1+0x6f4] ;  /* 0x0006f40001077983 */ /* 0x000ea80000100800 */
[----:B------:R-:W2:Y:S01]  /*19a20*/  LDL.LU R6, [R1+0x6b8] ;  /* 0x0006b80001067983 */ /* 0x000ea20000300800 */
[----:B------:R-:W-:-:S04]  /*19a30*/  UIADD3 UR11, UPT, UPT, UR11, 0x1, URZ ;  /* 0x000000010b0b7890 */ /* 0x000fc8000fffe0ff */
[----:B------:R-:W-:-:S04]  /*19a40*/  UISETP.GT.AND UP1, UPT, UR11, 0x1, UPT ;  /* 0x000000010b00788c */ /* 0x000fc8000bf24270 */
[----:B0-----:R-:W-:Y:S02]  /*19a50*/  USEL UR5, URZ, 0x1, !UP1 ;  /* 0x00000001ff057887 */ /* 0x001fe4000c800000 */
[----:B------:R-:W-:Y:S02]  /*19a60*/  USEL UR11, UR11, URZ, !UP1 ;  /* 0x000000ff0b0b7287 */ /* 0x000fe4000c800000 */
[----:B------:R-:W-:Y:S01]  /*19a70*/  ULOP3.LUT UR5, UR4, UR5, URZ, 0x3c, !UPT ;  /* 0x0000000504057292 */ /* 0x000fe2000f8e3cff */
[----:B--2---:R-:W-:Y:S02]  /*19a80*/  ISETP.NE.U32.AND P1, PT, R6, R7, PT ;  /* 0x000000070600720c */ /* 0x004fe40003f25070 */
[----:B------:R-:W2:Y:S01]  /*19a90*/  LDL.LU R7, [R1+0x6cc] ;  /* 0x0006cc0001077983 */ /* 0x000ea20000300800 */
[----:B------:R-:W-:-:S03]  /*19aa0*/  IMAD.U32 R6, RZ, RZ, UR4 ;  /* 0x00000004ff067e24 */ /* 0x000fc6000f8e00ff */
[----:B--2---:R1:W-:Y:S07]  /*19ab0*/  STL [R1+0x6b8], R7 ;  /* 0x0006b80701007387 */ /* 0x0043ee0000100800 */
[----:B------:R-:W-:Y:S05]  /*19ac0*/  @P1 BRA `(.L_x_10) ;  /* 0xffffff5c00a81947 */ /* 0x000fea000383ffff */
.L_x_7:
[----:B-1----:R-:W1:Y:S01]  /*19ad0*/  LDC R7, c[0x0][0x3a0] ;  /* 0x0000e800ff077b82 */ /* 0x002e620000000800 */
[----:B------:R-:W2:Y:S01]  /*19ae0*/  LDCU UR7, c[0x0][0x3b8] ;  /* 0x00007700ff0777ac */ /* 0x000ea20008000800 */
[----:B------:R-:W3:Y:S01]  /*19af0*/  LDCU UR5, c[0x0][0x3b4] ;  /* 0x00007680ff0577ac */ /* 0x000ee20008000800 */
[----:B------:R-:W4:Y:S01]  /*19b00*/  LDCU.128 UR12, c[0x0][0x390] ;  /* 0x00007200ff0c77ac */ /* 0x000f220008000c00 */
[----:B--2--5:R-:W-:Y:S02]  /*19b10*/  IMAD R69, R68, UR7, RZ ;  /* 0x0000000744457c24 */ /* 0x024fe4000f8e02ff */
[----:B-1----:R-:W-:-:S05]  /*19b20*/  VIADD R7, R7, 0x7f ;  /* 0x0000007f07077836 */ /* 0x002fca0000000000 */
[----:B------:R-:W-:-:S13]  /*19b30*/  ISETP.GE.AND P0, PT, R7, 0x80, PT ;  /* 0x000000800700780c */ /* 0x000fda0003f06270 */
[----:B---34-:R-:W-:Y:S05]  /*19b40*/  @!P0 BRA `(.L_x_11) ;  /* 0x0000000000108947 */ /* 0x018fea0003800000 */
[----:B------:R-:W-:-:S06]  /*19b50*/  USHF.L.U32 UR4, UR4, 0x1f, URZ ;  /* 0x0000001f04047899 */ /* 0x000fcc00080006ff */
[----:B------:R-:W-:-:S04]  /*19b60*/  IMAD.U32 R0, RZ, RZ, UR4 ;  /* 0x00000004ff007e24 */ /* 0x000fc8000f8e00ff */
[----:B------:R-:W1:Y:S02]  /*19b70*/  SYNCS.PHASECHK.TRANS64.TRYWAIT P0, [UR6], R0 ;  /* 0x00000000ff0075a7 */ /* 0x000e640008001106 */
[----:B-1----:R-:W-:Y:S05]  /*19b80*/  @!P0 BRA `(.L_x_12) ;  /* 0x00000020007c8947 */ /* 0x002fea0003800000 */
.L_x_11:
[----:B------:R-:W-:Y:S06]  /*19b90*/  BAR.SYNC.DEFER_BLOCKING 0x0 ;  /* 0x0000000000007b1d */ /* 0x000fec0000010000 */
[----:B------:R-:W2:Y:S04]  /*19ba0*/  LDL.LU R2, [R1+0x6f8] ;  /* 0x0006f80001027983 */ /* 0x000ea80000300800 */
[----:B------:R-:W3:Y:S04]  /*19bb0*/  LDL.LU R72, [R1+0x744] ;  /* 0x0007440001487983 */ /* 0x000ee80000300800 */
[----:B------:R-:W4:Y:S04]  /*19bc0*/  LDL.LU R71, [R1+0x740] ;  /* 0x0007400001477983 */ /* 0x000f280000300800 */
[----:B------:R-:W5:Y:S01]  /*19bd0*/  LDL.LU R70, [R1+0x748] ;  /* 0x0007480001467983 */ /* 0x000f620000300800 */
[----:B------:R-:W-:Y:S01]  /*19be0*/  VIADD R74, R69, UR7 ;  /* 0x00000007454a7c36 */ /* 0x000fe20008000000 */
[----:B------:R-:W1:Y:S02]  /*19bf0*/  @!P3 SYNCS.CCTL.IV [UR9+0xc000] ;  /* 0x00c00000ff00b9b1 */ /* 0x000e640008000009 */
[----:B-1----:R-:W-:Y:S01]  /*19c00*/  BAR.SYNC.DEFER_BLOCKING 0x0 ;  /* 0x0000000000007b1d */ /* 0x002fe20000010000 */
[----:B0-----:R-:W-:-:S04]  /*19c10*/  VIADD R3, R74, UR7 ;  /* 0x000000074a037c36 */ /* 0x001fc80008000000 */
[----:B------:R-:W-:Y:S01]  /*19c20*/  VIADD R73, R3, UR7 ;  /* 0x0000000703497c36 */ /* 0x000fe20008000000 */
[----:B------:R-:W0:Y:S01]  /*19c30*/  LDTM.x64 R4, tmem[UR10] ;  /* 0x0000000a000479ee */ /* 0x000e220008340000 */
[----:B------:R-:W1:Y:S01]  /*19c40*/  @!P3 SYNCS.CCTL.IV [UR9+0xc008] ;  /* 0x00c00800ff00b9b1 */ /* 0x000e620008000009 */
[----:B------:R-:W-:Y:S01]  /*19c50*/  NOP ;  /* 0x0000000000007918 */ /* 0x000fe20000000000 */
[----:B0-----:R0:W-:Y:S04]  /*19c60*/  STL [R1+0x7fc], R66 ;  /* 0x0007fc4201007387 */ /* 0x0011e80000100800 */
[----:B------:R1:W-:Y:S04]  /*19c70*/  STL [R1+0x7f8], R67 ;  /* 0x0007f84301007387 */ /* 0x0003e80000100800 */
[----:B0-----:R-:W5:Y:S04]  /*19c80*/  LDL.LU R66, [R1+0x74c] ;  /* 0x00074c0001427983 */ /* 0x001f680000300800 */
[----:B-1----:R-:W5:Y:S04]  /*19c90*/  LDL.LU R67, [R1+0x754] ;  /* 0x0007540001437983 */ /* 0x002f680000300800 */
[----:B------:R-:W5:Y:S01]  /*19ca0*/  LDL.LU R91, [R1+0x750] ;  /* 0x00075000015b7983 */ /* 0x000f620000300800 */
[----:B------:R-:W-:-:S04]  /*19cb0*/  F2FP.SATFINITE.E5M2.F32.PACK_AB_MERGE_C R92, R5, R4, RZ ;  /* 0x00000004055c723e */ /* 0x000fc800048060ff */
[----:B------:R-:W-:-:S04]  /*19cc0*/  PRMT R93, R92, 0x9910, RZ ;  /* 0x000099105c5d7816 */ /* 0x000fc800000000ff */
[----:B------:R-:W-:Y:S02]  /*19cd0*/  SHF.R.S32.HI R93, RZ, 0x8, R93 ;  /* 0x00000008ff5d7819 */ /* 0x000fe4000001145d */
[C---:B--2---:R-:W-:Y:S01]  /*19ce0*/  ISETP.GE.AND P0, PT, R2.reuse, UR14, PT ;  /* 0x0000000e02007c0c */ /* 0x044fe2000bf06270 */
[----:B------:R-:W-:-:S03]  /*19cf0*/  IMAD R2, R2, UR5, RZ ;  /* 0x0000000502027c24 */ /* 0x000fc6000f8e02ff */
[----:B---3--:R-:W-:Y:S02]  /*19d00*/  ISETP.LT.AND P1, PT, R72, UR15, !P0 ;  /* 0x0000000f48007c0c */ /* 0x008fe4000c721270 */
[----:B------:R-:W-:Y:S02]  /*19d10*/  IADD3 R0, P4, PT, R2, UR12, RZ ;  /* 0x0000000c02007c10 */ /* 0x000fe4000ff9e0ff */
[----:B----4-:R-:W-:Y:S01]  /*19d20*/  ISETP.LT.AND P2, PT, R71, UR15, !P0 ;  /* 0x0000000f47007c0c */ /* 0x010fe2000c741270 */
[----:B------:R-:W-:Y:S01]  /*19d30*/  VIADD R71, R73, UR7 ;  /* 0x0000000749477c36 */ /* 0x000fe20008000000 */
[----:B------:R-:W-:Y:S02]  /*19d40*/  ISETP.LT.AND P5, PT, R68, UR15, !P0 ;  /* 0x0000000f44007c0c */ /* 0x000fe4000c7a1270 */
[----:B------:R-:W-:Y:S01]  /*19d50*/  LEA.HI.X.SX32 R2, R2, UR13, 0x1, P4 ;  /* 0x0000000d02027c11 */ /* 0x000fe2000a0f0eff */
[----:B------:R-:W-:Y:S01]  /*19d60*/  VIADD R72, R71, UR7 ;  /* 0x0000000747487c36 */ /* 0x000fe20008000000 */
[----:B------:R-:W-:-:S02]  /*19d70*/  IADD3 R68, P3, PT, R69, R0, RZ ;  /* 0x0000000045447210 */ /* 0x000fc40007f7e0ff */
[----:B-----5:R-:W-:Y:S01]  /*19d80*/  ISETP.LT.AND P6, PT, R70, UR15, !P0 ;  /* 0x0000000f46007c0c */ /* 0x020fe2000c7c1270 */
[----:B------:R-:W-:Y:S01]  /*19d90*/  VIADD R70, R72, UR7 ;  /* 0x0000000748467c36 */ /* 0x000fe20008000000 */
[----:B------:R-:W-:Y:S02]  /*19da0*/  LEA.HI.X.SX32 R69, R69, R2, 0x1, P3 ;  /* 0x0000000245457211 */ /* 0x000fe400018f0eff */
[-C--:B------:R-:W-:Y:S02]  /*19db0*/  IADD3 R86, P4, PT, R74, R0.reuse, RZ ;  /* 0x000000004a567210 */ /* 0x080fe40007f9e0ff */
[C---:B------:R-:W-:Y:S01]  /*19dc0*/  IADD3 R84, P3, PT, R3.reuse, R0, RZ ;  /* 0x0000000003547210 */ /* 0x040fe20007f7e0ff */
[----:B------:R-:W-:Y:S01]  /*19dd0*/  VIADD R4, R70, UR7 ;  /* 0x0000000746047c36 */ /* 0x000fe20008000000 */
[-C--:B------:R-:W-:Y:S02]  /*19de0*/  LEA.HI.X.SX32 R87, R74, R2.reuse, 0x1, P4 ;  /* 0x000000024a577211 */ /* 0x080fe400020f0eff */
[----:B------:R-:W-:Y:S01]  /*19df0*/  LEA.HI.X.SX32 R85, R3, R2, 0x1, P3 ;  /* 0x0000000203557211 */ /* 0x000fe200018f0eff */
[----:B------:R-:W-:Y:S01]  /*19e00*/  VIADD R3, R4, UR7 ;  /* 0x0000000704037c36 */ /* 0x000fe20008000000 */
[----:B------:R-:W-:-:S02]  /*19e10*/  IADD3 R82, P4, PT, R73, R0, RZ ;  /* 0x0000000049527210 */ /* 0x000fc40007f9e0ff */
[----:B------:R-:W-:Y:S02]  /*19e20*/  IADD3 R80, P3, PT, R71, R0, RZ ;  /* 0x0000000047507210 */ /* 0x000fe40007f7e0ff */
[-C--:B------:R-:W-:Y:S02]  /*19e30*/  LEA.HI.X.SX32 R83, R73, R2.reuse, 0x1, P4 ;  /* 0x0000000249537211 */ /* 0x080fe400020f0eff */
[----:B------:R-:W-:Y:S01]  /*19e40*/  LEA.HI.X.SX32 R81, R71, R2, 0x1, P3 ;  /* 0x0000000247517211 */ /* 0x000fe200018f0eff */
[----:B------:R-:W-:Y:S01]  /*19e50*/  VIADD R71, R3, UR7 ;  /* 0x0000000703477c36 */ /* 0x000fe20008000000 */
[-C--:B------:R-:W-:Y:S02]  /*19e60*/  IADD3 R76, P4, PT, R72, R0.reuse, RZ ;  /* 0x00000000484c7210 */ /* 0x080fe40007f9e0ff */
[----:B------:R-:W-:Y:S01]  /*19e70*/  IADD3 R78, P3, PT, R70, R0, RZ ;  /* 0x00000000464e7210 */ /* 0x000fe20007f7e0ff */
[----:B------:R-:W-:Y:S01]  /*19e80*/  VIADD R5, R71, UR7 ;  /* 0x0000000747057c36 */ /* 0x000fe20008000000 */
[----:B------:R-:W-:-:S02]  /*19e90*/  LEA.HI.X.SX32 R77, R72, R2, 0x1, P4 ;  /* 0x00000002484d7211 */ /* 0x000fc400020f0eff */
[----:B------:R-:W-:Y:S02]  /*19ea0*/  IADD3 R72, P4, PT, R4, R0, RZ ;  /* 0x0000000004487210 */ /* 0x000fe40007f9e0ff */
[----:B------:R-:W-:Y:S01]  /*19eb0*/  LEA.HI.X.SX32 R79, R70, R2, 0x1, P3 ;  /* 0x00000002464f7211 */ /* 0x000fe200018f0eff */
[----:B------:R-:W-:Y:S01]  /*19ec0*/  VIADD R89, R5, UR7 ;  /* 0x0000000705597c36 */ /* 0x000fe20008000000 */
[----:B------:R-:W-:Y:S02]  /*19ed0*/  IADD3 R74, P3, PT, R3, R0, RZ ;  /* 0x00000000034a7210 */ /* 0x000fe40007f7e0ff */
[----:B------:R-:W-:Y:S02]  /*19ee0*/  LEA.HI.X.SX32 R73, R4, R2, 0x1, P4 ;  /* 0x0000000204497211 */ /* 0x000fe400020f0eff */
[----:B------:R-:W-:Y:S02]  /*19ef0*/  IADD3 R70, P4, PT, R71, R0, RZ ;  /* 0x0000000047467210 */ /* 0x000fe40007f9e0ff */
[----:B------:R-:W-:Y:S01]  /*19f00*/  LEA.HI.X.SX32 R75, R3, R2, 0x1, P3 ;  /* 0x00000002034b7211 */ /* 0x000fe200018f0eff */
[----:B------:R-:W-:Y:S01]  /*19f10*/  VIADD R3, R89, UR7 ;  /* 0x0000000759037c36 */ /* 0x000fe20008000000 */
[----:B------:R-:W-:-:S02]  /*19f20*/  IADD3 R4, P3, PT, R5, R0, RZ ;  /* 0x0000000005047210 */ /* 0x000fc40007f7e0ff */
[----:B------:R-:W-:Y:S02]  /*19f30*/  LEA.HI.X.SX32 R71, R71, R2, 0x1, P4 ;  /* 0x0000000247477211 */ /* 0x000fe400020f0eff */
[----:B------:R-:W-:Y:S02]  /*19f40*/  IADD3 R88, P4, PT, R89, R0, RZ ;  /* 0x0000000059587210 */ /* 0x000fe40007f9e0ff */
[----:B------:R-:W-:Y:S02]  /*19f50*/  LEA.HI.X.SX32 R5, R5, R2, 0x1, P3 ;  /* 0x0000000205057211 */ /* 0x000fe400018f0eff */
[----:B------:R-:W-:Y:S02]  /*19f60*/  IADD3 R90, P3, PT, R3, R0, RZ ;  /* 0x00000000035a7210 */ /* 0x000fe40007f7e0ff */
[----:B------:R-:W-:Y:S02]  /*19f70*/  LEA.HI.X.SX32 R89, R89, R2, 0x1, P4 ;  /* 0x0000000259597211 */ /* 0x000fe400020f0eff */
[----:B------:R-:W-:-:S02]  /*19f80*/  ISETP.LT.AND P4, PT, R91, UR15, !P0 ;  /* 0x0000000f5b007c0c */ /* 0x000fc4000c781270 */
[----:B------:R-:W-:Y:S01]  /*19f90*/  LEA.HI.X.SX32 R91, R3, R2, 0x1, P3 ;  /* 0x00000002035b7211 */ /* 0x000fe200018f0eff */
[----:B------:R0:W-:Y:S01]  /*19fa0*/  @P5 STG.E.U8 desc[UR18][R68.64], R92 ;  /* 0x0000005c44005986 */ /* 0x0001e2000c101112 */
[----:B------:R-:W-:-:S03]  /*19fb0*/  ISETP.LT.AND P3, PT, R66, UR15, !P0 ;  /* 0x0000000f42007c0c */ /* 0x000fc6000c761270 */
[----:B------:R-:W2:Y:S04]  /*19fc0*/  LDL.LU R66, [R1+0x7fc] ;  /* 0x0007fc0001427983 */ /* 0x000ea80000300800 */
[----:B0-----:R-:W3:Y:S01]  /*19fd0*/  LDL.LU R92, [R1+0x758] ;  /* 0x00075800015c7983 */ /* 0x001ee20000300800 */
[----:B------:R-:W-:-:S03]  /*19fe0*/  ISETP.LT.AND P5, PT, R67, UR15, !P0 ;  /* 0x0000000f43007c0c */ /* 0x000fc6000c7a1270 */
[----:B------:R-:W4:Y:S04]  /*19ff0*/  LDL.LU R69, [R1+0x75c] ;  /* 0x00075c0001457983 */ /* 0x000f280000300800 */
[----:B------:R-:W5:Y:S04]  /*1a000*/  LDL.LU R68, [R1+0x760] ;  /* 0x0007600001447983 */ /* 0x000f680000300800 */
[----:B------:R-:W2:Y:S04]  /*1a010*/  LDL.LU R67, [R1+0x7f8] ;  /* 0x0007f80001437983 */ /* 0x000ea80000300800 */
[----:B------:R0:W-:Y:S04]  /*1a020*/  @P1 STG.E.U8 desc[UR18][R86.64], R93 ;  /* 0x0000005d56001986 */ /* 0x0001e8000c101112 */
[----:B0-----:R-:W2:Y:S01]  /*1a030*/  LDL.LU R93, [R1+0x764] ;  /* 0x00076400015d7983 */ /* 0x001ea20000300800 */
[----:B------:R-:W-:-:S02]  /*1a040*/  F2FP.SATFINITE.E5M2.F32.PACK_AB_MERGE_C R6, R7, R6, RZ ;  /* 0x000000060706723e */ /* 0x000fc400048060ff */
[----:B------:R-:W-:Y:S02]  /*1a050*/  F2FP.SATFINITE.E5M2.F32.PACK_AB_MERGE_C R8, R9, R8, RZ ;  /* 0x000000080908723e */ /* 0x000fe400048060ff */
[----:B------:R-:W-:Y:S01]  /*1a060*/  PRMT R7, R6, 0x9910, RZ ;  /* 0x0000991006077816 */ /* 0x000fe200000000ff */
[----:B------:R0:W-:Y:S03]  /*1a070*/  @P2 STG.E.U8 desc[UR18][R84.64], R6 ;  /* 0x0000000654002986 */ /* 0x0001e6000c101112 */
[----:B------:R-:W-:Y:S02]  /*1a080*/  SHF.R.S32.HI R7, RZ, 0x8, R7 ;  /* 0x00000008ff077819 */ /* 0x000fe40000011407 */
[----:B------:R-:W-:Y:S02]  /*1a090*/  F2FP.SATFINITE.E5M2.F32.PACK_AB_MERGE_C R10, R11, R10, RZ ;  /* 0x0000000a0b0a723e */ /* 0x000fe400048060ff */
[----:B0-----:R-:W-:Y:S01]  /*1a0a0*/  PRMT R6, R8, 0x9910, RZ ;  /* 0x0000991008067816 */ /* 0x001fe200000000ff */
[----:B------:R0:W-:Y:S03]  /*1a0b0*/  @P6 STG.E.U8 desc[UR18][R82.64], R7 ;  /* 0x0000000752006986 */ /* 0x0001e6000c101112 */
[----:B------:R-:W-:Y:S01]  /*1a0c0*/  SHF.R.S32.HI R6, RZ, 0x8, R6 ;  /* 0x00000008ff067819 */ /* 0x000fe20000011406 */
[----:B------:R-:W-:Y:S01]  /*1a0d0*/  @P4 STG.E.U8 desc[UR18][R80.64], R8 ;  /* 0x0000000850004986 */ /* 0x000fe2000c101112 */
[----:B------:R-:W-:-:S03]  /*1a0e0*/  F2FP.SATFINITE.E5M2.F32.PACK_AB_MERGE_C R12, R13, R12, RZ ;  /* 0x0000000c0d0c723e */ /* 0x000fc600048060ff */
[----:B------:R1:W-:Y:S01]  /*1a0f0*/  @P3 STG.E.U8 desc[UR18][R76.64], R6 ;  /* 0x000000064c003986 */ /* 0x0003e2000c101112 */
[----:B0-----:R-:W-:-:S03]  /*1a100*/  PRMT R7, R10, 0x9910, RZ ;  /* 0x000099100a077816 */ /* 0x001fc600000000ff */
[----:B------:R0:W-:Y:S01]  /*1a110*/  @P5 STG.E.U8 desc[UR18][R78.64], R10 ;  /* 0x0000000a4e005986 */ /* 0x0001e2000c101112 */
[----:B------:R-:W-:Y:S02]  /*1a120*/  SHF.R.S32.HI R7, RZ, 0x8, R7 ;  /* 0x00000008ff077819 */ /* 0x000fe40000011407 */
[----:B-1----:R-:W-:Y:S02]  /*1a130*/  PRMT R6, R12, 0x9910, RZ ;  /* 0x000099100c067816 */ /* 0x002fe400000000ff */
[----:B------:R-:W-:Y:S02]  /*1a140*/  F2FP.SATFINITE.E5M2.F32.PACK_AB_MERGE_C R14, R15, R14, RZ ;  /* 0x0000000e0f0e723e */ /* 0x000fe400048060ff */
[----:B------:R-:W-:Y:S02]  /*1a150*/  SHF.R.S32.HI R6, RZ, 0x8, R6 ;  /* 0x00000008ff067819 */ /* 0x000fe40000011406 */
[----:B---3--:R-:W-:Y:S02]  /*1a160*/  ISETP.LT.AND P1, PT, R92, UR15, !P0 ;  /* 0x0000000f5c007c0c */ /* 0x008fe4000c721270 */
[----:B------:R-:W3:Y:S04]  /*1a170*/  LDL.LU R92, [R1+0x76c] ;  /* 0x00076c00015c7983 */ /* 0x000ee80000300800 */
[----:B------:R-:W3:Y:S04]  /*1a180*/  LDL.LU R87, [R1+0x77c] ;  /* 0x00077c0001577983 */ /* 0x000ee80000300800 */
[----:B------:R-:W3:Y:S04]  /*1a190*/  LDL.LU R86, [R1+0x778] ;  /* 0x0007780001567983 */ /* 0x000ee80000300800 */
[----:B------:R-:W3:Y:S01]  /*1a1a0*/  LDL.LU R84, [R1+0x774] ;  /* 0x0007740001547983 */ /* 0x000ee20000300800 */
[----:B----4-:R-:W-:-:S02]  /*1a1b0*/  ISETP.LT.AND P2, PT, R69, UR15, !P0 ;  /* 0x0000000f45007c0c */ /* 0x010fc4000c741270 */
[----:B-----5:R-:W-:Y:S01]  /*1a1c0*/  ISETP.LT.AND P6, PT, R68, UR15, !P0 ;  /* 0x0000000f44007c0c */ /* 0x020fe2000c7c1270 */
[----:B------:R-:W4:Y:S04]  /*1a1d0*/  LDL.LU R69, [R1+0x770] ;  /* 0x0007700001457983 */ /* 0x000f280000300800 */
[----:B------:R-:W5:Y:S04]  /*1a1e0*/  LDL.LU R68, [R1+0x768] ;  /* 0x0007680001447983 */ /* 0x000f680000300800 */
[----:B------:R-:W4:Y:S01]  /*1a1f0*/  LDL.LU R11, [R1+0x780] ;  /* 0x00078000010b7983 */ /* 0x000f220000300800 */
[----:B--2---:R-:W-:-:S03]  /*1a200*/  ISETP.LT.AND P4, PT, R93, UR15, !P0 ;  /* 0x0000000f5d007c0c */ /* 0x004fc6000c781270 */
[----:B0-----:R-:W2:Y:S04]  /*1a210*/  LDL.LU R10, [R1+0x790] ;  /* 0x00079000010a7983 */ /* 0x001ea80000300800 */
[----:B------:R-:W2:Y:S04]  /*1a220*/  LDL.LU R9, [R1+0x78c] ;  /* 0x00078c0001097983 */ /* 0x000ea80000300800 */
[----:B------:R0:W-:Y:S04]  /*1a230*/  @P1 STG.E.U8 desc[UR18][R72.64], R7 ;  /* 0x0000000748001986 */ /* 0x0001e8000c101112 */
[----:B------:R-:W-:Y:S04]  /*1a240*/  @P2 STG.E.U8 desc[UR18][R74.64], R12 ;  /* 0x0000000c4a002986 */ /* 0x000fe8000c101112 */
[----:B------:R-:W-:Y:S01]  /*1a250*/  @P6 STG.E.U8 desc[UR18][R70.64], R6 ;  /* 0x0000000646006986 */ /* 0x000fe2000c101112 */
[----:B0-----:R-:W-:-:S03]  /*1a260*/  PRMT R7, R14, 0x9910, RZ ;  /* 0x000099100e077816 */ /* 0x001fc600000000ff */
[----:B------:R0:W-:Y:S04]  /*1a270*/  @P4 STG.E.U8 desc[UR18][R4.64], R14 ;  /* 0x0000000e04004986 */ /* 0x0001e8000c101112 */
[----:B0-----:R-:W5:Y:S04]  /*1a280*/  LDL.LU R14, [R1+0x794] ;  /* 0x00079400010e7983 */ /* 0x001f680000300800 */
[----:B------:R-:W5:Y:S04]  /*1a290*/  LDL.LU R13, [R1+0x798] ;  /* 0x00079800010d7983 */ /* 0x000f680000300800 */
[----:B------:R-:W5:Y:S01]  /*1a2a0*/  LDL.LU R12, [R1+0x7a8] ;  /* 0x0007a800010c7983 */ /* 0x000f620000300800 */
[----:B------:R-:W-:Y:S01]  /*1a2b0*/  F2FP.SATFINITE.E5M2.F32.PACK_AB_MERGE_C R16, R17, R16, RZ ;  /* 0x000000101110723e */ /* 0x000fe200048060ff */
[----:B------:R-:W-:Y:S01]  /*1a2c0*/  VIADD R3, R3, UR7 ;  /* 0x0000000703037c36 */ /* 0x000fe20008000000 */
[----:B------:R-:W-:-:S02]  /*1a2d0*/  SHF.R.S32.HI R7, RZ, 0x8, R7 ;  /* 0x00000008ff077819 */ /* 0x000fc40000011407 */
[----:B------:R-:W-:Y:S01]  /*1a2e0*/  PRMT R4, R16, 0x9910, RZ ;  /* 0x0000991010047816 */ /* 0x000fe200000000ff */
[----:B------:R-:W-:-:S04]  /*1a2f0*/  VIADD R8, R3, UR7 ;  /* 0x0000000703087c36 */ /* 0x000fc80008000000 */
[----:B------:R-:W-:Y:S01]  /*1a300*/  IMAD.MOV.U32 R6, RZ, RZ, R4 ;  /* 0x000000ffff067224 */ /* 0x000fe200078e0004 */
[----:B------:R-:W-:Y:S02]  /*1a310*/  F2FP.SATFINITE.E5M2.F32.PACK_AB_MERGE_C R18, R19, R18, RZ ;  /* 0x000000121312723e */ /* 0x000fe400048060ff */
[----:B------:R-:W-:Y:S02]  /*1a320*/  F2FP.SATFINITE.E5M2.F32.PACK_AB_MERGE_C R20, R21, R20, RZ ;  /* 0x000000141514723e */ /* 0x000fe400048060ff */
[----:B---3--:R-:W-:Y:S02]  /*1a330*/  ISETP.LT.AND P3, PT, R92, UR15, !P0 ;  /* 0x0000000f5c007c0c */ /* 0x008fe4000c761270 */
[----:B------:R-:W-:Y:S02]  /*1a340*/  ISETP.LT.AND P5, PT, R87, UR15, !P0 ;  /* 0x0000000f57007c0c */ /* 0x000fe4000c7a1270 */
[----:B------:R-:W-:-:S09]  /*1a350*/  ISETP.LT.AND P1, PT, R86, UR15, !P0 ;  /* 0x0000000f56007c0c */ /* 0x000fd2000c721270 */
[----:B------:R0:W-:Y:S01]  /*1a360*/  @P3 STG.E.U8 desc[UR18][R88.64], R7 ;  /* 0x0000000758003986 */ /* 0x0001e2000c101112 */
[C---:B------:R-:W-:Y:S02]  /*1a370*/  IADD3 R4, P3, PT, R3.reuse, R0, RZ ;  /* 0x0000000003047210 */ /* 0x040fe40007f7e0ff */
[----:B------:R-:W-:Y:S02]  /*1a380*/  ISETP.LT.AND P2, PT, R84, UR15, !P0 ;  /* 0x0000000f54007c0c */ /* 0x000fe4000c741270 */
[----:B------:R-:W-:Y:S01]  /*1a390*/  LEA.HI.X.SX32 R5, R3, R2, 0x1, P3 ;  /* 0x0000000203057211 */ /* 0x000fe200018f0eff */
[----:B------:R-:W-:Y:S01]  /*1a3a0*/  @P5 STG.E.U8 desc[UR18][R90.64], R16 ;  /* 0x000000105a005986 */ /* 0x000fe2000c101112 */
[----:B------:R-:W-:Y:S02]  /*1a3b0*/  SHF.R.S32.HI R3, RZ, 0x8, R6 ;  /* 0x00000008ff037819 */ /* 0x000fe40000011406 */
[----:B------:R-:W-:-:S03]  /*1a3c0*/  IADD3 R6, P5, PT, R8, R0, RZ ;  /* 0x0000000008067210 */ /* 0x000fc60007fbe0ff */
[----:B------:R1:W-:Y:S01]  /*1a3d0*/  @P1 STG.E.U8 desc[UR18][R4.64], R3 ;  /* 0x0000000304001986 */ /* 0x0003e2000c101112 */
[C---:B0-----:R-:W-:Y:S01]  /*1a3e0*/  LEA.HI.X.SX32 R7, R8.reuse, R2, 0x1, P5 ;  /* 0x0000000208077211 */ /* 0x041fe200028f0eff */
[----:B------:R-:W-:-:S04]  /*1a3f0*/  VIADD R8, R8, UR7 ;  /* 0x0000000708087c36 */ /* 0x000fc80008000000 */
[----:B------:R0:W-:Y:S01]  /*1a400*/  @P2 STG.E.U8 desc[UR18][R6.64], R18 ;  /* 0x0000001206002986 */ /* 0x0001e2000c101112 */
[----:B--2---:R-:W-:Y:S02]  /*1a410*/  ISETP.LT.AND P5, PT, R9, UR15, !P0 ;  /* 0x0000000f09007c0c */ /* 0x004fe4000c7a1270 */
[----:B-1----:R-:W-:Y:S02]  /*1a420*/  PRMT R3, R18, 0x9910, RZ ;  /* 0x0000991012037816 */ /* 0x002fe400000000ff */
[----:B------:R-:W-:-:S03]  /*1a430*/  IADD3 R4, P2, PT, R8, R0, RZ ;  /* 0x0000000008047210 */ /* 0x000fc60007f5e0ff */
[----:B------:R-:W-:Y:S02]  /*1a440*/  IMAD.MOV.U32 R9, RZ, RZ, R3 ;  /* 0x000000ffff097224 */ /* 0x000fe400078e0003 */
[C---:B------:R-:W-:Y:S01]  /*1a450*/  VIADD R3, R8.reuse, UR7 ;  /* 0x0000000708037c36 */ /* 0x040fe20008000000 */
[----:B------:R-:W-:-:S04]  /*1a460*/  LEA.HI.X.SX32 R5, R8, R2, 0x1, P2 ;  /* 0x0000000208057211 */ /* 0x000fc800010f0eff */
[----:B0-----:R-:W-:Y:S02]  /*1a470*/  IADD3 R6, P2, PT, R3, R0, RZ ;  /* 0x0000000003067210 */ /* 0x001fe40007f5e0ff */
[----:B----4-:R-:W-:Y:S02]  /*1a480*/  ISETP.LT.AND P6, PT, R69, UR15, !P0 ;  /* 0x0000000f45007c0c */ /* 0x010fe4000c7c1270 */
[----:B------:R-:W-:Y:S02]  /*1a490*/  ISETP.LT.AND P3, PT, R11, UR15, !P0 ;  /* 0x0000000f0b007c0c */ /* 0x000fe4000c761270 */
[----:B------:R-:W-:Y:S01]  /*1a4a0*/  LEA.HI.X.SX32 R7, R3, R2, 0x1, P2 ;  /* 0x0000000203077211 */ /* 0x000fe200010f0eff */
[----:B------:R-:W2:Y:S01]  /*1a4b0*/  LDL.LU R11, [R1+0x7a4] ;  /* 0x0007a400010b7983 */ /* 0x000ea20000300800 */
[----:B-----5:R-:W-:-:S03]  /*1a4c0*/  ISETP.LT.AND P2, PT, R14, UR15, !P0 ;  /* 0x0000000f0e007c0c */ /* 0x020fc6000c741270 */
[----:B------:R-:W3:Y:S01]  /*1a4d0*/  LDL.LU R14, [R1+0x7ac] ;  /* 0x0007ac00010e7983 */ /* 0x000ee20000300800 */
[----:B------:R-:W-:Y:S01]  /*1a4e0*/  SHF.R.S32.HI R9, RZ, 0x8, R9 ;  /* 0x00000008ff097819 */ /* 0x000fe20000011409 */
[----:B------:R-:W-:Y:S01]  /*1a4f0*/  VIADD R8, R3, UR7 ;  /* 0x0000000703087c36 */ /* 0x000fe20008000000 */
[----:B------:R-:W-:Y:S01]  /*1a500*/  ISETP.LT.AND P4, PT, R68, UR15, !P0 ;  /* 0x0000000f44007c0c */ /* 0x000fe2000c781270 */
[----:B------:R-:W4:Y:S01]  /*1a510*/  LDL.LU R15, [R1+0x7b0] ;  /* 0x0007b000010f7983 */ /* 0x000f220000300800 */
[----:B------:R-:W-:Y:S02]  /*1a520*/  ISETP.LT.AND P1, PT, R10, UR15, !P0 ;  /* 0x0000000f0a007c0c */ /* 0x000fe4000c721270 */
[----:B------:R-:W-:Y:S01]  /*1a530*/  PRMT R10, R20, 0x9910, RZ ;  /* 0x00009910140a7816 */ /* 0x000fe200000000ff */
[----:B------:R0:W-:Y:S03]  /*1a540*/  @P6 STG.E.U8 desc[UR18][R4.64], R9 ;  /* 0x0000000904006986 */ /* 0x0001e6000c101112 */
[----:B------:R-:W-:-:S02]  /*1a550*/  SHF.R.S32.HI R10, RZ, 0x8, R10 ;  /* 0x00000008ff0a7819 */ /* 0x000fc4000001140a */
[----:B0-----:R-:W-:-:S04]  /*1a560*/  IADD3 R4, P6, PT, R8, R0, RZ ;  /* 0x0000000008047210 */ /* 0x001fc80007fde0ff */
[----:B------:R-:W-:Y:S01]  /*1a570*/  LEA.HI.X.SX32 R5, R8, R2, 0x1, P6 ;  /* 0x0000000208057211 */ /* 0x000fe200030f0eff */
[----:B------:R0:W-:Y:S04]  /*1a580*/  @P4 STG.E.U8 desc[UR18][R6.64], R20 ;  /* 0x0000001406004986 */ /* 0x0001e8000c101112 */
[----:B------:R1:W-:Y:S01]  /*1a590*/  @P3 STG.E.U8 desc[UR18][R4.64], R10 ;  /* 0x0000000a04003986 */ /* 0x0003e2000c101112 */
[----:B------:R-:W-:-:S03]  /*1a5a0*/  ISETP.LT.AND P3, PT, R12, UR15, !P0 ;  /* 0x0000000f0c007c0c */ /* 0x000fc6000c761270 */
[----:B------:R-:W5:Y:S01]  /*1a5b0*/  LDL.LU R12, [R1+0x7c0] ;  /* 0x0007c000010c7983 */ /* 0x000f620000300800 */
[----:B------:R-:W-:Y:S01]  /*1a5c0*/  VIADD R3, R8, UR7 ;  /* 0x0000000708037c36 */ /* 0x000fe20008000000 */
[----:B------:R-:W-:Y:S02]  /*1a5d0*/  F2FP.SATFINITE.E5M2.F32.PACK_AB_MERGE_C R22, R23, R22, RZ ;  /* 0x000000161716723e */ /* 0x000fe400048060ff */
[----:B------:R-:W4:Y:S02]  /*1a5e0*/  LDL.LU R8, [R1+0x7bc] ;  /* 0x0007bc0001087983 */ /* 0x000f240000300800 */
[----:B0-----:R-:W-:-:S04]  /*1a5f0*/  IADD3 R6, P6, PT, R3, R0, RZ ;  /* 0x0000000003067210 */ /* 0x001fc80007fde0ff */
[C---:B------:R-:W-:Y:S01]  /*1a600*/  LEA.HI.X.SX32 R7, R3.reuse, R2, 0x1, P6 ;  /* 0x0000000203077211 */ /* 0x040fe200030f0eff */
[----:B------:R-:W-:-:S04]  /*1a610*/  VIADD R3, R3, UR7 ;  /* 0x0000000703037c36 */ /* 0x000fc80008000000 */
[----:B------:R0:W-:Y:S01]  /*1a620*/  @P1 STG.E.U8 desc[UR18][R6.64], R22 ;  /* 0x0000001606001986 */ /* 0x0001e2000c101112 */
[C---:B-1----:R-:W-:Y:S01]  /*1a630*/  IADD3 R4, P1, PT, R3.reuse, R0, RZ ;  /* 0x0000000003047210 */ /* 0x042fe20007f3e0ff */
[----:B------:R-:W-:-:S03]  /*1a640*/  VIADD R9, R3, UR7 ;  /* 0x0000000703097c36 */ /* 0x000fc60008000000 */
[----:B------:R-:W-:Y:S02]  /*1a650*/  LEA.HI.X.SX32 R5, R3, R2, 0x1, P1 ;  /* 0x0000000203057211 */ /* 0x000fe400008f0eff */
[----:B0-----:R-:W-:-:S04]  /*1a660*/  IADD3 R6, P1, PT, R9, R0, RZ ;  /* 0x0000000009067210 */ /* 0x001fc80007f3e0ff */
[C---:B------:R-:W-:Y:S01]  /*1a670*/  LEA.HI.X.SX32 R7, R9.reuse, R2, 0x1, P1 ;  /* 0x0000000209077211 */ /* 0x040fe200008f0eff */
[----:B------:R-:W-:Y:S01]  /*1a680*/  VIADD R3, R9, UR7 ;  /* 0x0000000709037c36 */ /* 0x000fe20008000000 */
[----:B------:R-:W-:Y:S02]  /*1a690*/  ISETP.LT.AND P4, PT, R13, UR15, !P0 ;  /* 0x0000000f0d007c0c */ /* 0x000fe4000c781270 */
[----:B------:R-:W-:-:S04]  /*1a6a0*/  F2FP.SATFINITE.E5M2.F32.PACK_AB_MERGE_C R25, R25, R24, RZ ;  /* 0x000000181919723e */ /* 0x000fc800048060ff */
[----:B------:R-:W-:-:S04]  /*1a6b0*/  PRMT R13, R25, 0x9910, RZ ;  /* 0x00009910190d7816 */ /* 0x000fc800000000ff */
[----:B------:R-:W-:Y:S02]  /*1a6c0*/  SHF.R.S32.HI R13, RZ, 0x8, R13 ;  /* 0x00000008ff0d7819 */ /* 0x000fe4000001140d */
[----:B--2---:R-:W-:Y:S02]  /*1a6d0*/  ISETP.LT.AND P6, PT, R11, UR15, !P0 ;  /* 0x0000000f0b007c0c */ /* 0x004fe4000c7c1270 */
[----:B------:R-:W-:Y:S02]  /*1a6e0*/  PRMT R11, R22, 0x9910, RZ ;  /* 0x00009910160b7816 */ /* 0x000fe400000000ff */
[----:B---3--:R-:W-:Y:S02]  /*1a6f0*/  ISETP.LT.AND P1, PT, R14, UR15, !P0 ;  /* 0x0000000f0e007c0c */ /* 0x008fe4000c721270 */
[----:B------:R-:W2:Y:S04]  /*1a700*/  LDL.LU R14, [R1+0x7c4] ;  /* 0x0007c400010e7983 */ /* 0x000ea80000300800 */
[----:B------:R-:W3:Y:S01]  /*1a710*/  LDL.LU R10, [R1+0x7c8] ;  /* 0x0007c800010a7983 */ /* 0x000ee20000300800 */
[----:B------:R-:W-:-:S05]  /*1a720*/  SHF.R.S32.HI R11, RZ, 0x8, R11 ;  /* 0x00000008ff0b7819 */ /* 0x000fca000001140b */
[----:B------:R0:W-:Y:S04]  /*1a730*/  @P5 STG.E.U8 desc[UR18][R4.64], R11 ;  /* 0x0000000b04005986 */ /* 0x0001e8000c101112 */
[----:B------:R1:W-:Y:S01]  /*1a740*/  @P2 STG.E.U8 desc[UR18][R6.64], R25 ;  /* 0x0000001906002986 */ /* 0x0003e2000c101112 */
[----:B0-----:R-:W-:-:S04]  /*1a750*/  IADD3 R4, P5, PT, R3, R0, RZ ;  /* 0x0000000003047210 */ /* 0x001fc80007fbe0ff */
[----:B------:R-:W-:-:S05]  /*1a760*/  LEA.HI.X.SX32 R5, R3, R2, 0x1, P5 ;  /* 0x0000000203057211 */ /* 0x000fca00028f0eff */
[----:B------:R0:W-:Y:S01]  /*1a770*/  @P4 STG.E.U8 desc[UR18][R4.64], R13 ;  /* 0x0000000d04004986 */ /* 0x0001e2000c101112 */
[----:B-----5:R-:W-:-:S03]  /*1a780*/  ISETP.LT.AND P4, PT, R12, UR15, !P0 ;  /* 0x0000000f0c007c0c */ /* 0x020fc6000c781270 */
[----:B------:R-:W5:Y:S01]  /*1a790*/  LDL.LU R12, [R1+0x7d8] ;  /* 0x0007d800010c7983 */ /* 0x000f620000300800 */
[----:B------:R-:W-:Y:S01]  /*1a7a0*/  VIADD R9, R3, UR7 ;  /* 0x0000000703097c36 */ /* 0x000fe20008000000 */
[----:B------:R-:W-:-:S04]  /*1a7b0*/  F2FP.SATFINITE.E5M2.F32.PACK_AB_MERGE_C R27, R27, R26, RZ ;  /* 0x0000001a1b1b723e */ /* 0x000fc800048060ff */
[----:B-1----:R-:W-:-:S04]  /*1a7c0*/  IADD3 R6, P5, PT, R9, R0, RZ ;  /* 0x0000000009067210 */ /* 0x002fc80007fbe0ff */
[C---:B------:R-:W-:Y:S01]  /*1a7d0*/  LEA.HI.X.SX32 R7, R9.reuse, R2, 0x1, P5 ;  /* 0x0000000209077211 */ /* 0x040fe200028f0eff */
[----:B------:R-:W-:Y:S01]  /*1a7e0*/  VIADD R9, R9, UR7 ;  /* 0x0000000709097c36 */ /* 0x000fe20008000000 */
[----:B----4-:R-:W-:Y:S02]  /*1a7f0*/  ISETP.LT.AND P5, PT, R8, UR15, !P0 ;  /* 0x0000000f08007c0c */ /* 0x010fe4000c7a1270 */
[----:B------:R-:W4:Y:S01]  /*1a800*/  LDL.LU R8, [R1+0x7d4] ;  /* 0x0007d40001087983 */ /* 0x000f220000300800 */
[----:B------:R-:W-:-:S03]  /*1a810*/  VIADD R3, R9, UR7 ;  /* 0x0000000709037c36 */ /* 0x000fc60008000000 */
[----:B------:R1:W-:Y:S01]  /*1a820*/  @P3 STG.E.U8 desc[UR18][R6.64], R27 ;  /* 0x0000001b06003986 */ /* 0x0003e2000c101112 */
[----:B0-----:R-:W-:Y:S02]  /*1a830*/  IADD3 R4, P3, PT, R9, R0, RZ ;  /* 0x0000000009047210 */ /* 0x001fe40007f7e0ff */
[----:B------:R-:W-:Y:S02]  /*1a840*/  PRMT R11, R27, 0x9910, RZ ;  /* 0x000099101b0b7816 */ /* 0x000fe400000000ff */
[----:B------:R-:W-:Y:S02]  /*1a850*/  LEA.HI.X.SX32 R5, R9, R2, 0x1, P3 ;  /* 0x0000000209057211 */ /* 0x000fe400018f0eff */
[----:B------:R-:W-:Y:S02]  /*1a860*/  SHF.R.S32.HI R11, RZ, 0x8, R11 ;  /* 0x00000008ff0b7819 */ /* 0x000fe4000001140b */
[----:B-1----:R-:W-:Y:S02]  /*1a870*/  IADD3 R6, P3, PT, R3, R0, RZ ;  /* 0x0000000003067210 */ /* 0x002fe40007f7e0ff */
[----:B------:R-:W-:-:S02]  /*1a880*/  F2FP.SATFINITE.E5M2.F32.PACK_AB_MERGE_C R29, R29, R28, RZ ;  /* 0x0000001c1d1d723e */ /* 0x000fc400048060ff */
[C---:B------:R-:W-:Y:S01]  /*1a890*/  LEA.HI.X.SX32 R7, R3.reuse, R2, 0x1, P3 ;  /* 0x0000000203077211 */ /* 0x040fe200018f0eff */
[----:B------:R0:W-:Y:S04]  /*1a8a0*/  @P6 STG.E.U8 desc[UR18][R4.64], R11 ;  /* 0x0000000b04006986 */ /* 0x0001e8000c101112 */
[----:B------:R1:W-:Y:S01]  /*1a8b0*/  @P1 STG.E.U8 desc[UR18][R6.64], R29 ;  /* 0x0000001d06001986 */ /* 0x0003e2000c101112 */
[----:B------:R-:W-:Y:S01]  /*1a8c0*/  VIADD R9, R3, UR7 ;  /* 0x0000000703097c36 */ /* 0x000fe20008000000 */
[----:B------:R-:W-:Y:S02]  /*1a8d0*/  ISETP.LT.AND P2, PT, R15, UR15, !P0 ;  /* 0x0000000f0f007c0c */ /* 0x000fe4000c741270 */
[----:B------:R-:W-:Y:S02]  /*1a8e0*/  PRMT R13, R29, 0x9910, RZ ;  /* 0x000099101d0d7816 */ /* 0x000fe400000000ff */
[----:B0-----:R-:W-:-:S02]  /*1a8f0*/  IADD3 R4, P6, PT, R9, R0, RZ ;  /* 0x0000000009047210 */ /* 0x001fc40007fde0ff */
[----:B------:R-:W-:Y:S02]  /*1a900*/  SHF.R.S32.HI R13, RZ, 0x8, R13 ;  /* 0x00000008ff0d7819 */ /* 0x000fe4000001140d */
[----:B------:R-:W-:-:S05]  /*1a910*/  LEA.HI.X.SX32 R5, R9, R2, 0x1, P6 ;  /* 0x0000000209057211 */ /* 0x000fca00030f0eff */
[----:B------:R0:W-:Y:S01]  /*1a920*/  @P2 STG.E.U8 desc[UR18][R4.64], R13 ;  /* 0x0000000d04002986 */ /* 0x0001e2000c101112 */
[----:B--2---:R-:W-:-:S03]  /*1a930*/  ISETP.LT.AND P3, PT, R14, UR15, !P0 ;  /* 0x0000000f0e007c0c */ /* 0x004fc6000c761270 */
[----:B------:R-:W2:Y:S01]  /*1a940*/  LDL.LU R14, [R1+0x7dc] ;  /* 0x0007dc00010e7983 */ /* 0x000ea20000300800 */
[----:B---3--:R-:W-:-:S03]  /*1a950*/  ISETP.LT.AND P1, PT, R10, UR15, !P0 ;  /* 0x0000000f0a007c0c */ /* 0x008fc6000c721270 */
[----:B------:R-:W3:Y:S01]  /*1a960*/  LDL.LU R10, [R1+0x7e0] ;  /* 0x0007e000010a7983 */ /* 0x000ee20000300800 */
        /* <DEDUP_REMOVED lines=20> */
[----:B------:R-:W-:-:S03]  /*1aab0*/  VIADD R3, R9, UR7 ;  /* 0x0000000709037c36 */ /* 0x000fc60008000000 */
[----:B0-----:R-:W4:Y:S01]  /*1aac0*/  LDL.LU R11, [R1+0x7f4] ;  /* 0x0007f400010b7983 */ /* 0x001f220000300800 */
[----:B------:R-:W-:Y:S02]  /*1aad0*/  PRMT R13, R33, 0x9910, RZ ;  /* 0x00009910210d7816 */ /* 0x000fe400000000ff */
[C---:B------:R-:W-:Y:S02]  /*1aae0*/  IADD3 R4, P5, PT, R3.reuse, R0, RZ ;  /* 0x0000000003047210 */ /* 0x040fe40007fbe0ff */
[----:B------:R-:W-:Y:S02]  /*1aaf0*/  SHF.R.S32.HI R13, RZ, 0x8, R13 ;  /* 0x00000008ff0d7819 */ /* 0x000fe4000001140d */
[----:B------:R-:W-:-:S05]  /*1ab00*/  LEA.HI.X.SX32 R5, R3, R2, 0x1, P5 ;  /* 0x0000000203057211 */ /* 0x000fca00028f0eff */
[----:B------:R0:W-:Y:S01]  /*1ab10*/  @P1 STG.E.U8 desc[UR18][R4.64], R13 ;  /* 0x0000000d04001986 */ /* 0x0001e2000c101112 */
[----:B---3--:R-:W-:-:S03]  /*1ab20*/  ISETP.LT.AND P3, PT, R10, UR15, !P0 ;  /* 0x0000000f0a007c0c */ /* 0x008fc6000c761270 */
[----:B------:R-:W3:Y:S04]  /*1ab30*/  LDL.LU R10, [R1+0x7e8] ;  /* 0x0007e800010a7983 */ /* 0x000ee80000300800 */
[----:B------:R-:W3:Y:S04]  /*1ab40*/  LDL.LU R16, [R1+0x7e4] ;  /* 0x0007e40001107983 */ /* 0x000ee80000300800 */
[----:B------:R-:W3:Y:S01]  /*1ab50*/  LDL.LU R17, [R1+0x7d0] ;  /* 0x0007d00001117983 */ /* 0x000ee20000300800 */
[----:B--2---:R-:W-:Y:S02]  /*1ab60*/  ISETP.LT.AND P4, PT, R14, UR15, !P0 ;  /* 0x0000000f0e007c0c */ /* 0x004fe4000c781270 */
[----:B-----5:R-:W-:-:S02]  /*1ab70*/  ISETP.LT.AND P1, PT, R12, UR15, !P0 ;  /* 0x0000000f0c007c0c */ /* 0x020fc4000c721270 */
[----:B------:R-:W2:Y:S04]  /*1ab80*/  LDL.LU R12, [R1+0x7cc] ;  /* 0x0007cc00010c7983 */ /* 0x000ea80000300800 */
[----:B------:R-:W5:Y:S01]  /*1ab90*/  LDL.LU R14, [R1+0x7b8] ;  /* 0x0007b800010e7983 */ /* 0x000f620000300800 */
[----:B------:R-:W-:Y:S01]  /*1aba0*/  VIADD R9, R3, UR7 ;  /* 0x0000000703097c36 */ /* 0x000fe20008000000 */
[----:B------:R-:W-:-:S04]  /*1abb0*/  F2FP.SATFINITE.E5M2.F32.PACK_AB_MERGE_C R35, R35, R34, RZ ;  /* 0x000000222323723e */ /* 0x000fc800048060ff */
[----:B-1----:R-:W-:-:S04]  /*1abc0*/  IADD3 R6, P5, PT, R9, R0, RZ ;  /* 0x0000000009067210 */ /* 0x002fc80007fbe0ff */
[C---:B------:R-:W-:Y:S01]  /*1abd0*/  LEA.HI.X.SX32 R7, R9.reuse, R2, 0x1, P5 ;  /* 0x0000000209077211 */ /* 0x040fe200028f0eff */
[----:B------:R-:W-:Y:S01]  /*1abe0*/  VIADD R9, R9, UR7 ;  /* 0x0000000709097c36 */ /* 0x000fe20008000000 */
[----:B----4-:R-:W-:-:S03]  /*1abf0*/  ISETP.LT.AND P5, PT, R8, UR15, !P0 ;  /* 0x0000000f08007c0c */ /* 0x010fc6000c7a1270 */
[----:B------:R1:W-:Y:S01]  /*1ac00*/  @P2 STG.E.U8 desc[UR18][R6.64], R35 ;  /* 0x0000002306002986 */ /* 0x0003e2000c101112 */
[C---:B0-----:R-:W-:Y:S01]  /*1ac10*/  IADD3 R4, P2, PT, R9.reuse, R0, RZ ;  /* 0x0000000009047210 */ /* 0x041fe20007f5e0ff */
[----:B------:R-:W-:Y:S01]  /*1ac20*/  VIADD R3, R9, UR7 ;  /* 0x0000000709037c36 */ /* 0x000fe20008000000 */
[----:B------:R-:W-:Y:S02]  /*1ac30*/  PRMT R8, R35, 0x9910, RZ ;  /* 0x0000991023087816 */ /* 0x000fe400000000ff */
[----:B------:R-:W-:Y:S01]  /*1ac40*/  LEA.HI.X.SX32 R5, R9, R2, 0x1, P2 ;  /* 0x0000000209057211 */ /* 0x000fe200010f0eff */
[C---:B------:R-:W-:Y:S01]  /*1ac50*/  VIADD R9, R3.reuse, UR7 ;  /* 0x0000000703097c36 */ /* 0x040fe20008000000 */
[----:B------:R-:W-:Y:S02]  /*1ac60*/  SHF.R.S32.HI R13, RZ, 0x8, R8 ;  /* 0x00000008ff0d7819 */ /* 0x000fe40000011408 */
[----:B-1----:R-:W-:-:S03]  /*1ac70*/  IADD3 R6, P2, PT, R3, R0, RZ ;  /* 0x0000000003067210 */ /* 0x002fc60007f5e0ff */
[----:B------:R-:W-:Y:S01]  /*1ac80*/  @P6 STG.E.U8 desc[UR18][R4.64], R13 ;  /* 0x0000000d04006986 */ /* 0x000fe2000c101112 */
[----:B------:R-:W-:Y:S02]  /*1ac90*/  F2FP.SATFINITE.E5M2.F32.PACK_AB_MERGE_C R37, R37, R36, RZ ;  /* 0x000000242525723e */ /* 0x000fe400048060ff */
[----:B------:R-:W-:Y:S01]  /*1aca0*/  LEA.HI.X.SX32 R7, R3, R2, 0x1, P2 ;  /* 0x0000000203077211 */ /* 0x000fe200010f0eff */
[C---:B------:R-:W-:Y:S01]  /*1acb0*/  VIADD R3, R9.reuse, UR7 ;  /* 0x0000000709037c36 */ /* 0x040fe20008000000 */
[----:B------:R-:W-:Y:S02]  /*1acc0*/  IADD3 R8, P6, PT, R9, R0, RZ ;  /* 0x0000000009087210 */ /* 0x000fe40007fde0ff */
[----:B------:R-:W-:Y:S01]  /*1acd0*/  PRMT R15, R37, 0x9910, RZ ;  /* 0x00009910250f7816 */ /* 0x000fe200000000ff */
[----:B------:R0:W-:Y:S01]  /*1ace0*/  @P4 STG.E.U8 desc[UR18][R6.64], R37 ;  /* 0x0000002506004986 */ /* 0x0001e2000c101112 */
[----:B------:R-:W-:Y:S02]  /*1acf0*/  LEA.HI.X.SX32 R9, R9, R2, 0x1, P6 ;  /* 0x0000000209097211 */ /* 0x000fe400030f0eff */
[----:B------:R-:W-:-:S02]  /*1ad00*/  SHF.R.S32.HI R15, RZ, 0x8, R15 ;  /* 0x00000008ff0f7819 */ /* 0x000fc4000001140f */
[----:B------:R-:W-:Y:S02]  /*1ad10*/  ISETP.LT.AND P2, PT, R11, UR15, !P0 ;  /* 0x0000000f0b007c0c */ /* 0x000fe4000c741270 */
[----:B------:R-:W-:Y:S01]  /*1ad20*/  F2FP.SATFINITE.E5M2.F32.PACK_AB_MERGE_C R39, R39, R38, RZ ;  /* 0x000000262727723e */ /* 0x000fe200048060ff */
[----:B------:R1:W-:Y:S03]  /*1ad30*/  @P3 STG.E.U8 desc[UR18][R8.64], R15 ;  /* 0x0000000f08003986 */ /* 0x0003e6000c101112 */
[----:B0-----:R-:W-:-:S04]  /*1ad40*/  PRMT R6, R39, 0x9910, RZ ;  /* 0x0000991027067816 */ /* 0x001fc800000000ff */
[----:B-1----:R-:W-:Y:S02]  /*1ad50*/  SHF.R.S32.HI R15, RZ, 0x8, R6 ;  /* 0x00000008ff0f7819 */ /* 0x002fe40000011406 */
[----:B------:R-:W-:Y:S02]  /*1ad60*/  F2FP.SATFINITE.E5M2.F32.PACK_AB_MERGE_C R41, R41, R40, RZ ;  /* 0x000000282929723e */ /* 0x000fe400048060ff */
[----:B---3--:R-:W-:Y:S02]  /*1ad70*/  ISETP.LT.AND P4, PT, R10, UR15, !P0 ;  /* 0x0000000f0a007c0c */ /* 0x008fe4000c781270 */
[----:B------:R-:W-:-:S04]  /*1ad80*/  IADD3 R10, P6, PT, R3, R0, RZ ;  /* 0x00000000030a7210 */ /* 0x000fc80007fde0ff */
[C---:B------:R-:W-:Y:S01]  /*1ad90*/  LEA.HI.X.SX32 R11, R3.reuse, R2, 0x1, P6 ;  /* 0x00000002030b7211 */ /* 0x040fe200030f0eff */
[----:B------:R-:W-:-:S04]  /*1ada0*/  VIADD R3, R3, UR7 ;  /* 0x0000000703037c36 */ /* 0x000fc80008000000 */
[----:B------:R0:W-:Y:S01]  /*1adb0*/  @P1 STG.E.U8 desc[UR18][R10.64], R39 ;  /* 0x000000270a001986 */ /* 0x0001e2000c101112 */
[C---:B------:R-:W-:Y:S01]  /*1adc0*/  IADD3 R4, P1, PT, R3.reuse, R0, RZ ;  /* 0x0000000003047210 */ /* 0x040fe20007f3e0ff */
[----:B------:R-:W-:-:S03]  /*1add0*/  VIADD R7, R3, UR7 ;  /* 0x0000000703077c36 */ /* 0x000fc60008000000 */
[----:B------:R-:W-:Y:S02]  /*1ade0*/  LEA.HI.X.SX32 R5, R3, R2, 0x1, P1 ;  /* 0x0000000203057211 */ /* 0x000fe400008f0eff */
[C---:B------:R-:W-:Y:S01]  /*1adf0*/  IADD3 R6, P1, PT, R7.reuse, R0, RZ ;  /* 0x0000000007067210 */ /* 0x040fe20007f3e0ff */
[C---:B------:R-:W-:Y:S01]  /*1ae00*/  VIADD R3, R7.reuse, UR7 ;  /* 0x0000000707037c36 */ /* 0x040fe20008000000 */
[----:B------:R-:W-:Y:S02]  /*1ae10*/  ISETP.LT.AND P3, PT, R16, UR15, !P0 ;  /* 0x0000000f10007c0c */ /* 0x000fe4000c761270 */
[----:B------:R-:W3:Y:S01]  /*1ae20*/  LDL.LU R16, [R1+0x7b4] ;  /* 0x0007b40001107983 */ /* 0x000ee20000300800 */
[----:B------:R-:W-:-:S03]  /*1ae30*/  LEA.HI.X.SX32 R7, R7, R2, 0x1, P1 ;  /* 0x0000000207077211 */ /* 0x000fc600008f0eff */
[----:B------:R-:W4:Y:S01]  /*1ae40*/  LDL.LU R18, [R1+0x7a0] ;  /* 0x0007a00001127983 */ /* 0x000f220000300800 */
[----:B--2---:R-:W-:-:S03]  /*1ae50*/  ISETP.LT.AND P1, PT, R12, UR15, !P0 ;  /* 0x0000000f0c007c0c */ /* 0x004fc6000c721270 */
[----:B------:R-:W2:Y:S04]  /*1ae60*/  LDL.LU R12, [R1+0x79c] ;  /* 0x00079c00010c7983 */ /* 0x000ea80000300800 */
[----:B------:R-:W-:Y:S04]  /*1ae70*/  @P5 STG.E.U8 desc[UR18][R4.64], R15 ;  /* 0x0000000f04005986 */ /* 0x000fe8000c101112 */
[----:B------:R1:W-:Y:S01]  /*1ae80*/  @P2 STG.E.U8 desc[UR18][R6.64], R41 ;  /* 0x0000002906002986 */ /* 0x0003e2000c101112 */
[----:B-----5:R-:W-:-:S03]  /*1ae90*/  ISETP.LT.AND P2, PT, R14, UR15, !P0 ;  /* 0x0000000f0e007c0c */ /* 0x020fc6000c741270 */
[----:B------:R-:W5:Y:S01]  /*1aea0*/  LDL.LU R14, [R1+0x788] ;  /* 0x00078800010e7983 */ /* 0x000f620000300800 */
[C---:B------:R-:W-:Y:S01]  /*1aeb0*/  IADD3 R8, P5, PT, R3.reuse, R0, RZ ;  /* 0x0000000003087210 */ /* 0x040fe20007fbe0ff */
[----:B------:R-:W-:Y:S01]  /*1aec0*/  VIADD R13, R3, UR7 ;  /* 0x00000007030d7c36 */ /* 0x000fe20008000000 */
[----:B------:R-:W-:Y:S02]  /*1aed0*/  ISETP.LT.AND P6, PT, R17, UR15, !P0 ;  /* 0x0000000f11007c0c */ /* 0x000fe4000c7c1270 */
[----:B------:R-:W-:Y:S02]  /*1aee0*/  PRMT R17, R41, 0x9910, RZ ;  /* 0x0000991029117816 */ /* 0x000fe400000000ff */
[----:B------:R-:W-:Y:S02]  /*1aef0*/  LEA.HI.X.SX32 R9, R3, R2, 0x1, P5 ;  /* 0x0000000203097211 */ /* 0x000fe400028f0eff */
[----:B0-----:R-:W-:Y:S02]  /*1af00*/  IADD3 R10, P5, PT, R13, R0, RZ ;  /* 0x000000000d0a7210 */ /* 0x001fe40007fbe0ff */
[----:B------:R-:W-:-:S02]  /*1af10*/  SHF.R.S32.HI R17, RZ, 0x8, R17 ;  /* 0x00000008ff117819 */ /* 0x000fc40000011411 */
[----:B------:R-:W-:Y:S02]  /*1af20*/  F2FP.SATFINITE.E5M2.F32.PACK_AB_MERGE_C R43, R43, R42, RZ ;  /* 0x0000002a2b2b723e */ /* 0x000fe400048060ff */
[C---:B------:R-:W-:Y:S01]  /*1af30*/  LEA.HI.X.SX32 R11, R13.reuse, R2, 0x1, P5 ;  /* 0x000000020d0b7211 */ /* 0x040fe200028f0eff */
[----:B------:R-:W-:Y:S01]  /*1af40*/  VIADD R13, R13, UR7 ;  /* 0x000000070d0d7c36 */ /* 0x000fe20008000000 */
[----:B------:R0:W-:Y:S01]  /*1af50*/  @P4 STG.E.U8 desc[UR18][R8.64], R17 ;  /* 0x0000001108004986 */ /* 0x0001e2000c101112 */
[----:B-1----:R-:W-:-:S03]  /*1af60*/  PRMT R6, R43, 0x9910, RZ ;  /* 0x000099102b067816 */ /* 0x002fc600000000ff */
[----:B------:R1:W-:Y:S01]  /*1af70*/  @P3 STG.E.U8 desc[UR18][R10.64], R43 ;  /* 0x0000002b0a003986 */ /* 0x0003e2000c101112 */
[C---:B------:R-:W-:Y:S01]  /*1af80*/  IADD3 R4, P3, PT, R13.reuse, R0, RZ ;  /* 0x000000000d047210 */ /* 0x040fe20007f7e0ff */
[----:B------:R-:W-:-:S03]  /*1af90*/  VIADD R3, R13, UR7 ;  /* 0x000000070d037c36 */ /* 0x000fc60008000000 */
[----:B------:R-:W-:Y:S02]  /*1afa0*/  LEA.HI.X.SX32 R5, R13, R2, 0x1, P3 ;  /* 0x000000020d057211 */ /* 0x000fe400018f0eff */
[----:B------:R-:W-:Y:S02]  /*1afb0*/  SHF.R.S32.HI R13, RZ, 0x8, R6 ;  /* 0x00000008ff0d7819 */ /* 0x000fe40000011406 */
[----:B------:R-:W-:-:S04]  /*1afc0*/  IADD3 R6, P3, PT, R3, R0, RZ ;  /* 0x0000000003067210 */ /* 0x000fc80007f7e0ff */
[----:B------:R-:W-:Y:S02]  /*1afd0*/  LEA.HI.X.SX32 R7, R3, R2, 0x1, P3 ;  /* 0x0000000203077211 */ /* 0x000fe400018f0eff */
[----:B------:R-:W-:Y:S01]  /*1afe0*/  F2FP.SATFINITE.E5M2.F32.PACK_AB_MERGE_C R45, R45, R44, RZ ;  /* 0x0000002c2d2d723e */ /* 0x000fe200048060ff */
[----:B------:R-:W-:Y:S04]  /*1aff0*/  @P6 STG.E.U8 desc[UR18][R4.64], R13 ;  /* 0x0000000d04006986 */ /* 0x000fe8000c101112 */
[----:B------:R0:W-:Y:S01]  /*1b000*/  @P1 STG.E.U8 desc[UR18][R6.64], R45 ;  /* 0x0000002d06001986 */ /* 0x0001e2000c101112 */
[----:B---3--:R-:W-:-:S03]  /*1b010*/  ISETP.LT.AND P4, PT, R16, UR15, !P0 ;  /* 0x0000000f10007c0c */ /* 0x008fc6000c781270 */
[----:B------:R-:W3:Y:S04]  /*1b020*/  LDL.LU R16, [R1+0x784] ;  /* 0x0007840001107983 */ /* 0x000ee80000300800 */
[----:B0-----:R-:W3:Y:S01]  /*1b030*/  LDL.LU R17, [R1+0x73c] ;  /* 0x00073c0001117983 */ /* 0x001ee20000300800 */
[----:B--2---:R-:W-:-:S03]  /*1b040*/  ISETP.LT.AND P3, PT, R12, UR15, !P0 ;  /* 0x0000000f0c007c0c */ /* 0x004fc6000c761270 */
[----:B------:R-:W2:Y:S01]  /*1b050*/  LDL.LU R12, [R1+0x738] ;  /* 0x00073800010c7983 */ /* 0x000ea20000300800 */
[----:B-----5:R-:W-:-:S03]  /*1b060*/  ISETP.LT.AND P1, PT, R14, UR15, !P0 ;  /* 0x0000000f0e007c0c */ /* 0x020fc6000c721270 */
[----:B------:R-:W5:Y:S01]  /*1b070*/  LDL.LU R14, [R1+0x734] ;  /* 0x00073400010e7983 */ /* 0x000f620000300800 */
[----:B------:R-:W-:-:S04]  /*1b080*/  VIADD R9, R3, UR7 ;  /* 0x0000000703097c36 */ /* 0x000fc80008000000 */
[C---:B------:R-:W-:Y:S01]  /*1b090*/  VIADD R3, R9.reuse, UR7 ;  /* 0x0000000709037c36 */ /* 0x040fe20008000000 */
[----:B------:R-:W-:Y:S02]  /*1b0a0*/  IADD3 R8, P6, PT, R9, R0, RZ ;  /* 0x0000000009087210 */ /* 0x000fe40007fde0ff */
[----:B------:R-:W-:Y:S02]  /*1b0b0*/  PRMT R15, R45, 0x9910, RZ ;  /* 0x000099102d0f7816 */ /* 0x000fe400000000ff */
[----:B------:R-:W-:Y:S02]  /*1b0c0*/  LEA.HI.X.SX32 R9, R9, R2, 0x1, P6 ;  /* 0x0000000209097211 */ /* 0x000fe400030f0eff */
[----:B-1----:R-:W-:Y:S02]  /*1b0d0*/  IADD3 R10, P6, PT, R3, R0, RZ ;  /* 0x00000000030a7210 */ /* 0x002fe40007fde0ff */
[----:B------:R-:W-:Y:S02]  /*1b0e0*/  SHF.R.S32.HI R15, RZ, 0x8, R15 ;  /* 0x00000008ff0f7819 */ /* 0x000fe4000001140f */
[----:B------:R-:W-:-:S02]  /*1b0f0*/  F2FP.SATFINITE.E5M2.F32.PACK_AB_MERGE_C R47, R47, R46, RZ ;  /* 0x0000002e2f2f723e */ /* 0x000fc400048060ff */
[C---:B------:R-:W-:Y:S01]  /*1b100*/  LEA.HI.X.SX32 R11, R3.reuse, R2, 0x1, P6 ;  /* 0x00000002030b7211 */ /* 0x040fe200030f0eff */
[----:B------:R-:W-:Y:S01]  /*1b110*/  VIADD R3, R3, UR7 ;  /* 0x0000000703037c36 */ /* 0x000fe20008000000 */
[----:B------:R0:W-:Y:S01]  /*1b120*/  @P2 STG.E.U8 desc[UR18][R8.64], R15 ;  /* 0x0000000f08002986 */ /* 0x0001e2000c101112 */
[----:B------:R-:W-:Y:S02]  /*1b130*/  PRMT R6, R47, 0x9910, RZ ;  /* 0x000099102f067816 */ /* 0x000fe400000000ff */
[C---:B------:R-:W-:Y:S01]  /*1b140*/  VIADD R7, R3.reuse, UR7 ;  /* 0x0000000703077c36 */ /* 0x040fe20008000000 */
[----:B------:R1:W-:Y:S01]  /*1b150*/  @P4 STG.E.U8 desc[UR18][R10.64], R47 ;  /* 0x0000002f0a004986 */ /* 0x0003e2000c101112 */
[----:B------:R-:W-:-:S04]  /*1b160*/  IADD3 R4, P4, PT, R3, R0, RZ ;  /* 0x0000000003047210 */ /* 0x000fc80007f9e0ff */
[----:B------:R-:W-:Y:S02]  /*1b170*/  LEA.HI.X.SX32 R5, R3, R2, 0x1, P4 ;  /* 0x0000000203057211 */ /* 0x000fe400020f0eff */
[----:B0-----:R-:W-:Y:S02]  /*1b180*/  SHF.R.S32.HI R15, RZ, 0x8, R6 ;  /* 0x00000008ff0f7819 */ /* 0x001fe40000011406 */
[C---:B------:R-:W-:Y:S01]  /*1b190*/  IADD3 R6, P4, PT, R7.reuse, R0, RZ ;  /* 0x0000000007067210 */ /* 0x040fe20007f9e0ff */
[C---:B------:R-:W-:Y:S01]  /*1b1a0*/  VIADD R3, R7.reuse, UR7 ;  /* 0x0000000707037c36 */ /* 0x040fe20008000000 */
[----:B----4-:R-:W-:Y:S02]  /*1b1b0*/  ISETP.LT.AND P5, PT, R18, UR15, !P0 ;  /* 0x0000000f12007c0c */ /* 0x010fe4000c7a1270 */
[----:B------:R-:W4:Y:S01]  /*1b1c0*/  LDL.LU R18, [R1+0x730] ;  /* 0x0007300001127983 */ /* 0x000f220000300800 */
[----:B------:R-:W-:Y:S02]  /*1b1d0*/  LEA.HI.X.SX32 R7, R7, R2, 0x1, P4 ;  /* 0x0000000207077211 */ /* 0x000fe400020f0eff */
[----:B------:R-:W-:-:S08]  /*1b1e0*/  F2FP.SATFINITE.E5M2.F32.PACK_AB_MERGE_C R49, R49, R48, RZ ;  /* 0x000000303131723e */ /* 0x000fd000048060ff */
[----:B------:R-:W-:Y:S04]  /*1b1f0*/  @P5 STG.E.U8 desc[UR18][R4.64], R15 ;  /* 0x0000000f04005986 */ /* 0x000fe8000c101112 */
[----:B------:R0:W-:Y:S01]  /*1b200*/  @P3 STG.E.U8 desc[UR18][R6.64], R49 ;  /* 0x0000003106003986 */ /* 0x0001e2000c101112 */
[----:B---3--:R-:W-:-:S03]  /*1b210*/  ISETP.LT.AND P2, PT, R16, UR15, !P0 ;  /* 0x0000000f10007c0c */ /* 0x008fc6000c741270 */
[----:B------:R-:W3:Y:S01]  /*1b220*/  LDL.LU R16, [R1+0x72c] ;  /* 0x00072c0001107983 */ /* 0x000ee20000300800 */
[----:B--2---:R-:W-:-:S03]  /*1b230*/  ISETP.LT.AND P4, PT, R12, UR15, !P0 ;  /* 0x0000000f0c007c0c */ /* 0x004fc6000c781270 */
[----:B------:R-:W2:Y:S01]  /*1b240*/  LDL.LU R12, [R1+0x728] ;  /* 0x00072800010c7983 */ /* 0x000ea20000300800 */
[----:B-----5:R-:W-:-:S03]  /*1b250*/  ISETP.LT.AND P3, PT, R14, UR15, !P0 ;  /* 0x0000000f0e007c0c */ /* 0x020fc6000c761270 */
[----:B------:R-:W5:Y:S01]  /*1b260*/  LDL.LU R14, [R1+0x724] ;  /* 0x00072400010e7983 */ /* 0x000f620000300800 */
[C---:B------:R-:W-:Y:S01]  /*1b270*/  IADD3 R8, P5, PT, R3.reuse, R0, RZ ;  /* 0x0000000003087210 */ /* 0x040fe20007fbe0ff */
[----:B------:R-:W-:Y:S01]  /*1b280*/  VIADD R13, R3, UR7 ;  /* 0x00000007030d7c36 */ /* 0x000fe20008000000 */
[----:B------:R-:W-:Y:S01]  /*1b290*/  ISETP.LT.AND P6, PT, R17, UR15, !P0 ;  /* 0x0000000f11007c0c */ /* 0x000fe2000c7c1270 */
[----:B------:R-:W5:Y:S01]  /*1b2a0*/  LDL.LU R19, [R1+0x720] ;  /* 0x0007200001137983 */ /* 0x000f620000300800 */
[----:B------:R-:W-:Y:S02]  /*1b2b0*/  PRMT R17, R49, 0x9910, RZ ;  /* 0x0000991031117816 */ /* 0x000fe400000000ff */
[----:B------:R-:W-:Y:S02]  /*1b2c0*/  LEA.HI.X.SX32 R9, R3, R2, 0x1, P5 ;  /* 0x0000000203097211 */ /* 0x000fe400028f0eff */
[----:B-1----:R-:W-:Y:S02]  /*1b2d0*/  IADD3 R10, P5, PT, R13, R0, RZ ;  /* 0x000000000d0a7210 */ /* 0x002fe40007fbe0ff */
[----:B------:R-:W-:-:S02]  /*1b2e0*/  SHF.R.S32.HI R17, RZ, 0x8, R17 ;  /* 0x00000008ff117819 */ /* 0x000fc40000011411 */
[----:B------:R-:W-:Y:S02]  /*1b2f0*/  F2FP.SATFINITE.E5M2.F32.PACK_AB_MERGE_C R51, R51, R50, RZ ;  /* 0x000000323333723e */ /* 0x000fe400048060ff */
[C---:B------:R-:W-:Y:S01]  /*1b300*/  LEA.HI.X.SX32 R11, R13.reuse, R2, 0x1, P5 ;  /* 0x000000020d0b7211 */ /* 0x040fe200028f0eff */
[----:B------:R-:W-:Y:S01]  /*1b310*/  VIADD R13, R13, UR7 ;  /* 0x000000070d0d7c36 */ /* 0x000fe20008000000 */
[----:B------:R1:W-:Y:S01]  /*1b320*/  @P1 STG.E.U8 desc[UR18][R8.64], R17 ;  /* 0x0000001108001986 */ /* 0x0003e2000c101112 */
[----:B0-----:R-:W-:-:S03]  /*1b330*/  PRMT R6, R51, 0x9910, RZ ;  /* 0x0000991033067816 */ /* 0x001fc600000000ff */
[----:B------:R0:W-:Y:S01]  /*1b340*/  @P2 STG.E.U8 desc[UR18][R10.64], R51 ;  /* 0x000000330a002986 */ /* 0x0001e2000c101112 */
[C---:B------:R-:W-:Y:S01]  /*1b350*/  IADD3 R4, P2, PT, R13.reuse, R0, RZ ;  /* 0x000000000d047210 */ /* 0x040fe20007f5e0ff */
[----:B------:R-:W-:-:S03]  /*1b360*/  VIADD R3, R13, UR7 ;  /* 0x000000070d037c36 */ /* 0x000fc60008000000 */
[----:B------:R-:W-:Y:S02]  /*1b370*/  LEA.HI.X.SX32 R5, R13, R2, 0x1, P2 ;  /* 0x000000020d057211 */ /* 0x000fe400010f0eff */
[----:B------:R-:W-:Y:S01]  /*1b380*/  SHF.R.S32.HI R13, RZ, 0x8, R6 ;  /* 0x00000008ff0d7819 */ /* 0x000fe20000011406 */
[----:B-1----:R-:W5:Y:S01]  /*1b390*/  LDL.LU R17, [R1+0x71c] ;  /* 0x00071c0001117983 */ /* 0x002f620000300800 */
[----:B------:R-:W-:-:S04]  /*1b3a0*/  IADD3 R6, P2, PT, R3, R0, RZ ;  /* 0x0000000003067210 */ /* 0x000fc80007f5e0ff */
[----:B------:R-:W-:Y:S02]  /*1b3b0*/  LEA.HI.X.SX32 R7, R3, R2, 0x1, P2 ;  /* 0x0000000203077211 */ /* 0x000fe400010f0eff */
[----:B------:R-:W-:Y:S02]  /*1b3c0*/  F2FP.SATFINITE.E5M2.F32.PACK_AB_MERGE_C R53, R53, R52, RZ ;  /* 0x000000343535723e */ /* 0x000fe400048060ff */
[----:B----4-:R-:W-:Y:S01]  /*1b3d0*/  ISETP.LT.AND P1, PT, R18, UR15, !P0 ;  /* 0x0000000f12007c0c */ /* 0x010fe2000c721270 */
[----:B------:R-:W-:Y:S04]  /*1b3e0*/  @P6 STG.E.U8 desc[UR18][R4.64], R13 ;  /* 0x0000000d04006986 */ /* 0x000fe8000c101112 */
[----:B------:R1:W-:Y:S01]  /*1b3f0*/  @P4 STG.E.U8 desc[UR18][R6.64], R53 ;  /* 0x0000003506004986 */ /* 0x0003e2000c101112 */
[----:B---3--:R-:W-:-:S02]  /*1b400*/  ISETP.LT.AND P5, PT, R16, UR15, !P0 ;  /* 0x0000000f10007c0c */ /* 0x008fc4000c7a1270 */
[----:B--2---:R-:W-:Y:S02]  /*1b410*/  ISETP.LT.AND P2, PT, R12, UR15, !P0 ;  /* 0x0000000f0c007c0c */ /* 0x004fe4000c741270 */
[----:B------:R-:W2:Y:S04]  /*1b420*/  LDL.LU R12, [R1+0x718] ;  /* 0x00071800010c7983 */ /* 0x000ea80000300800 */
[----:B------:R-:W3:Y:S04]  /*1b430*/  LDL.LU R18, [R1+0x714] ;  /* 0x0007140001127983 */ /* 0x000ee80000300800 */
[----:B------:R-:W4:Y:S01]  /*1b440*/  LDL.LU R16, [R1+0x710] ;  /* 0x0007100001107983 */ /* 0x000f220000300800 */
[----:B-----5:R-:W-:-:S03]  /*1b450*/  ISETP.LT.AND P4, PT, R14, UR15, !P0 ;  /* 0x0000000f0e007c0c */ /* 0x020fc6000c781270 */
[----:B------:R-:W5:Y:S01]  /*1b460*/  LDL.LU R14, [R1+0x70c] ;  /* 0x00070c00010e7983 */ /* 0x000f620000300800 */
[----:B------:R-:W-:-:S04]  /*1b470*/  VIADD R9, R3, UR7 ;  /* 0x0000000703097c36 */ /* 0x000fc80008000000 */
[C---:B------:R-:W-:Y:S01]  /*1b480*/  VIADD R3, R9.reuse, UR7 ;  /* 0x0000000709037c36 */ /* 0x040fe20008000000 */
[----:B------:R-:W-:Y:S02]  /*1b490*/  IADD3 R8, P6, PT, R9, R0, RZ ;  /* 0x0000000009087210 */ /* 0x000fe40007fde0ff */
[----:B------:R-:W-:Y:S02]  /*1b4a0*/  PRMT R15, R53, 0x9910, RZ ;  /* 0x00009910350f7816 */ /* 0x000fe400000000ff */
[----:B------:R-:W-:Y:S02]  /*1b4b0*/  LEA.HI.X.SX32 R9, R9, R2, 0x1, P6 ;  /* 0x0000000209097211 */ /* 0x000fe400030f0eff */
[----:B0-----:R-:W-:Y:S02]  /*1b4c0*/  IADD3 R10, P6, PT, R3, R0, RZ ;  /* 0x00000000030a7210 */ /* 0x001fe40007fde0ff */
[----:B------:R-:W-:Y:S02]  /*1b4d0*/  SHF.R.S32.HI R15, RZ, 0x8, R15 ;  /* 0x00000008ff0f7819 */ /* 0x000fe4000001140f */
[----:B------:R-:W-:-:S02]  /*1b4e0*/  F2FP.SATFINITE.E5M2.F32.PACK_AB_MERGE_C R55, R55, R54, RZ ;  /* 0x000000363737723e */ /* 0x000fc400048060ff */
[C---:B------:R-:W-:Y:S01]  /*1b4f0*/  LEA.HI.X.SX32 R11, R3.reuse, R2, 0x1, P6 ;  /* 0x00000002030b7211 */ /* 0x040fe200030f0eff */
[----:B------:R-:W-:Y:S01]  /*1b500*/  VIADD R3, R3, UR7 ;  /* 0x0000000703037c36 */ /* 0x000fe20008000000 */
[----:B------:R0:W-:Y:S01]  /*1b510*/  @P3 STG.E.U8 desc[UR18][R8.64], R15 ;  /* 0x0000000f08003986 */ /* 0x0001e2000c101112 */
[----:B-1----:R-:W-:Y:S02]  /*1b520*/  PRMT R6, R55, 0x9910, RZ ;  /* 0x0000991037067816 */ /* 0x002fe400000000ff */
[C---:B------:R-:W-:Y:S01]  /*1b530*/  VIADD R7, R3.reuse, UR7 ;  /* 0x0000000703077c36 */ /* 0x040fe20008000000 */
[----:B------:R1:W-:Y:S01]  /*1b540*/  @P1 STG.E.U8 desc[UR18][R10.64], R55 ;  /* 0x000000370a001986 */ /* 0x0003e2000c101112 */
[----:B------:R-:W-:-:S04]  /*1b550*/  IADD3 R4, P1, PT, R3, R0, RZ ;  /* 0x0000000003047210 */ /* 0x000fc80007f3e0ff */
[----:B------:R-:W-:Y:S01]  /*1b560*/  LEA.HI.X.SX32 R5, R3, R2, 0x1, P1 ;  /* 0x0000000203057211 */ /* 0x000fe200008f0eff */
[C---:B------:R-:W-:Y:S01]  /*1b570*/  VIADD R3, R7.reuse, UR7 ;  /* 0x0000000707037c36 */ /* 0x040fe20008000000 */
[----:B0-----:R-:W-:Y:S02]  /*1b580*/  SHF.R.S32.HI R15, RZ, 0x8, R6 ;  /* 0x00000008ff0f7819 */ /* 0x001fe40000011406 */
[----:B------:R-:W-:Y:S01]  /*1b590*/  IADD3 R6, P1, PT, R7, R0, RZ ;  /* 0x0000000007067210 */ /* 0x000fe20007f3e0ff */
[----:B------:R-:W-:Y:S01]  /*1b5a0*/  VIADD R13, R3, UR7 ;  /* 0x00000007030d7c36 */ /* 0x000fe20008000000 */
[----:B------:R-:W-:Y:S01]  /*1b5b0*/  F2FP.SATFINITE.E5M2.F32.PACK_AB_MERGE_C R57, R57, R56, RZ ;  /* 0x000000383939723e */ /* 0x000fe200048060ff */
[----:B------:R0:W-:Y:S01]  /*1b5c0*/  @P5 STG.E.U8 desc[UR18][R4.64], R15 ;  /* 0x0000000f04005986 */ /* 0x0001e2000c101112 */
[----:B------:R-:W-:Y:S02]  /*1b5d0*/  LEA.HI.X.SX32 R7, R7, R2, 0x1, P1 ;  /* 0x0000000207077211 */ /* 0x000fe400008f0eff */
[----:B------:R-:W-:-:S02]  /*1b5e0*/  IADD3 R8, P5, PT, R3, R0, RZ ;  /* 0x0000000003087210 */ /* 0x000fc40007fbe0ff */
[----:B------:R-:W-:Y:S02]  /*1b5f0*/  ISETP.LT.AND P6, PT, R17, UR15, !P0 ;  /* 0x0000000f11007c0c */ /* 0x000fe4000c7c1270 */
[----:B------:R-:W-:Y:S02]  /*1b600*/  PRMT R17, R57, 0x9910, RZ ;  /* 0x0000991039117816 */ /* 0x000fe400000000ff */
[----:B------:R-:W-:Y:S02]  /*1b610*/  LEA.HI.X.SX32 R9, R3, R2, 0x1, P5 ;  /* 0x0000000203097211 */ /* 0x000fe400028f0eff */
[C---:B-1----:R-:W-:Y:S01]  /*1b620*/  IADD3 R10, P5, PT, R13.reuse, R0, RZ ;  /* 0x000000000d0a7210 */ /* 0x042fe20007fbe0ff */
[----:B------:R-:W-:Y:S01]  /*1b630*/  @P2 STG.E.U8 desc[UR18][R6.64], R57 ;  /* 0x0000003906002986 */ /* 0x000fe2000c101112 */
[----:B------:R-:W-:Y:S02]  /*1b640*/  SHF.R.S32.HI R17, RZ, 0x8, R17 ;  /* 0x00000008ff117819 */ /* 0x000fe40000011411 */
[----:B------:R-:W-:-:S03]  /*1b650*/  LEA.HI.X.SX32 R11, R13, R2, 0x1, P5 ;  /* 0x000000020d0b7211 */ /* 0x000fc600028f0eff */
[----:B------:R1:W-:Y:S01]  /*1b660*/  @P4 STG.E.U8 desc[UR18][R8.64], R17 ;  /* 0x0000001108004986 */ /* 0x0003e2000c101112 */
[----:B--2---:R-:W-:-:S03]  /*1b670*/  ISETP.LT.AND P1, PT, R12, UR15, !P0 ;  /* 0x0000000f0c007c0c */ /* 0x004fc6000c721270 */
[----:B------:R-:W2:Y:S01]  /*1b680*/  LDL.LU R12, [R1+0x708] ;  /* 0x00070800010c7983 */ /* 0x000ea20000300800 */
[----:B---3--:R-:W-:-:S03]  /*1b690*/  ISETP.LT.AND P2, PT, R18, UR15, !P0 ;  /* 0x0000000f12007c0c */ /* 0x008fc6000c741270 */
[----:B------:R-:W3:Y:S01]  /*1b6a0*/  LDL.LU R18, [R1+0x700] ;  /* 0x0007000001127983 */ /* 0x000ee20000300800 */
[----:B----4-:R-:W-:-:S03]  /*1b6b0*/  ISETP.LT.AND P5, PT, R16, UR15, !P0 ;  /* 0x0000000f10007c0c */ /* 0x010fc6000c7a1270 */
[----:B------:R-:W4:Y:S01]  /*1b6c0*/  LDL.LU R16, [R1+0x6fc] ;  /* 0x0006fc0001107983 */ /* 0x000f220000300800 */
[----:B-----5:R-:W-:-:S03]  /*1b6d0*/  ISETP.LT.AND P4, PT, R14, UR15, !P0 ;  /* 0x0000000f0e007c0c */ /* 0x020fc6000c781270 */
[----:B------:R-:W5:Y:S01]  /*1b6e0*/  LDL.LU R14, [R1+0x704] ;  /* 0x00070400010e7983 */ /* 0x000f620000300800 */
[----:B------:R-:W-:Y:S01]  /*1b6f0*/  ISETP.LT.AND P3, PT, R19, UR15, !P0 ;  /* 0x0000000f13007c0c */ /* 0x000fe2000c761270 */
[----:B------:R-:W-:Y:S01]  /*1b700*/  VIADD R13, R13, UR7 ;  /* 0x000000070d0d7c36 */ /* 0x000fe20008000000 */
[----:B------:R-:W-:-:S03]  /*1b710*/  F2FP.SATFINITE.E5M2.F32.PACK_AB_MERGE_C R59, R59, R58, RZ ;  /* 0x0000003a3b3b723e */ /* 0x000fc600048060ff */
[----:B------:R-:W-:Y:S01]  /*1b720*/  VIADD R3, R13, UR7 ;  /* 0x000000070d037c36 */ /* 0x000fe20008000000 */
[----:B0-----:R-:W-:-:S07]  /*1b730*/  PRMT R15, R59, 0x9910, RZ ;  /* 0x000099103b0f7816 */ /* 0x001fce00000000ff */
[----:B------:R0:W-:Y:S01]  /*1b740*/  @P3 STG.E.U8 desc[UR18][R10.64], R59 ;  /* 0x0000003b0a003986 */ /* 0x0001e2000c101112 */
[----:B------:R-:W-:Y:S01]  /*1b750*/  IADD3 R4, P3, PT, R13, R0, RZ ;  /* 0x000000000d047210 */ /* 0x000fe20007f7e0ff */
[----:B-1----:R-:W-:-:S03]  /*1b760*/  VIADD R9, R3, UR7 ;  /* 0x0000000703097c36 */ /* 0x002fc60008000000 */
[----:B------:R-:W-:Y:S02]  /*1b770*/  LEA.HI.X.SX32 R5, R13, R2, 0x1, P3 ;  /* 0x000000020d057211 */ /* 0x000fe400018f0eff */
[C---:B------:R-:W-:Y:S02]  /*1b780*/  IADD3 R6, P3, PT, R3.reuse, R0, RZ ;  /* 0x0000000003067210 */ /* 0x040fe40007f7e0ff */
[----:B------:R-:W-:Y:S02]  /*1b790*/  SHF.R.S32.HI R15, RZ, 0x8, R15 ;  /* 0x00000008ff0f7819 */ /* 0x000fe4000001140f */
[----:B------:R-:W-:Y:S01]  /*1b7a0*/  LEA.HI.X.SX32 R7, R3, R2, 0x1, P3 ;  /* 0x0000000203077211 */ /* 0x000fe200018f0eff */
[----:B------:R-:W-:Y:S01]  /*1b7b0*/  VIADD R3, R9, UR7 ;  /* 0x0000000709037c36 */ /* 0x000fe20008000000 */
[----:B------:R-:W-:Y:S01]  /*1b7c0*/  F2FP.SATFINITE.E5M2.F32.PACK_AB_MERGE_C R61, R61, R60, RZ ;  /* 0x0000003c3d3d723e */ /* 0x000fe200048060ff */
[----:B------:R1:W-:Y:S02]  /*1b7d0*/  @P6 STG.E.U8 desc[UR18][R4.64], R15 ;  /* 0x0000000f04006986 */ /* 0x0003e4000c101112 */
[----:B------:R-:W-:-:S02]  /*1b7e0*/  VIADD R13, R3, UR7 ;  /* 0x00000007030d7c36 */ /* 0x000fc40008000000 */
[----:B------:R-:W-:Y:S01]  /*1b7f0*/  @P1 STG.E.U8 desc[UR18][R6.64], R61 ;  /* 0x0000003d06001986 */ /* 0x000fe2000c101112 */
[-C--:B0-----:R-:W-:Y:S02]  /*1b800*/  IADD3 R10, P1, PT, R3, R0.reuse, RZ ;  /* 0x00000000030a7210 */ /* 0x081fe40007f3e0ff */
[----:B------:R-:W-:Y:S02]  /*1b810*/  IADD3 R8, P6, PT, R9, R0, RZ ;  /* 0x0000000009087210 */ /* 0x000fe40007fde0ff */
[-C--:B------:R-:W-:Y:S01]  /*1b820*/  LEA.HI.X.SX32 R11, R3, R2.reuse, 0x1, P1 ;  /* 0x00000002030b7211 */ /* 0x080fe200008f0eff */
[----:B-1----:R-:W-:Y:S01]  /*1b830*/  VIADD R15, R13, UR7 ;  /* 0x000000070d0f7c36 */ /* 0x002fe20008000000 */
[----:B------:R-:W-:Y:S02]  /*1b840*/  LEA.HI.X.SX32 R9, R9, R2, 0x1, P6 ;  /* 0x0000000209097211 */ /* 0x000fe400030f0eff */
[----:B------:R-:W-:Y:S01]  /*1b850*/  IADD3 R4, P1, PT, R13, R0, RZ ;  /* 0x000000000d047210 */ /* 0x000fe20007f3e0ff */
[----:B------:R-:W-:Y:S01]  /*1b860*/  VIADD R3, R15, UR7 ;  /* 0x000000070f037c36 */ /* 0x000fe20008000000 */
[----:B------:R-:W-:-:S02]  /*1b870*/  PRMT R17, R61, 0x9910, RZ ;  /* 0x000099103d117816 */ /* 0x000fc400000000ff */
[----:B------:R-:W-:Y:S02]  /*1b880*/  LEA.HI.X.SX32 R5, R13, R2, 0x1, P1 ;  /* 0x000000020d057211 */ /* 0x000fe400008f0eff */
[----:B------:R-:W-:Y:S02]  /*1b890*/  SHF.R.S32.HI R17, RZ, 0x8, R17 ;  /* 0x00000008ff117819 */ /* 0x000fe40000011411 */
[----:B------:R-:W-:-:S03]  /*1b8a0*/  F2FP.SATFINITE.E5M2.F32.PACK_AB_MERGE_C R63, R63, R62, RZ ;  /* 0x0000003e3f3f723e */ /* 0x000fc600048060ff */
[----:B------:R0:W-:Y:S01]  /*1b8b0*/  @P2 STG.E.U8 desc[UR18][R8.64], R17 ;  /* 0x0000001108002986 */ /* 0x0001e2000c101112 */
[----:B------:R-:W-:Y:S02]  /*1b8c0*/  F2FP.SATFINITE.E5M2.F32.PACK_AB_MERGE_C R65, R65, R64, RZ ;  /* 0x000000404141723e */ /* 0x000fe400048060ff */
[----:B------:R-:W-:-:S04]  /*1b8d0*/  F2FP.SATFINITE.E5M2.F32.PACK_AB_MERGE_C R67, R67, R66, RZ ;  /* 0x000000424343723e */ /* 0x000fc800048060ff */
[----:B------:R-:W-:Y:S02]  /*1b8e0*/  PRMT R19, R67, 0x9910, RZ ;  /* 0x0000991043137816 */ /* 0x000fe400000000ff */
[----:B0-----:R-:W-:Y:S01]  /*1b8f0*/  PRMT R17, R65, 0x9910, RZ ;  /* 0x0000991041117816 */ /* 0x001fe200000000ff */
[----:B------:R0:W-:Y:S01]  /*1b900*/  @P5 STG.E.U8 desc[UR18][R10.64], R63 ;  /* 0x0000003f0a005986 */ /* 0x0001e2000c101112 */
[----:B------:R-:W-:Y:S02]  /*1b910*/  SHF.R.S32.HI R19, RZ, 0x8, R19 ;  /* 0x00000008ff137819 */ /* 0x000fe40000011413 */
[----:B------:R-:W-:Y:S02]  /*1b920*/  SHF.R.S32.HI R17, RZ, 0x8, R17 ;  /* 0x00000008ff117819 */ /* 0x000fe40000011411 */
[----:B--2---:R-:W-:Y:S02]  /*1b930*/  ISETP.LT.AND P3, PT, R12, UR15, !P0 ;  /* 0x0000000f0c007c0c */ /* 0x004fe4000c761270 */
[----:B------:R-:W-:-:S04]  /*1b940*/  IADD3 R12, P6, PT, R15, R0, RZ ;  /* 0x000000000f0c7210 */ /* 0x000fc80007fde0ff */
[----:B------:R-:W-:Y:S01]  /*1b950*/  LEA.HI.X.SX32 R13, R15, R2, 0x1, P6 ;  /* 0x000000020f0d7211 */ /* 0x000fe200030f0eff */
[C---:B------:R-:W-:Y:S01]  /*1b960*/  VIADD R15, R3.reuse, UR7 ;  /* 0x00000007030f7c36 */ /* 0x040fe20008000000 */
[C---:B------:R-:W-:Y:S02]  /*1b970*/  IADD3 R6, P6, PT, R3.reuse, R0, RZ ;  /* 0x0000000003067210 */ /* 0x040fe40007fde0ff */
[----:B----4-:R-:W-:Y:S02]  /*1b980*/  ISETP.LT.AND P1, PT, R16, UR15, !P0 ;  /* 0x0000000f10007c0c */ /* 0x010fe4000c721270 */
[----:B------:R-:W-:Y:S01]  /*1b990*/  LEA.HI.X.SX32 R7, R3, R2, 0x1, P6 ;  /* 0x0000000203077211 */ /* 0x000fe200030f0eff */
[C---:B------:R-:W-:Y:S01]  /*1b9a0*/  VIADD R3, R15.reuse, UR7 ;  /* 0x000000070f037c36 */ /* 0x040fe20008000000 */
[----:B------:R-:W-:Y:S02]  /*1b9b0*/  IADD3 R8, P6, PT, R15, R0, RZ ;  /* 0x000000000f087210 */ /* 0x000fe40007fde0ff */
[----:B------:R-:W-:-:S02]  /*1b9c0*/  PRMT R16, R63, 0x9910, RZ ;  /* 0x000099103f107816 */ /* 0x000fc400000000ff */
[----:B---3--:R-:W-:Y:S02]  /*1b9d0*/  ISETP.LT.AND P2, PT, R18, UR15, !P0 ;  /* 0x0000000f12007c0c */ /* 0x008fe4000c741270 */
[----:B-----5:R-:W-:Y:S02]  /*1b9e0*/  ISETP.LT.AND P0, PT, R14, UR15, !P0 ;  /* 0x0000000f0e007c0c */ /* 0x020fe4000c701270 */
[----:B------:R-:W-:Y:S02]  /*1b9f0*/  LEA.HI.X.SX32 R9, R15, R2, 0x1, P6 ;  /* 0x000000020f097211 */ /* 0x000fe400030f0eff */
[----:B------:R-:W-:Y:S01]  /*1ba00*/  IADD3 R14, P6, PT, R3, R0, RZ ;  /* 0x00000000030e7210 */ /* 0x000fe20007fde0ff */
[----:B------:R-:W-:-:S03]  /*1ba10*/  IMAD.MOV.U32 R0, RZ, RZ, R16 ;  /* 0x000000ffff007224 */ /* 0x000fc600078e0010 */
[----:B------:R-:W-:Y:S02]  /*1ba20*/  LEA.HI.X.SX32 R15, R3, R2, 0x1, P6 ;  /* 0x00000002030f7211 */ /* 0x000fe400030f0eff */
[----:B------:R-:W-:-:S05]  /*1ba30*/  SHF.R.S32.HI R3, RZ, 0x8, R0 ;  /* 0x00000008ff037819 */ /* 0x000fca0000011400 */
[----:B------:R0:W-:Y:S04]  /*1ba40*/  @P4 STG.E.U8 desc[UR18][R4.64], R3 ;  /* 0x0000000304004986 */ /* 0x0001e8000c101112 */
[----:B------:R0:W-:Y:S04]  /*1ba50*/  @P3 STG.E.U8 desc[UR18][R12.64], R65 ;  /* 0x000000410c003986 */ /* 0x0001e8000c101112 */
[----:B------:R0:W-:Y:S04]  /*1ba60*/  @P2 STG.E.U8 desc[UR18][R6.64], R17 ;  /* 0x0000001106002986 */ /* 0x0001e8000c101112 */
[----:B------:R0:W-:Y:S04]  /*1ba70*/  @P1 STG.E.U8 desc[UR18][R8.64], R67 ;  /* 0x0000004308001986 */ /* 0x0001e8000c101112 */
[----:B------:R0:W-:Y:S01]  /*1ba80*/  @P0 STG.E.U8 desc[UR18][R14.64], R19 ;  /* 0x000000130e000986 */ /* 0x0001e2000c101112 */
[----:B------:R-:W-:Y:S06]  /*1ba90*/  BAR.SYNC.DEFER_BLOCKING 0x0 ;  /* 0x0000000000007b1d */ /* 0x000fec0000010000 */
[----:B------:R-:W-:Y:S05]  /*1baa0*/  BRA.U UP0, `(.L_x_13) ;  /* 0x0000000100a07547 */ /* 0x000fea000b800000 */
[----:B------:R-:W1:Y:S01]  /*1bab0*/  S2UR UR5, SR_CgaCtaId ;  /* 0x00000000000579c3 */ /* 0x000e620000008800 */
[----:B------:R-:W-:Y:S01]  /*1bac0*/  NOP ;  /* 0x0000000000007918 */ /* 0x000fe20000000000 */
[----:B------:R-:W-:Y:S01]  /*1bad0*/  UMOV UR4, 0x50 ;  /* 0x0000005000047882 */ /* 0x000fe20000000000 */
[----:B------:R-:W-:Y:S02]  /*1bae0*/  IMAD.U32 R0, RZ, RZ, UR8 ;  /* 0x00000008ff007e24 */ /* 0x000fe4000f8e00ff */
[----:B0-----:R-:W-:Y:S02]  /*1baf0*/  IMAD.MOV.U32 R3, RZ, RZ, 0x3 ;  /* 0x00000003ff037424 */ /* 0x001fe400078e00ff */
[----:B------:R-:W-:Y:S01]  /*1bb00*/  IMAD.MOV.U32 R7, RZ, RZ, 0x1 ;  /* 0x00000001ff077424 */ /* 0x000fe200078e00ff */
[----:B------:R-:W-:-:S04]  /*1bb10*/  LOP3.LUT R0, R0, 0xffff, RZ, 0xc0, !PT ;  /* 0x0000ffff00007812 */ /* 0x000fc800078ec0ff */
[----:B------:R-:W-:-:S05]  /*1bb20*/  SHF.R.U32.HI R0, RZ, 0x5, R0 ;  /* 0x00000005ff007819 */ /* 0x000fca0000011600 */
[----:B------:R-:W-:Y:S01]  /*1bb30*/  VIADD R2, R0, 0x10 ;  /* 0x0000001000027836 */ /* 0x000fe20000000000 */
[----:B------:R-:W-:Y:S01]  /*1bb40*/  SHF.L.U32 R0, R3, R0, RZ ;  /* 0x0000000003007219 */ /* 0x000fe200000006ff */
[----:B-1----:R-:W-:-:S03]  /*1bb50*/  ULEA UR6, UR5, UR4, 0x18 ;  /* 0x0000000405067291 */ /* 0x002fc6000f8ec0ff */
[----:B------:R-:W-:-:S04]  /*1bb60*/  SHF.L.U32 R3, R7, R2, RZ ;  /* 0x0000000207037219 */ /* 0x000fc800000006ff */
[----:B------:R-:W-:Y:S02]  /*1bb70*/  LOP3.LUT R0, R3, R0, RZ, 0xfc, !PT ;  /* 0x0000000003007212 */ /* 0x000fe400078efcff */
[----:B------:R-:W0:Y:S02]  /*1bb80*/  LDS R5, [UR6] ;  /* 0x00000006ff057984 */ /* 0x000e240008000800 */
[C---:B------:R-:W-:Y:S02]  /*1bb90*/  LOP3.LUT R2, R0.reuse, 0xffff, RZ, 0xc0, !PT ;  /* 0x0000ffff00027812 */ /* 0x040fe400078ec0ff */
[----:B0-----:R-:W-:-:S04]  /*1bba0*/  LOP3.LUT R3, R0, 0xffff, R5, 0x80, !PT ;  /* 0x0000ffff00037812 */ /* 0x001fc800078e8005 */
[----:B------:R-:W-:-:S13]  /*1bbb0*/  ISETP.NE.AND P0, PT, R3, R2, PT ;  /* 0x000000020300720c */ /* 0x000fda0003f05270 */
[----:B------:R-:W-:Y:S05]  /*1bbc0*/  @P0 BRA `(.L_x_14) ;  /* 0x0000000000500947 */ /* 0x000fea0003800000 */
[----:B------:R-:W-:Y:S02]  /*1bbd0*/  SHF.R.U32.HI R5, RZ, 0x10, R5 ;  /* 0x00000010ff057819 */ /* 0x000fe40000011605 */
[----:B------:R-:W-:-:S04]  /*1bbe0*/  SHF.R.U32.HI R2, RZ, 0x10, R0 ;  /* 0x00000010ff027819 */ /* 0x000fc80000011600 */
[----:B------:R-:W-:-:S04]  /*1bbf0*/  LOP3.LUT R5, R5, R2, RZ, 0xc0, !PT ;  /* 0x0000000205057212 */ /* 0x000fc800078ec0ff */
[----:B------:R-:W-:-:S13]  /*1bc00*/  ISETP.NE.AND P0, PT, R5, R2, PT ;  /* 0x000000020500720c */ /* 0x000fda0003f05270 */
[----:B------:R-:W-:Y:S05]  /*1bc10*/  @P0 BRA `(.L_x_15) ;  /* 0x0000000000300947 */ /* 0x000fea0003800000 */
[----:B------:R-:W-:Y:S01]  /*1bc20*/  R2UR UR4, R0 ;  /* 0x00000000000472ca */ /* 0x000fe200000e0000 */
[----:B------:R-:W-:Y:S01]  /*1bc30*/  VOTEU.ANY UR5, UPT, PT ;  /* 0x0000000000057886 */ /* 0x000fe200038e0100 */
[----:B------:R-:W0:Y:S01]  /*1bc40*/  S2R R0, SR_LANEID ;  /* 0x0000000000007919 */ /* 0x000e220000000000 */
[----:B------:R-:W-:-:S10]  /*1bc50*/  UFLO.U32 UR5, UR5 ;  /* 0x00000005000572bd */ /* 0x000fd400080e0000 */
[----:B------:R-:W-:-:S06]  /*1bc60*/  ULOP3.LUT UR4, URZ, UR4, URZ, 0x33, !UPT ;  /* 0x00000004ff047292 */ /* 0x000fcc000f8e33ff */
[----:B------:R-:W-:-:S04]  /*1bc70*/  IMAD.U32 R2, RZ, RZ, UR4 ;  /* 0x00000004ff027e24 */ /* 0x000fc8000f8e00ff */
[----:B------:R-:W1:Y:S02]  /*1bc80*/  REDUX UR7, R2 ;  /* 0x00000000020773c4 */ /* 0x000e640000000000 */
[----:B------:R2:W-:Y:S01]  /*1bc90*/  UTCATOMSWS.AND URZ, UR4 ;  /* 0x0000000400ff79e3 */ /* 0x0005e20008000000 */
[----:B0-----:R-:W-:Y:S01]  /*1bca0*/  ISETP.EQ.U32.AND P0, PT, R0, UR5, PT ;  /* 0x0000000500007c0c */ /* 0x001fe2000bf02070 */
[----:B-1----:R-:W-:-:S12]  /*1bcb0*/  IMAD.U32 R0, RZ, RZ, UR7 ;  /* 0x00000007ff007e24 */ /* 0x002fd8000f8e00ff */
[----:B------:R2:W-:Y:S01]  /*1bcc0*/  @P0 ATOMS.AND RZ, [UR6], R0 ;  /* 0x00000000ffff098c */ /* 0x0005e2000a800006 */
[----:B------:R-:W-:Y:S05]  /*1bcd0*/  BRA `(.L_x_13) ;  /* 0x0000000000147947 */ /* 0x000fea0003800000 */
.L_x_15:
[----:B------:R-:W-:-:S07]  /*1bce0*/  MOV R2, 0x1bd00 ;  /* 0x0001bd0000027802 */ /* 0x000fce0000000f00 */
[----:B------:R-:W-:Y:S05]  /*1bcf0*/  CALL.REL.NOINC `($__internal_0_$__cuda_sm10x_tcgen05_guardrail_trap_col_being_dealloced_not_returned_by_alloc) ;  /* 0x00000000002c7944 */ /* 0x000fea0003c00000 */
[----:B------:R-:W-:Y:S05]  /*1bd00*/  BRA `(.L_x_13) ;  /* 0x0000000000087947 */ /* 0x000fea0003800000 */
.L_x_14:
[----:B------:R-:W-:-:S07]  /*1bd10*/  MOV R2, 0x1bd30 ;  /* 0x0001bd3000027802 */ /* 0x000fce0000000f00 */
[----:B------:R-:W-:Y:S05]  /*1bd20*/  CALL.REL.NOINC `($__internal_2_$__cuda_sm10x_tcgen05_guardrail_trap_unallocated_columns_being_dealloced) ;  /* 0x0000000000387944 */ /* 0x000fea0003c00000 */
.L_x_13:
[----:B------:R-:W-:Y:S01]  /*1bd30*/  NOP ;  /* 0x0000000000007918 */ /* 0x000fe20000000000 */
[----:B--2---:R-:W-:Y:S05]  /*1bd40*/  EXIT ;  /* 0x000000000000794d */ /* 0x004fea0003800000 */
.L_x_8:
[----:B------:R-:W0:Y:S02]  /*1bd50*/  SYNCS.PHASECHK.TRANS64.TRYWAIT P6, [UR6], R6 ;  /* 0x00000006ff0075a7 */ /* 0x000e2400080c1106 */
[----:B0-----:R-:W-:Y:S05]  /*1bd60*/  @!P6 BRA `(.L_x_8) ;  /* 0xfffffffc00f8e947 */ /* 0x001fea000383ffff */
[----:B------:R-:W-:Y:S05]  /*1bd70*/  BRA `(.L_x_16) ;  /* 0xffffff3c00347947 */ /* 0x000fea000383ffff */
.L_x_12:
[----:B------:R-:W1:Y:S02]  /*1bd80*/  SYNCS.PHASECHK.TRANS64.TRYWAIT P0, [UR6], R0 ;  /* 0x00000000ff0075a7 */ /* 0x000e640008001106 */
[----:B-1----:R-:W-:Y:S05]  /*1bd90*/  @!P0 BRA `(.L_x_12) ;  /* 0xfffffffc00f88947 */ /* 0x002fea000383ffff */
[----:B------:R-:W-:Y:S05]  /*1bda0*/  BRA `(.L_x_11) ;  /* 0xffffffdc00787947 */ /* 0x000fea000383ffff */
        .weak           $__internal_0_$__cuda_sm10x_tcgen05_guardrail_trap_col_being_dealloced_not_returned_by_alloc
        .type           $__internal_0_$__cuda_sm10x_tcgen05_guardrail_trap_col_being_dealloced_not_returned_by_alloc,@function
        .size           $__internal_0_$__cuda_sm10x_tcgen05_guardrail_trap_col_being_dealloced_not_returned_by_alloc,($__internal_1_$__cuda_sm10x_tcgen05_guardrail_trap_phase_invalid_during_alloc - $__internal_0_$__cuda_sm10x_tcgen05_guardrail_trap_col_being_dealloced_not_returned_by_alloc)
$__internal_0_$__cuda_sm10x_tcgen05_guardrail_trap_col_being_dealloced_not_returned_by_alloc:
[----:B------:R-:W-:Y:S05]  /*1bdb0*/  BPT.TRAP 0x1 ;  /* 0x000000040000795c */ /* 0x000fea0000300000 */
[----:B------:R-:W-:-:S04]  /*1bdc0*/  IMAD.MOV.U32 R3, RZ, RZ, 0x0 ;  /* 0x00000000ff037424 */ /* 0x000fc800078e00ff */
[----:B------:R-:W-:Y:S05]  /*1bdd0*/  RET.REL.NODEC R2 `(matmul_kernel) ;  /* 0xfffffe4002887950 */ /* 0x000fea0003c3ffff */
        .weak           $__internal_1_$__cuda_sm10x_tcgen05_guardrail_trap_phase_invalid_during_alloc
        .type           $__internal_1_$__cuda_sm10x_tcgen05_guardrail_trap_phase_invalid_during_alloc,@function
        .size           $__internal_1_$__cuda_sm10x_tcgen05_guardrail_trap_phase_invalid_during_alloc,($__internal_2_$__cuda_sm10x_tcgen05_guardrail_trap_unallocated_columns_being_dealloced - $__internal_1_$__cuda_sm10x_tcgen05_guardrail_trap_phase_invalid_during_alloc)
$__internal_1_$__cuda_sm10x_tcgen05_guardrail_trap_phase_invalid_during_alloc:
[----:B------:R-:W-:Y:S05]  /*1bde0*/  BPT.TRAP 0x1 ;  /* 0x000000040000795c */ /* 0x000fea0000300000 */
[----:B------:R-:W-:-:S04]  /*1bdf0*/  IMAD.MOV.U32 R3, RZ, RZ, 0x0 ;  /* 0x00000000ff037424 */ /* 0x000fc800078e00ff */
[----:B------:R-:W-:Y:S05]  /*1be00*/  RET.REL.NODEC R2 `(matmul_kernel) ;  /* 0xfffffe40027c7950 */ /* 0x000fea0003c3ffff */
        .weak           $__internal_2_$__cuda_sm10x_tcgen05_guardrail_trap_unallocated_columns_being_dealloced
        .type           $__internal_2_$__cuda_sm10x_tcgen05_guardrail_trap_unallocated_columns_being_dealloced,@function
        .size           $__internal_2_$__cuda_sm10x_tcgen05_guardrail_trap_unallocated_columns_being_dealloced,(.L_x_20 - $__internal_2_$__cuda_sm10x_tcgen05_guardrail_trap_unallocated_columns_being_dealloced)
$__internal_2_$__cuda_sm10x_tcgen05_guardrail_trap_unallocated_columns_being_dealloced:
[----:B------:R-:W-:Y:S05]  /*1be10*/  BPT.TRAP 0x1 ;  /* 0x000000040000795c */ /* 0x000fea0000300000 */
[----:B------:R-:W-:-:S04]  /*1be20*/  IMAD.MOV.U32 R3, RZ, RZ, 0x0 ;  /* 0x00000000ff037424 */ /* 0x000fc800078e00ff */
[----:B------:R-:W-:Y:S05]  /*1be30*/  RET.REL.NODEC R2 `(matmul_kernel) ;  /* 0xfffffe4002707950 */ /* 0x000fea0003c3ffff */
.L_x_17:
[----:B------:R-:W-:-:S00]  /*1be40*/  BRA `(.L_x_17) ;  /* 0xfffffffc00fc7947 */ /* 0x000fc0000383ffff */
[----:B------:R-:W-:-:S00]  /*1be50*/  NOP ;  /* 0x0000000000007918 */ /* 0x000fc00000000000 */
        /* <DEDUP_REMOVED lines=10> */
.L_x_20:


//--------------------- .nv.shared.matmul_kernel  --------------------------
	.section	.nv.shared.matmul_kernel,"aw",@nobits
	.sectionflags	@""
	.align	16
	.zero		1024


//--------------------- .nv.shared.reserved.0     --------------------------
	.section	.nv.shared.reserved.0,"aw",@nobits
	.align	8
	.weak		__nv_reservedSMEM_offset_0_alias
	.size		__nv_reservedSMEM_offset_0_alias, 0, 64
	.other		__nv_reservedSMEM_offset_0_alias,@"STO_CUDA_RESERVED_SHARED STV_DEFAULT"
__nv_reservedSMEM_offset_0_alias:
	.zero		0
.nv.shared.reserved.0:
	.zero		64
	.weak		__nv_reservedSMEM_allocation_phase
	.type		__nv_reservedSMEM_allocation_phase,@object
	.size		__nv_reservedSMEM_allocation_phase,(.L_0 - __nv_reservedSMEM_allocation_phase)
__nv_reservedSMEM_allocation_phase:
	.zero		1
.L_0:
	.zero		7
	.weak		__nv_reservedSMEM_devtool_atexit_pc
	.type		__nv_reservedSMEM_devtool_atexit_pc,@object
	.size		__nv_reservedSMEM_devtool_atexit_pc,(__nv_reservedSMEM_allocation_mask - __nv_reservedSMEM_devtool_atexit_pc)
__nv_reservedSMEM_devtool_atexit_pc:
	.zero		8
	.weak		__nv_reservedSMEM_allocation_mask
	.type		__nv_reservedSMEM_allocation_mask,@object
	.size		__nv_reservedSMEM_allocation_mask,(.L_2 - __nv_reservedSMEM_allocation_mask)
__nv_reservedSMEM_allocation_mask:
	.zero		4
.L_2:


//--------------------- .nv.constant0.matmul_kernel --------------------------
	.section	.nv.constant0.matmul_kernel,"a",@progbits
	.sectionflags	@""
	.align	4
.nv.constant0.matmul_kernel:
	.zero		976


//--------------------- SYMBOLS --------------------------

	.type		.nv.reservedSmem.offset0,@object
	.size		.nv.reservedSmem.offset0,0x4
	.type		.nv.reservedSmem.cap,@object
	.size		.nv.reservedSmem.cap,0x4
